	.headerflags	@"EF_CUDA_TEXMODE_UNIFIED EF_CUDA_64BIT_ADDRESS EF_CUDA_SM86 EF_CUDA_VIRTUAL_SM(EF_CUDA_SM86)"
	.elftype	@"ET_EXEC"


//--------------------- .nv.info                  --------------------------
	.section	.nv.info,"",@"SHT_CUDA_INFO"
	.align	4


	//----- nvinfo : EIATTR_REGCOUNT
	.align		4
        /*0000*/ 	.byte	0x04, 0x2f
        /*0002*/ 	.short	(.L_1 - .L_0)
	.align		4
.L_0:
        /*0004*/ 	.word	index@(kernel_cuda_filter_copy_input)
        /*0008*/ 	.word	0x0000001c


	//----- nvinfo : EIATTR_MAX_STACK_SIZE
	.align		4
.L_1:
        /*000c*/ 	.byte	0x04, 0x23
        /*000e*/ 	.short	(.L_3 - .L_2)
	.align		4
.L_2:
        /*0010*/ 	.word	index@(kernel_cuda_filter_copy_input)
        /*0014*/ 	.word	0x00000000


	//----- nvinfo : EIATTR_MIN_STACK_SIZE
	.align		4
.L_3:
        /*0018*/ 	.byte	0x04, 0x12
        /*001a*/ 	.short	(.L_5 - .L_4)
	.align		4
.L_4:
        /*001c*/ 	.word	index@(kernel_cuda_filter_copy_input)
        /*0020*/ 	.word	0x00000000


	//----- nvinfo : EIATTR_FRAME_SIZE
	.align		4
.L_5:
        /*0024*/ 	.byte	0x04, 0x11
        /*0026*/ 	.short	(.L_7 - .L_6)
	.align		4
.L_6:
        /*0028*/ 	.word	index@(kernel_cuda_filter_copy_input)
        /*002c*/ 	.word	0x00000000


	//----- nvinfo : EIATTR_REGCOUNT
	.align		4
.L_7:
        /*0030*/ 	.byte	0x04, 0x2f
        /*0032*/ 	.short	(.L_9 - .L_8)
	.align		4
.L_8:
        /*0034*/ 	.word	index@(kernel_cuda_filter_convert_to_rgb)
        /*0038*/ 	.word	0x00000010


	//----- nvinfo : EIATTR_MAX_STACK_SIZE
	.align		4
.L_9:
        /*003c*/ 	.byte	0x04, 0x23
        /*003e*/ 	.short	(.L_11 - .L_10)
	.align		4
.L_10:
        /*0040*/ 	.word	index@(kernel_cuda_filter_convert_to_rgb)
        /*0044*/ 	.word	0x00000000


	//----- nvinfo : EIATTR_MIN_STACK_SIZE
	.align		4
.L_11:
        /*0048*/ 	.byte	0x04, 0x12
        /*004a*/ 	.short	(.L_13 - .L_12)
	.align		4
.L_12:
        /*004c*/ 	.word	index@(kernel_cuda_filter_convert_to_rgb)
        /*0050*/ 	.word	0x00000000


	//----- nvinfo : EIATTR_FRAME_SIZE
	.align		4
.L_13:
        /*0054*/ 	.byte	0x04, 0x11
        /*0056*/ 	.short	(.L_15 - .L_14)
	.align		4
.L_14:
        /*0058*/ 	.word	index@(kernel_cuda_filter_convert_to_rgb)
        /*005c*/ 	.word	0x00000000


	//----- nvinfo : EIATTR_REGCOUNT
	.align		4
.L_15:
        /*0060*/ 	.byte	0x04, 0x2f
        /*0062*/ 	.short	(.L_17 - .L_16)
	.align		4
.L_16:
        /*0064*/ 	.word	index@(kernel_cuda_filter_convert_from_rgb)
        /*0068*/ 	.word	0x0000000e


	//----- nvinfo : EIATTR_MAX_STACK_SIZE
	.align		4
.L_17:
        /*006c*/ 	.byte	0x04, 0x23
        /*006e*/ 	.short	(.L_19 - .L_18)
	.align		4
.L_18:
        /*0070*/ 	.word	index@(kernel_cuda_filter_convert_from_rgb)
        /*0074*/ 	.word	0x00000000


	//----- nvinfo : EIATTR_MIN_STACK_SIZE
	.align		4
.L_19:
        /*0078*/ 	.byte	0x04, 0x12
        /*007a*/ 	.short	(.L_21 - .L_20)
	.align		4
.L_20:
        /*007c*/ 	.word	index@(kernel_cuda_filter_convert_from_rgb)
        /*0080*/ 	.word	0x00000000


	//----- nvinfo : EIATTR_FRAME_SIZE
	.align		4
.L_21:
        /*0084*/ 	.byte	0x04, 0x11
        /*0086*/ 	.short	(.L_23 - .L_22)
	.align		4
.L_22:
        /*0088*/ 	.word	index@(kernel_cuda_filter_convert_from_rgb)
        /*008c*/ 	.word	0x00000000


	//----- nvinfo : EIATTR_REGCOUNT
	.align		4
.L_23:
        /*0090*/ 	.byte	0x04, 0x2f
        /*0092*/ 	.short	(.L_25 - .L_24)
	.align		4
.L_24:
        /*0094*/ 	.word	index@(kernel_cuda_filter_divide_shadow)
        /*0098*/ 	.word	0x00000014


	//----- nvinfo : EIATTR_MAX_STACK_SIZE
	.align		4
.L_25:
        /*009c*/ 	.byte	0x04, 0x23
        /*009e*/ 	.short	(.L_27 - .L_26)
	.align		4
.L_26:
        /*00a0*/ 	.word	index@(kernel_cuda_filter_divide_shadow)
        /*00a4*/ 	.word	0x00000000


	//----- nvinfo : EIATTR_MIN_STACK_SIZE
	.align		4
.L_27:
        /*00a8*/ 	.byte	0x04, 0x12
        /*00aa*/ 	.short	(.L_29 - .L_28)
	.align		4
.L_28:
        /*00ac*/ 	.word	index@(kernel_cuda_filter_divide_shadow)
        /*00b0*/ 	.word	0x00000000


	//----- nvinfo : EIATTR_FRAME_SIZE
	.align		4
.L_29:
        /*00b4*/ 	.byte	0x04, 0x11
        /*00b6*/ 	.short	(.L_31 - .L_30)
	.align		4
.L_30:
        /*00b8*/ 	.word	index@(kernel_cuda_filter_divide_shadow)
        /*00bc*/ 	.word	0x00000000


	//----- nvinfo : EIATTR_REGCOUNT
	.align		4
.L_31:
        /*00c0*/ 	.byte	0x04, 0x2f
        /*00c2*/ 	.short	(.L_33 - .L_32)
	.align		4
.L_32:
        /*00c4*/ 	.word	index@(kernel_cuda_filter_get_feature)
        /*00c8*/ 	.word	0x00000012


	//----- nvinfo : EIATTR_MAX_STACK_SIZE
	.align		4
.L_33:
        /*00cc*/ 	.byte	0x04, 0x23
        /*00ce*/ 	.short	(.L_35 - .L_34)
	.align		4
.L_34:
        /*00d0*/ 	.word	index@(kernel_cuda_filter_get_feature)
        /*00d4*/ 	.word	0x00000000


	//----- nvinfo : EIATTR_MIN_STACK_SIZE
	.align		4
.L_35:
        /*00d8*/ 	.byte	0x04, 0x12
        /*00da*/ 	.short	(.L_37 - .L_36)
	.align		4
.L_36:
        /*00dc*/ 	.word	index@(kernel_cuda_filter_get_feature)
        /*00e0*/ 	.word	0x00000000


	//----- nvinfo : EIATTR_FRAME_SIZE
	.align		4
.L_37:
        /*00e4*/ 	.byte	0x04, 0x11
        /*00e6*/ 	.short	(.L_39 - .L_38)
	.align		4
.L_38:
        /*00e8*/ 	.word	index@(kernel_cuda_filter_get_feature)
        /*00ec*/ 	.word	0x00000000


	//----- nvinfo : EIATTR_REGCOUNT
	.align		4
.L_39:
        /*00f0*/ 	.byte	0x04, 0x2f
        /*00f2*/ 	.short	(.L_41 - .L_40)
	.align		4
.L_40:
        /*00f4*/ 	.word	index@(kernel_cuda_filter_write_feature)
        /*00f8*/ 	.word	0x00000009


	//----- nvinfo : EIATTR_MAX_STACK_SIZE
	.align		4
.L_41:
        /*00fc*/ 	.byte	0x04, 0x23
        /*00fe*/ 	.short	(.L_43 - .L_42)
	.align		4
.L_42:
        /*0100*/ 	.word	index@(kernel_cuda_filter_write_feature)
        /*0104*/ 	.word	0x00000000


	//----- nvinfo : EIATTR_MIN_STACK_SIZE
	.align		4
.L_43:
        /*0108*/ 	.byte	0x04, 0x12
        /*010a*/ 	.short	(.L_45 - .L_44)
	.align		4
.L_44:
        /*010c*/ 	.word	index@(kernel_cuda_filter_write_feature)
        /*0110*/ 	.word	0x00000000


	//----- nvinfo : EIATTR_FRAME_SIZE
	.align		4
.L_45:
        /*0114*/ 	.byte	0x04, 0x11
        /*0116*/ 	.short	(.L_47 - .L_46)
	.align		4
.L_46:
        /*0118*/ 	.word	index@(kernel_cuda_filter_write_feature)
        /*011c*/ 	.word	0x00000000


	//----- nvinfo : EIATTR_REGCOUNT
	.align		4
.L_47:
        /*0120*/ 	.byte	0x04, 0x2f
        /*0122*/ 	.short	(.L_49 - .L_48)
	.align		4
.L_48:
        /*0124*/ 	.word	index@(kernel_cuda_filter_detect_outliers)
        /*0128*/ 	.word	0x0000001e


	//----- nvinfo : EIATTR_MAX_STACK_SIZE
	.align		4
.L_49:
        /*012c*/ 	.byte	0x04, 0x23
        /*012e*/ 	.short	(.L_51 - .L_50)
	.align		4
.L_50:
        /*0130*/ 	.word	index@(kernel_cuda_filter_detect_outliers)
        /*0134*/ 	.word	0x00000000


	//----- nvinfo : EIATTR_MIN_STACK_SIZE
	.align		4
.L_51:
        /*0138*/ 	.byte	0x04, 0x12
        /*013a*/ 	.short	(.L_53 - .L_52)
	.align		4
.L_52:
        /*013c*/ 	.word	index@(kernel_cuda_filter_detect_outliers)
        /*0140*/ 	.word	0x00000068


	//----- nvinfo : EIATTR_FRAME_SIZE
	.align		4
.L_53:
        /*0144*/ 	.byte	0x04, 0x11
        /*0146*/ 	.short	(.L_55 - .L_54)
	.align		4
.L_54:
        /*0148*/ 	.word	index@(kernel_cuda_filter_detect_outliers)
        /*014c*/ 	.word	0x00000068


	//----- nvinfo : EIATTR_REGCOUNT
	.align		4
.L_55:
        /*0150*/ 	.byte	0x04, 0x2f
        /*0152*/ 	.short	(.L_57 - .L_56)
	.align		4
.L_56:
        /*0154*/ 	.word	index@(kernel_cuda_filter_combine_halves)
        /*0158*/ 	.word	0x00000035


	//----- nvinfo : EIATTR_MAX_STACK_SIZE
	.align		4
.L_57:
        /*015c*/ 	.byte	0x04, 0x23
        /*015e*/ 	.short	(.L_59 - .L_58)
	.align		4
.L_58:
        /*0160*/ 	.word	index@(kernel_cuda_filter_combine_halves)
        /*0164*/ 	.word	0x00000000


	//----- nvinfo : EIATTR_MIN_STACK_SIZE
	.align		4
.L_59:
        /*0168*/ 	.byte	0x04, 0x12
        /*016a*/ 	.short	(.L_61 - .L_60)
	.align		4
.L_60:
        /*016c*/ 	.word	index@(kernel_cuda_filter_combine_halves)
        /*0170*/ 	.word	0x00000068


	//----- nvinfo : EIATTR_FRAME_SIZE
	.align		4
.L_61:
        /*0174*/ 	.byte	0x04, 0x11
        /*0176*/ 	.short	(.L_63 - .L_62)
	.align		4
.L_62:
        /*0178*/ 	.word	index@(kernel_cuda_filter_combine_halves)
        /*017c*/ 	.word	0x00000068


	//----- nvinfo : EIATTR_REGCOUNT
	.align		4
.L_63:
        /*0180*/ 	.byte	0x04, 0x2f
        /*0182*/ 	.short	(.L_65 - .L_64)
	.align		4
.L_64:
        /*0184*/ 	.word	index@(kernel_cuda_filter_construct_transform)
        /*0188*/ 	.word	0x00000030


	//----- nvinfo : EIATTR_MAX_STACK_SIZE
	.align		4
.L_65:
        /*018c*/ 	.byte	0x04, 0x23
        /*018e*/ 	.short	(.L_67 - .L_66)
	.align		4
.L_66:
        /*0190*/ 	.word	index@(kernel_cuda_filter_construct_transform)
        /*0194*/ 	.word	0x00000000


	//----- nvinfo : EIATTR_MIN_STACK_SIZE
	.align		4
.L_67:
        /*0198*/ 	.byte	0x04, 0x12
        /*019a*/ 	.short	(.L_69 - .L_68)
	.align		4
.L_68:
        /*019c*/ 	.word	index@(kernel_cuda_filter_construct_transform)
        /*01a0*/ 	.word	0x00000240


	//----- nvinfo : EIATTR_FRAME_SIZE
	.align		4
.L_69:
        /*01a4*/ 	.byte	0x04, 0x11
        /*01a6*/ 	.short	(.L_71 - .L_70)
	.align		4
.L_70:
        /*01a8*/ 	.word	index@(kernel_cuda_filter_construct_transform)
        /*01ac*/ 	.word	0x00000240


	//----- nvinfo : EIATTR_REGCOUNT
	.align		4
.L_71:
        /*01b0*/ 	.byte	0x04, 0x2f
        /*01b2*/ 	.short	(.L_73 - .L_72)
	.align		4
.L_72:
        /*01b4*/ 	.word	index@(kernel_cuda_filter_nlm_calc_difference)
        /*01b8*/ 	.word	0x00000028


	//----- nvinfo : EIATTR_MAX_STACK_SIZE
	.align		4
.L_73:
        /*01bc*/ 	.byte	0x04, 0x23
        /*01be*/ 	.short	(.L_75 - .L_74)
	.align		4
.L_74:
        /*01c0*/ 	.word	index@(kernel_cuda_filter_nlm_calc_difference)
        /*01c4*/ 	.word	0x00000000


	//----- nvinfo : EIATTR_MIN_STACK_SIZE
	.align		4
.L_75:
        /*01c8*/ 	.byte	0x04, 0x12
        /*01ca*/ 	.short	(.L_77 - .L_76)
	.align		4
.L_76:
        /*01cc*/ 	.word	index@(kernel_cuda_filter_nlm_calc_difference)
        /*01d0*/ 	.word	0x00000000


	//----- nvinfo : EIATTR_FRAME_SIZE
	.align		4
.L_77:
        /*01d4*/ 	.byte	0x04, 0x11
        /*01d6*/ 	.short	(.L_79 - .L_78)
	.align		4
.L_78:
        /*01d8*/ 	.word	index@(kernel_cuda_filter_nlm_calc_difference)
        /*01dc*/ 	.word	0x00000000


	//----- nvinfo : EIATTR_REGCOUNT
	.align		4
.L_79:
        /*01e0*/ 	.byte	0x04, 0x2f
        /*01e2*/ 	.short	(.L_81 - .L_80)
	.align		4
.L_80:
        /*01e4*/ 	.word	index@(kernel_cuda_filter_nlm_blur)
        /*01e8*/ 	.word	0x00000028


	//----- nvinfo : EIATTR_MAX_STACK_SIZE
	.align		4
.L_81:
        /*01ec*/ 	.byte	0x04, 0x23
        /*01ee*/ 	.short	(.L_83 - .L_82)
	.align		4
.L_82:
        /*01f0*/ 	.word	index@(kernel_cuda_filter_nlm_blur)
        /*01f4*/ 	.word	0x00000000


	//----- nvinfo : EIATTR_MIN_STACK_SIZE
	.align		4
.L_83:
        /*01f8*/ 	.byte	0x04, 0x12
        /*01fa*/ 	.short	(.L_85 - .L_84)
	.align		4
.L_84:
        /*01fc*/ 	.word	index@(kernel_cuda_filter_nlm_blur)
        /*0200*/ 	.word	0x00000000


	//----- nvinfo : EIATTR_FRAME_SIZE
	.align		4
.L_85:
        /*0204*/ 	.byte	0x04, 0x11
        /*0206*/ 	.short	(.L_87 - .L_86)
	.align		4
.L_86:
        /*0208*/ 	.word	index@(kernel_cuda_filter_nlm_blur)
        /*020c*/ 	.word	0x00000000


	//----- nvinfo : EIATTR_REGCOUNT
	.align		4
.L_87:
        /*0210*/ 	.byte	0x04, 0x2f
        /*0212*/ 	.short	(.L_89 - .L_88)
	.align		4
.L_88:
        /*0214*/ 	.word	index@(kernel_cuda_filter_nlm_calc_weight)
        /*0218*/ 	.word	0x00000027


	//----- nvinfo : EIATTR_MAX_STACK_SIZE
	.align		4
.L_89:
        /*021c*/ 	.byte	0x04, 0x23
        /*021e*/ 	.short	(.L_91 - .L_90)
	.align		4
.L_90:
        /*0220*/ 	.word	index@(kernel_cuda_filter_nlm_calc_weight)
        /*0224*/ 	.word	0x00000000


	//----- nvinfo : EIATTR_MIN_STACK_SIZE
	.align		4
.L_91:
        /*0228*/ 	.byte	0x04, 0x12
        /*022a*/ 	.short	(.L_93 - .L_92)
	.align		4
.L_92:
        /*022c*/ 	.word	index@(kernel_cuda_filter_nlm_calc_weight)
        /*0230*/ 	.word	0x00000000


	//----- nvinfo : EIATTR_FRAME_SIZE
	.align		4
.L_93:
        /*0234*/ 	.byte	0x04, 0x11
        /*0236*/ 	.short	(.L_95 - .L_94)
	.align		4
.L_94:
        /*0238*/ 	.word	index@(kernel_cuda_filter_nlm_calc_weight)
        /*023c*/ 	.word	0x00000000


	//----- nvinfo : EIATTR_REGCOUNT
	.align		4
.L_95:
        /*0240*/ 	.byte	0x04, 0x2f
        /*0242*/ 	.short	(.L_97 - .L_96)
	.align		4
.L_96:
        /*0244*/ 	.word	index@(kernel_cuda_filter_nlm_update_output)
        /*0248*/ 	.word	0x00000027


	//----- nvinfo : EIATTR_MAX_STACK_SIZE
	.align		4
.L_97:
        /*024c*/ 	.byte	0x04, 0x23
        /*024e*/ 	.short	(.L_99 - .L_98)
	.align		4
.L_98:
        /*0250*/ 	.word	index@(kernel_cuda_filter_nlm_update_output)
        /*0254*/ 	.word	0x00000000


	//----- nvinfo : EIATTR_MIN_STACK_SIZE
	.align		4
.L_99:
        /*0258*/ 	.byte	0x04, 0x12
        /*025a*/ 	.short	(.L_101 - .L_100)
	.align		4
.L_100:
        /*025c*/ 	.word	index@(kernel_cuda_filter_nlm_update_output)
        /*0260*/ 	.word	0x00000000


	//----- nvinfo : EIATTR_FRAME_SIZE
	.align		4
.L_101:
        /*0264*/ 	.byte	0x04, 0x11
        /*0266*/ 	.short	(.L_103 - .L_102)
	.align		4
.L_102:
        /*0268*/ 	.word	index@(kernel_cuda_filter_nlm_update_output)
        /*026c*/ 	.word	0x00000000


	//----- nvinfo : EIATTR_REGCOUNT
	.align		4
.L_103:
        /*0270*/ 	.byte	0x04, 0x2f
        /*0272*/ 	.short	(.L_105 - .L_104)
	.align		4
.L_104:
        /*0274*/ 	.word	index@(kernel_cuda_filter_nlm_normalize)
        /*0278*/ 	.word	0x0000000a


	//----- nvinfo : EIATTR_MAX_STACK_SIZE
	.align		4
.L_105:
        /*027c*/ 	.byte	0x04, 0x23
        /*027e*/ 	.short	(.L_107 - .L_106)
	.align		4
.L_106:
        /*0280*/ 	.word	index@(kernel_cuda_filter_nlm_normalize)
        /*0284*/ 	.word	0x00000000


	//----- nvinfo : EIATTR_MIN_STACK_SIZE
	.align		4
.L_107:
        /*0288*/ 	.byte	0x04, 0x12
        /*028a*/ 	.short	(.L_109 - .L_108)
	.align		4
.L_108:
        /*028c*/ 	.word	index@(kernel_cuda_filter_nlm_normalize)
        /*0290*/ 	.word	0x00000000


	//----- nvinfo : EIATTR_FRAME_SIZE
	.align		4
.L_109:
        /*0294*/ 	.byte	0x04, 0x11
        /*0296*/ 	.short	(.L_111 - .L_110)
	.align		4
.L_110:
        /*0298*/ 	.word	index@(kernel_cuda_filter_nlm_normalize)
        /*029c*/ 	.word	0x00000000


	//----- nvinfo : EIATTR_REGCOUNT
	.align		4
.L_111:
        /*02a0*/ 	.byte	0x04, 0x2f
        /*02a2*/ 	.short	(.L_113 - .L_112)
	.align		4
.L_112:
        /*02a4*/ 	.word	index@(kernel_cuda_filter_nlm_construct_gramian)
        /*02a8*/ 	.word	0x0000003f


	//----- nvinfo : EIATTR_MAX_STACK_SIZE
	.align		4
.L_113:
        /*02ac*/ 	.byte	0x04, 0x23
        /*02ae*/ 	.short	(.L_115 - .L_114)
	.align		4
.L_114:
        /*02b0*/ 	.word	index@(kernel_cuda_filter_nlm_construct_gramian)
        /*02b4*/ 	.word	0x00000000


	//----- nvinfo : EIATTR_MIN_STACK_SIZE
	.align		4
.L_115:
        /*02b8*/ 	.byte	0x04, 0x12
        /*02ba*/ 	.short	(.L_117 - .L_116)
	.align		4
.L_116:
        /*02bc*/ 	.word	index@(kernel_cuda_filter_nlm_construct_gramian)
        /*02c0*/ 	.word	0x00000000


	//----- nvinfo : EIATTR_FRAME_SIZE
	.align		4
.L_117:
        /*02c4*/ 	.byte	0x04, 0x11
        /*02c6*/ 	.short	(.L_119 - .L_118)
	.align		4
.L_118:
        /*02c8*/ 	.word	index@(kernel_cuda_filter_nlm_construct_gramian)
        /*02cc*/ 	.word	0x00000000


	//----- nvinfo : EIATTR_REGCOUNT
	.align		4
.L_119:
        /*02d0*/ 	.byte	0x04, 0x2f
        /*02d2*/ 	.short	(.L_121 - .L_120)
	.align		4
.L_120:
        /*02d4*/ 	.word	index@(kernel_cuda_filter_finalize)
        /*02d8*/ 	.word	0x00000040


	//----- nvinfo : EIATTR_MAX_STACK_SIZE
	.align		4
.L_121:
        /*02dc*/ 	.byte	0x04, 0x23
        /*02de*/ 	.short	(.L_123 - .L_122)
	.align		4
.L_122:
        /*02e0*/ 	.word	index@(kernel_cuda_filter_finalize)
        /*02e4*/ 	.word	0x00000000


	//----- nvinfo : EIATTR_MIN_STACK_SIZE
	.align		4
.L_123:
        /*02e8*/ 	.byte	0x04, 0x12
        /*02ea*/ 	.short	(.L_125 - .L_124)
	.align		4
.L_124:
        /*02ec*/ 	.word	index@(kernel_cuda_filter_finalize)
        /*02f0*/ 	.word	0x00000000


	//----- nvinfo : EIATTR_FRAME_SIZE
	.align		4
.L_125:
        /*02f4*/ 	.byte	0x04, 0x11
        /*02f6*/ 	.short	(.L_127 - .L_126)
	.align		4
.L_126:
        /*02f8*/ 	.word	index@(kernel_cuda_filter_finalize)
        /*02fc*/ 	.word	0x00000000
.L_127:


//--------------------- .nv.info.kernel_cuda_filter_finalize --------------------------
	.section	.nv.info.kernel_cuda_filter_finalize,"",@"SHT_CUDA_INFO"
	.align	4


	//----- nvinfo : EIATTR_CUDA_API_VERSION
	.align		4
        /*0000*/ 	.byte	0x04, 0x37
        /*0002*/ 	.short	(.L_129 - .L_128)
.L_128:
        /*0004*/ 	.word	0x0000006f


	//----- nvinfo : EIATTR_SW2861232_WAR
	.align		4
.L_129:
        /*0008*/ 	.byte	0x01, 0x35
	.zero		2


	//----- nvinfo : EIATTR_PARAM_CBANK
	.align		4
        /*000c*/ 	.byte	0x04, 0x0a
        /*000e*/ 	.short	(.L_131 - .L_130)
	.align		4
.L_130:
        /*0010*/ 	.word	index@(.nv.constant0.kernel_cuda_filter_finalize)
        /*0014*/ 	.short	0x0160
        /*0016*/ 	.short	0x0044


	//----- nvinfo : EIATTR_CBANK_PARAM_SIZE
	.align		4
.L_131:
        /*0018*/ 	.byte	0x03, 0x19
        /*001a*/ 	.short	0x0044


	//----- nvinfo : EIATTR_KPARAM_INFO
	.align		4
        /*001c*/ 	.byte	0x04, 0x17
        /*001e*/ 	.short	(.L_133 - .L_132)
.L_132:
        /*0020*/ 	.word	0x00000000
        /*0024*/ 	.short	0x0006
        /*0026*/ 	.short	0x0040
        /*0028*/ 	.byte	0x00, 0xf0, 0x11, 0x00


	//----- nvinfo : EIATTR_KPARAM_INFO
	.align		4
.L_133:
        /*002c*/ 	.byte	0x04, 0x17
        /*002e*/ 	.short	(.L_135 - .L_134)
.L_134:
        /*0030*/ 	.word	0x00000000
        /*0034*/ 	.short	0x0005
        /*0036*/ 	.short	0x0030
        /*0038*/ 	.byte	0x00, 0xf0, 0x41, 0x00


	//----- nvinfo : EIATTR_KPARAM_INFO
	.align		4
.L_135:
        /*003c*/ 	.byte	0x04, 0x17
        /*003e*/ 	.short	(.L_137 - .L_136)
.L_136:
        /*0040*/ 	.word	0x00000000
        /*0044*/ 	.short	0x0004
        /*0046*/ 	.short	0x0020
        /*0048*/ 	.byte	0x00, 0xf0, 0x41, 0x00


	//----- nvinfo : EIATTR_KPARAM_INFO
	.align		4
.L_137:
        /*004c*/ 	.byte	0x04, 0x17
        /*004e*/ 	.short	(.L_139 - .L_138)
.L_138:
        /*0050*/ 	.word	0x00000000
        /*0054*/ 	.short	0x0003
        /*0056*/ 	.short	0x0018
        /*0058*/ 	.byte	0x00, 0xf0, 0x21, 0x00


	//----- nvinfo : EIATTR_KPARAM_INFO
	.align		4
.L_139:
        /*005c*/ 	.byte	0x04, 0x17
        /*005e*/ 	.short	(.L_141 - .L_140)
.L_140:
        /*0060*/ 	.word	0x00000000
        /*0064*/ 	.short	0x0002
        /*0066*/ 	.short	0x0010
        /*0068*/ 	.byte	0x00, 0xf0, 0x21, 0x00


	//----- nvinfo : EIATTR_KPARAM_INFO
	.align		4
.L_141:
        /*006c*/ 	.byte	0x04, 0x17
        /*006e*/ 	.short	(.L_143 - .L_142)
.L_142:
        /*0070*/ 	.word	0x00000000
        /*0074*/ 	.short	0x0001
        /*0076*/ 	.short	0x0008
        /*0078*/ 	.byte	0x00, 0xf0, 0x21, 0x00


	//----- nvinfo : EIATTR_KPARAM_INFO
	.align		4
.L_143:
        /*007c*/ 	.byte	0x04, 0x17
        /*007e*/ 	.short	(.L_145 - .L_144)
.L_144:
        /*0080*/ 	.word	0x00000000
        /*0084*/ 	.short	0x0000
        /*0086*/ 	.short	0x0000
        /*0088*/ 	.byte	0x00, 0xf0, 0x21, 0x00


	//----- nvinfo : EIATTR_MAXREG_COUNT
	.align		4
.L_145:
        /*008c*/ 	.byte	0x03, 0x1b
        /*008e*/ 	.short	0x0040


	//----- nvinfo : EIATTR_EXIT_INSTR_OFFSETS
	.align		4
        /*0090*/ 	.byte	0x04, 0x1c
        /*0092*/ 	.short	(.L_147 - .L_146)


	//   ....[0]....
.L_146:
        /*0094*/ 	.word	0x00000090


	//   ....[1]....
        /*0098*/ 	.word	0x00000100


	//   ....[2]....
        /*009c*/ 	.word	0x000036f0


	//----- nvinfo : EIATTR_MAX_THREADS
	.align		4
.L_147:
        /*00a0*/ 	.byte	0x04, 0x05
        /*00a2*/ 	.short	(.L_149 - .L_148)
.L_148:
        /*00a4*/ 	.word	0x00000100
        /*00a8*/ 	.word	0x00000001
        /*00ac*/ 	.word	0x00000001


	//----- nvinfo : EIATTR_CRS_STACK_SIZE
	.align		4
.L_149:
        /*00b0*/ 	.byte	0x04, 0x1e
        /*00b2*/ 	.short	(.L_151 - .L_150)
.L_150:
        /*00b4*/ 	.word	0x00000000
.L_151:


//--------------------- .nv.info.kernel_cuda_filter_nlm_construct_gramian --------------------------
	.section	.nv.info.kernel_cuda_filter_nlm_construct_gramian,"",@"SHT_CUDA_INFO"
	.align	4


	//----- nvinfo : EIATTR_CUDA_API_VERSION
	.align		4
        /*0000*/ 	.byte	0x04, 0x37
        /*0002*/ 	.short	(.L_153 - .L_152)
.L_152:
        /*0004*/ 	.word	0x0000006f


	//----- nvinfo : EIATTR_SW2861232_WAR
	.align		4
.L_153:
        /*0008*/ 	.byte	0x01, 0x35
	.zero		2


	//----- nvinfo : EIATTR_PARAM_CBANK
	.align		4
        /*000c*/ 	.byte	0x04, 0x0a
        /*000e*/ 	.short	(.L_155 - .L_154)
	.align		4
.L_154:
        /*0010*/ 	.word	index@(.nv.constant0.kernel_cuda_filter_nlm_construct_gramian)
        /*0014*/ 	.short	0x0160
        /*0016*/ 	.short	0x006d


	//----- nvinfo : EIATTR_CBANK_PARAM_SIZE
	.align		4
.L_155:
        /*0018*/ 	.byte	0x03, 0x19
        /*001a*/ 	.short	0x006d


	//----- nvinfo : EIATTR_KPARAM_INFO
	.align		4
        /*001c*/ 	.byte	0x04, 0x17
        /*001e*/ 	.short	(.L_157 - .L_156)
.L_156:
        /*0020*/ 	.word	0x00000000
        /*0024*/ 	.short	0x000f
        /*0026*/ 	.short	0x006c
        /*0028*/ 	.byte	0x00, 0xf0, 0x05, 0x00


	//----- nvinfo : EIATTR_KPARAM_INFO
	.align		4
.L_157:
        /*002c*/ 	.byte	0x04, 0x17
        /*002e*/ 	.short	(.L_159 - .L_158)
.L_158:
        /*0030*/ 	.word	0x00000000
        /*0034*/ 	.short	0x000e
        /*0036*/ 	.short	0x0068
        /*0038*/ 	.byte	0x00, 0xf0, 0x11, 0x00


	//----- nvinfo : EIATTR_KPARAM_INFO
	.align		4
.L_159:
        /*003c*/ 	.byte	0x04, 0x17
        /*003e*/ 	.short	(.L_161 - .L_160)
.L_160:
        /*0040*/ 	.word	0x00000000
        /*0044*/ 	.short	0x000d
        /*0046*/ 	.short	0x0064
        /*0048*/ 	.byte	0x00, 0xf0, 0x11, 0x00


	//----- nvinfo : EIATTR_KPARAM_INFO
	.align		4
.L_161:
        /*004c*/ 	.byte	0x04, 0x17
        /*004e*/ 	.short	(.L_163 - .L_162)
.L_162:
        /*0050*/ 	.word	0x00000000
        /*0054*/ 	.short	0x000c
        /*0056*/ 	.short	0x0060
        /*0058*/ 	.byte	0x00, 0xf0, 0x11, 0x00


	//----- nvinfo : EIATTR_KPARAM_INFO
	.align		4
.L_163:
        /*005c*/ 	.byte	0x04, 0x17
        /*005e*/ 	.short	(.L_165 - .L_164)
.L_164:
        /*0060*/ 	.word	0x00000000
        /*0064*/ 	.short	0x000b
        /*0066*/ 	.short	0x005c
        /*0068*/ 	.byte	0x00, 0xf0, 0x11, 0x00


	//----- nvinfo : EIATTR_KPARAM_INFO
	.align		4
.L_165:
        /*006c*/ 	.byte	0x04, 0x17
        /*006e*/ 	.short	(.L_167 - .L_166)
.L_166:
        /*0070*/ 	.word	0x00000000
        /*0074*/ 	.short	0x000a
        /*0076*/ 	.short	0x0058
        /*0078*/ 	.byte	0x00, 0xf0, 0x11, 0x00


	//----- nvinfo : EIATTR_KPARAM_INFO
	.align		4
.L_167:
        /*007c*/ 	.byte	0x04, 0x17
        /*007e*/ 	.short	(.L_169 - .L_168)
.L_168:
        /*0080*/ 	.word	0x00000000
        /*0084*/ 	.short	0x0009
        /*0086*/ 	.short	0x0054
        /*0088*/ 	.byte	0x00, 0xf0, 0x11, 0x00


	//----- nvinfo : EIATTR_KPARAM_INFO
	.align		4
.L_169:
        /*008c*/ 	.byte	0x04, 0x17
        /*008e*/ 	.short	(.L_171 - .L_170)
.L_170:
        /*0090*/ 	.word	0x00000000
        /*0094*/ 	.short	0x0008
        /*0096*/ 	.short	0x0050
        /*0098*/ 	.byte	0x00, 0xf0, 0x11, 0x00


	//----- nvinfo : EIATTR_KPARAM_INFO
	.align		4
.L_171:
        /*009c*/ 	.byte	0x04, 0x17
        /*009e*/ 	.short	(.L_173 - .L_172)
.L_172:
        /*00a0*/ 	.word	0x00000000
        /*00a4*/ 	.short	0x0007
        /*00a6*/ 	.short	0x0040
        /*00a8*/ 	.byte	0x00, 0xf0, 0x41, 0x00


	//----- nvinfo : EIATTR_KPARAM_INFO
	.align		4
.L_173:
        /*00ac*/ 	.byte	0x04, 0x17
        /*00ae*/ 	.short	(.L_175 - .L_174)
.L_174:
        /*00b0*/ 	.word	0x00000000
        /*00b4*/ 	.short	0x0006
        /*00b6*/ 	.short	0x0030
        /*00b8*/ 	.byte	0x00, 0xf0, 0x21, 0x00


	//----- nvinfo : EIATTR_KPARAM_INFO
	.align		4
.L_175:
        /*00bc*/ 	.byte	0x04, 0x17
        /*00be*/ 	.short	(.L_177 - .L_176)
.L_176:
        /*00c0*/ 	.word	0x00000000
        /*00c4*/ 	.short	0x0005
        /*00c6*/ 	.short	0x0028
        /*00c8*/ 	.byte	0x00, 0xf0, 0x21, 0x00


	//----- nvinfo : EIATTR_KPARAM_INFO
	.align		4
.L_177:
        /*00cc*/ 	.byte	0x04, 0x17
        /*00ce*/ 	.short	(.L_179 - .L_178)
.L_178:
        /*00d0*/ 	.word	0x00000000
        /*00d4*/ 	.short	0x0004
        /*00d6*/ 	.short	0x0020
        /*00d8*/ 	.byte	0x00, 0xf0, 0x21, 0x00


	//----- nvinfo : EIATTR_KPARAM_INFO
	.align		4
.L_179:
        /*00dc*/ 	.byte	0x04, 0x17
        /*00de*/ 	.short	(.L_181 - .L_180)
.L_180:
        /*00e0*/ 	.word	0x00000000
        /*00e4*/ 	.short	0x0003
        /*00e6*/ 	.short	0x0018
        /*00e8*/ 	.byte	0x00, 0xf0, 0x21, 0x00


	//----- nvinfo : EIATTR_KPARAM_INFO
	.align		4
.L_181:
        /*00ec*/ 	.byte	0x04, 0x17
        /*00ee*/ 	.short	(.L_183 - .L_182)
.L_182:
        /*00f0*/ 	.word	0x00000000
        /*00f4*/ 	.short	0x0002
        /*00f6*/ 	.short	0x0010
        /*00f8*/ 	.byte	0x00, 0xf0, 0x21, 0x00


	//----- nvinfo : EIATTR_KPARAM_INFO
	.align		4
.L_183:
        /*00fc*/ 	.byte	0x04, 0x17
        /*00fe*/ 	.short	(.L_185 - .L_184)
.L_184:
        /*0100*/ 	.word	0x00000000
        /*0104*/ 	.short	0x0001
        /*0106*/ 	.short	0x0008
        /*0108*/ 	.byte	0x00, 0xf0, 0x21, 0x00


	//----- nvinfo : EIATTR_KPARAM_INFO
	.align		4
.L_185:
        /*010c*/ 	.byte	0x04, 0x17
        /*010e*/ 	.short	(.L_187 - .L_186)
.L_186:
        /*0110*/ 	.word	0x00000000
        /*0114*/ 	.short	0x0000
        /*0116*/ 	.short	0x0000
        /*0118*/ 	.byte	0x00, 0xf0, 0x11, 0x00


	//----- nvinfo : EIATTR_MAXREG_COUNT
	.align		4
.L_187:
        /*011c*/ 	.byte	0x03, 0x1b
        /*011e*/ 	.short	0x0040


	//----- nvinfo : EIATTR_EXIT_INSTR_OFFSETS
	.align		4
        /*0120*/ 	.byte	0x04, 0x1c
        /*0122*/ 	.short	(.L_189 - .L_188)


	//   ....[0]....
.L_188:
        /*0124*/ 	.word	0x00000680


	//   ....[1]....
        /*0128*/ 	.word	0x00000f80


	//   ....[2]....
        /*012c*/ 	.word	0x00001000


	//   ....[3]....
        /*0130*/ 	.word	0x0000d060


	//   ....[4]....
        /*0134*/ 	.word	0x0000d400


	//   ....[5]....
        /*0138*/ 	.word	0x0000d820


	//----- nvinfo : EIATTR_MAX_THREADS
	.align		4
.L_189:
        /*013c*/ 	.byte	0x04, 0x05
        /*013e*/ 	.short	(.L_191 - .L_190)
.L_190:
        /*0140*/ 	.word	0x00000100
        /*0144*/ 	.word	0x00000001
        /*0148*/ 	.word	0x00000001


	//----- nvinfo : EIATTR_CRS_STACK_SIZE
	.align		4
.L_191:
        /*014c*/ 	.byte	0x04, 0x1e
        /*014e*/ 	.short	(.L_193 - .L_192)
.L_192:
        /*0150*/ 	.word	0x00000000
.L_193:


//--------------------- .nv.info.kernel_cuda_filter_nlm_normalize --------------------------
	.section	.nv.info.kernel_cuda_filter_nlm_normalize,"",@"SHT_CUDA_INFO"
	.align	4


	//----- nvinfo : EIATTR_CUDA_API_VERSION
	.align		4
        /*0000*/ 	.byte	0x04, 0x37
        /*0002*/ 	.short	(.L_195 - .L_194)
.L_194:
        /*0004*/ 	.word	0x0000006f


	//----- nvinfo : EIATTR_SW2861232_WAR
	.align		4
.L_195:
        /*0008*/ 	.byte	0x01, 0x35
	.zero		2


	//----- nvinfo : EIATTR_PARAM_CBANK
	.align		4
        /*000c*/ 	.byte	0x04, 0x0a
        /*000e*/ 	.short	(.L_197 - .L_196)
	.align		4
.L_196:
        /*0010*/ 	.word	index@(.nv.constant0.kernel_cuda_filter_nlm_normalize)
        /*0014*/ 	.short	0x0160
        /*0016*/ 	.short	0x001c


	//----- nvinfo : EIATTR_CBANK_PARAM_SIZE
	.align		4
.L_197:
        /*0018*/ 	.byte	0x03, 0x19
        /*001a*/ 	.short	0x001c


	//----- nvinfo : EIATTR_KPARAM_INFO
	.align		4
        /*001c*/ 	.byte	0x04, 0x17
        /*001e*/ 	.short	(.L_199 - .L_198)
.L_198:
        /*0020*/ 	.word	0x00000000
        /*0024*/ 	.short	0x0004
        /*0026*/ 	.short	0x0018
        /*0028*/ 	.byte	0x00, 0xf0, 0x11, 0x00


	//----- nvinfo : EIATTR_KPARAM_INFO
	.align		4
.L_199:
        /*002c*/ 	.byte	0x04, 0x17
        /*002e*/ 	.short	(.L_201 - .L_200)
.L_200:
        /*0030*/ 	.word	0x00000000
        /*0034*/ 	.short	0x0003
        /*0036*/ 	.short	0x0014
        /*0038*/ 	.byte	0x00, 0xf0, 0x11, 0x00


	//----- nvinfo : EIATTR_KPARAM_INFO
	.align		4
.L_201:
        /*003c*/ 	.byte	0x04, 0x17
        /*003e*/ 	.short	(.L_203 - .L_202)
.L_202:
        /*0040*/ 	.word	0x00000000
        /*0044*/ 	.short	0x0002
        /*0046*/ 	.short	0x0010
        /*0048*/ 	.byte	0x00, 0xf0, 0x11, 0x00


	//----- nvinfo : EIATTR_KPARAM_INFO
	.align		4
.L_203:
        /*004c*/ 	.byte	0x04, 0x17
        /*004e*/ 	.short	(.L_205 - .L_204)
.L_204:
        /*0050*/ 	.word	0x00000000
        /*0054*/ 	.short	0x0001
        /*0056*/ 	.short	0x0008
        /*0058*/ 	.byte	0x00, 0xf0, 0x21, 0x00


	//----- nvinfo : EIATTR_KPARAM_INFO
	.align		4
.L_205:
        /*005c*/ 	.byte	0x04, 0x17
        /*005e*/ 	.short	(.L_207 - .L_206)
.L_206:
        /*0060*/ 	.word	0x00000000
        /*0064*/ 	.short	0x0000
        /*0066*/ 	.short	0x0000
        /*0068*/ 	.byte	0x00, 0xf0, 0x21, 0x00


	//----- nvinfo : EIATTR_MAXREG_COUNT
	.align		4
.L_207:
        /*006c*/ 	.byte	0x03, 0x1b
        /*006e*/ 	.short	0x0040


	//----- nvinfo : EIATTR_EXIT_INSTR_OFFSETS
	.align		4
        /*0070*/ 	.byte	0x04, 0x1c
        /*0072*/ 	.short	(.L_209 - .L_208)


	//   ....[0]....
.L_208:
        /*0074*/ 	.word	0x00000090


	//   ....[1]....
        /*0078*/ 	.word	0x00000140


	//----- nvinfo : EIATTR_MAX_THREADS
	.align		4
.L_209:
        /*007c*/ 	.byte	0x04, 0x05
        /*007e*/ 	.short	(.L_211 - .L_210)
.L_210:
        /*0080*/ 	.word	0x00000100
        /*0084*/ 	.word	0x00000001
        /*0088*/ 	.word	0x00000001
.L_211:


//--------------------- .nv.info.kernel_cuda_filter_nlm_update_output --------------------------
	.section	.nv.info.kernel_cuda_filter_nlm_update_output,"",@"SHT_CUDA_INFO"
	.align	4


	//----- nvinfo : EIATTR_CUDA_API_VERSION
	.align		4
        /*0000*/ 	.byte	0x04, 0x37
        /*0002*/ 	.short	(.L_213 - .L_212)
.L_212:
        /*0004*/ 	.word	0x0000006f


	//----- nvinfo : EIATTR_SW2861232_WAR
	.align		4
.L_213:
        /*0008*/ 	.byte	0x01, 0x35
	.zero		2


	//----- nvinfo : EIATTR_PARAM_CBANK
	.align		4
        /*000c*/ 	.byte	0x04, 0x0a
        /*000e*/ 	.short	(.L_215 - .L_214)
	.align		4
.L_214:
        /*0010*/ 	.word	index@(.nv.constant0.kernel_cuda_filter_nlm_update_output)
        /*0014*/ 	.short	0x0160
        /*0016*/ 	.short	0x003c


	//----- nvinfo : EIATTR_CBANK_PARAM_SIZE
	.align		4
.L_215:
        /*0018*/ 	.byte	0x03, 0x19
        /*001a*/ 	.short	0x003c


	//----- nvinfo : EIATTR_KPARAM_INFO
	.align		4
        /*001c*/ 	.byte	0x04, 0x17
        /*001e*/ 	.short	(.L_217 - .L_216)
.L_216:
        /*0020*/ 	.word	0x00000000
        /*0024*/ 	.short	0x000a
        /*0026*/ 	.short	0x0038
        /*0028*/ 	.byte	0x00, 0xf0, 0x11, 0x00


	//----- nvinfo : EIATTR_KPARAM_INFO
	.align		4
.L_217:
        /*002c*/ 	.byte	0x04, 0x17
        /*002e*/ 	.short	(.L_219 - .L_218)
.L_218:
        /*0030*/ 	.word	0x00000000
        /*0034*/ 	.short	0x0009
        /*0036*/ 	.short	0x0034
        /*0038*/ 	.byte	0x00, 0xf0, 0x11, 0x00


	//----- nvinfo : EIATTR_KPARAM_INFO
	.align		4
.L_219:
        /*003c*/ 	.byte	0x04, 0x17
        /*003e*/ 	.short	(.L_221 - .L_220)
.L_220:
        /*0040*/ 	.word	0x00000000
        /*0044*/ 	.short	0x0008
        /*0046*/ 	.short	0x0030
        /*0048*/ 	.byte	0x00, 0xf0, 0x11, 0x00


	//----- nvinfo : EIATTR_KPARAM_INFO
	.align		4
.L_221:
        /*004c*/ 	.byte	0x04, 0x17
        /*004e*/ 	.short	(.L_223 - .L_222)
.L_222:
        /*0050*/ 	.word	0x00000000
        /*0054*/ 	.short	0x0007
        /*0056*/ 	.short	0x002c
        /*0058*/ 	.byte	0x00, 0xf0, 0x11, 0x00


	//----- nvinfo : EIATTR_KPARAM_INFO
	.align		4
.L_223:
        /*005c*/ 	.byte	0x04, 0x17
        /*005e*/ 	.short	(.L_225 - .L_224)
.L_224:
        /*0060*/ 	.word	0x00000000
        /*0064*/ 	.short	0x0006
        /*0066*/ 	.short	0x0028
        /*0068*/ 	.byte	0x00, 0xf0, 0x11, 0x00


	//----- nvinfo : EIATTR_KPARAM_INFO
	.align		4
.L_225:
        /*006c*/ 	.byte	0x04, 0x17
        /*006e*/ 	.short	(.L_227 - .L_226)
.L_226:
        /*0070*/ 	.word	0x00000000
        /*0074*/ 	.short	0x0005
        /*0076*/ 	.short	0x0024
        /*0078*/ 	.byte	0x00, 0xf0, 0x11, 0x00


	//----- nvinfo : EIATTR_KPARAM_INFO
	.align		4
.L_227:
        /*007c*/ 	.byte	0x04, 0x17
        /*007e*/ 	.short	(.L_229 - .L_228)
.L_228:
        /*0080*/ 	.word	0x00000000
        /*0084*/ 	.short	0x0004
        /*0086*/ 	.short	0x0020
        /*0088*/ 	.byte	0x00, 0xf0, 0x11, 0x00


	//----- nvinfo : EIATTR_KPARAM_INFO
	.align		4
.L_229:
        /*008c*/ 	.byte	0x04, 0x17
        /*008e*/ 	.short	(.L_231 - .L_230)
.L_230:
        /*0090*/ 	.word	0x00000000
        /*0094*/ 	.short	0x0003
        /*0096*/ 	.short	0x0018
        /*0098*/ 	.byte	0x00, 0xf0, 0x21, 0x00


	//----- nvinfo : EIATTR_KPARAM_INFO
	.align		4
.L_231:
        /*009c*/ 	.byte	0x04, 0x17
        /*009e*/ 	.short	(.L_233 - .L_232)
.L_232:
        /*00a0*/ 	.word	0x00000000
        /*00a4*/ 	.short	0x0002
        /*00a6*/ 	.short	0x0010
        /*00a8*/ 	.byte	0x00, 0xf0, 0x21, 0x00


	//----- nvinfo : EIATTR_KPARAM_INFO
	.align		4
.L_233:
        /*00ac*/ 	.byte	0x04, 0x17
        /*00ae*/ 	.short	(.L_235 - .L_234)
.L_234:
        /*00b0*/ 	.word	0x00000000
        /*00b4*/ 	.short	0x0001
        /*00b6*/ 	.short	0x0008
        /*00b8*/ 	.byte	0x00, 0xf0, 0x21, 0x00


	//----- nvinfo : EIATTR_KPARAM_INFO
	.align		4
.L_235:
        /*00bc*/ 	.byte	0x04, 0x17
        /*00be*/ 	.short	(.L_237 - .L_236)
.L_236:
        /*00c0*/ 	.word	0x00000000
        /*00c4*/ 	.short	0x0000
        /*00c6*/ 	.short	0x0000
        /*00c8*/ 	.byte	0x00, 0xf0, 0x21, 0x00


	//----- nvinfo : EIATTR_MAXREG_COUNT
	.align		4
.L_237:
        /*00cc*/ 	.byte	0x03, 0x1b
        /*00ce*/ 	.short	0x0040


	//----- nvinfo : EIATTR_EXIT_INSTR_OFFSETS
	.align		4
        /*00d0*/ 	.byte	0x04, 0x1c
        /*00d2*/ 	.short	(.L_239 - .L_238)


	//   ....[0]....
.L_238:
        /*00d4*/ 	.word	0x00000690


	//   ....[1]....
        /*00d8*/ 	.word	0x000010f0


	//   ....[2]....
        /*00dc*/ 	.word	0x00001110


	//----- nvinfo : EIATTR_MAX_THREADS
	.align		4
.L_239:
        /*00e0*/ 	.byte	0x04, 0x05
        /*00e2*/ 	.short	(.L_241 - .L_240)
.L_240:
        /*00e4*/ 	.word	0x00000100
        /*00e8*/ 	.word	0x00000001
        /*00ec*/ 	.word	0x00000001


	//----- nvinfo : EIATTR_CRS_STACK_SIZE
	.align		4
.L_241:
        /*00f0*/ 	.byte	0x04, 0x1e
        /*00f2*/ 	.short	(.L_243 - .L_242)
.L_242:
        /*00f4*/ 	.word	0x00000000
.L_243:


//--------------------- .nv.info.kernel_cuda_filter_nlm_calc_weight --------------------------
	.section	.nv.info.kernel_cuda_filter_nlm_calc_weight,"",@"SHT_CUDA_INFO"
	.align	4


	//----- nvinfo : EIATTR_CUDA_API_VERSION
	.align		4
        /*0000*/ 	.byte	0x04, 0x37
        /*0002*/ 	.short	(.L_245 - .L_244)
.L_244:
        /*0004*/ 	.word	0x0000006f


	//----- nvinfo : EIATTR_SW2861232_WAR
	.align		4
.L_245:
        /*0008*/ 	.byte	0x01, 0x35
	.zero		2


	//----- nvinfo : EIATTR_PARAM_CBANK
	.align		4
        /*000c*/ 	.byte	0x04, 0x0a
        /*000e*/ 	.short	(.L_247 - .L_246)
	.align		4
.L_246:
        /*0010*/ 	.word	index@(.nv.constant0.kernel_cuda_filter_nlm_calc_weight)
        /*0014*/ 	.short	0x0160
        /*0016*/ 	.short	0x0028


	//----- nvinfo : EIATTR_CBANK_PARAM_SIZE
	.align		4
.L_247:
        /*0018*/ 	.byte	0x03, 0x19
        /*001a*/ 	.short	0x0028


	//----- nvinfo : EIATTR_KPARAM_INFO
	.align		4
        /*001c*/ 	.byte	0x04, 0x17
        /*001e*/ 	.short	(.L_249 - .L_248)
.L_248:
        /*0020*/ 	.word	0x00000000
        /*0024*/ 	.short	0x0007
        /*0026*/ 	.short	0x0024
        /*0028*/ 	.byte	0x00, 0xf0, 0x11, 0x00


	//----- nvinfo : EIATTR_KPARAM_INFO
	.align		4
.L_249:
        /*002c*/ 	.byte	0x04, 0x17
        /*002e*/ 	.short	(.L_251 - .L_250)
.L_250:
        /*0030*/ 	.word	0x00000000
        /*0034*/ 	.short	0x0006
        /*0036*/ 	.short	0x0020
        /*0038*/ 	.byte	0x00, 0xf0, 0x11, 0x00


	//----- nvinfo : EIATTR_KPARAM_INFO
	.align		4
.L_251:
        /*003c*/ 	.byte	0x04, 0x17
        /*003e*/ 	.short	(.L_253 - .L_252)
.L_252:
        /*0040*/ 	.word	0x00000000
        /*0044*/ 	.short	0x0005
        /*0046*/ 	.short	0x001c
        /*0048*/ 	.byte	0x00, 0xf0, 0x11, 0x00


	//----- nvinfo : EIATTR_KPARAM_INFO
	.align		4
.L_253:
        /*004c*/ 	.byte	0x04, 0x17
        /*004e*/ 	.short	(.L_255 - .L_254)
.L_254:
        /*0050*/ 	.word	0x00000000
        /*0054*/ 	.short	0x0004
        /*0056*/ 	.short	0x0018
        /*0058*/ 	.byte	0x00, 0xf0, 0x11, 0x00


	//----- nvinfo : EIATTR_KPARAM_INFO
	.align		4
.L_255:
        /*005c*/ 	.byte	0x04, 0x17
        /*005e*/ 	.short	(.L_257 - .L_256)
.L_256:
        /*0060*/ 	.word	0x00000000
        /*0064*/ 	.short	0x0003
        /*0066*/ 	.short	0x0014
        /*0068*/ 	.byte	0x00, 0xf0, 0x11, 0x00


	//----- nvinfo : EIATTR_KPARAM_INFO
	.align		4
.L_257:
        /*006c*/ 	.byte	0x04, 0x17
        /*006e*/ 	.short	(.L_259 - .L_258)
.L_258:
        /*0070*/ 	.word	0x00000000
        /*0074*/ 	.short	0x0002
        /*0076*/ 	.short	0x0010
        /*0078*/ 	.byte	0x00, 0xf0, 0x11, 0x00


	//----- nvinfo : EIATTR_KPARAM_INFO
	.align		4
.L_259:
        /*007c*/ 	.byte	0x04, 0x17
        /*007e*/ 	.short	(.L_261 - .L_260)
.L_260:
        /*0080*/ 	.word	0x00000000
        /*0084*/ 	.short	0x0001
        /*0086*/ 	.short	0x0008
        /*0088*/ 	.byte	0x00, 0xf0, 0x21, 0x00


	//----- nvinfo : EIATTR_KPARAM_INFO
	.align		4
.L_261:
        /*008c*/ 	.byte	0x04, 0x17
        /*008e*/ 	.short	(.L_263 - .L_262)
.L_262:
        /*0090*/ 	.word	0x00000000
        /*0094*/ 	.short	0x0000
        /*0096*/ 	.short	0x0000
        /*0098*/ 	.byte	0x00, 0xf0, 0x21, 0x00


	//----- nvinfo : EIATTR_MAXREG_COUNT
	.align		4
.L_263:
        /*009c*/ 	.byte	0x03, 0x1b
        /*009e*/ 	.short	0x0040


	//----- nvinfo : EIATTR_EXIT_INSTR_OFFSETS
	.align		4
        /*00a0*/ 	.byte	0x04, 0x1c
        /*00a2*/ 	.short	(.L_265 - .L_264)


	//   ....[0]....
.L_264:
        /*00a4*/ 	.word	0x000006a0


	//   ....[1]....
        /*00a8*/ 	.word	0x000010c0


	//----- nvinfo : EIATTR_MAX_THREADS
	.align		4
.L_265:
        /*00ac*/ 	.byte	0x04, 0x05
        /*00ae*/ 	.short	(.L_267 - .L_266)
.L_266:
        /*00b0*/ 	.word	0x00000100
        /*00b4*/ 	.word	0x00000001
        /*00b8*/ 	.word	0x00000001


	//----- nvinfo : EIATTR_CRS_STACK_SIZE
	.align		4
.L_267:
        /*00bc*/ 	.byte	0x04, 0x1e
        /*00be*/ 	.short	(.L_269 - .L_268)
.L_268:
        /*00c0*/ 	.word	0x00000000
.L_269:


//--------------------- .nv.info.kernel_cuda_filter_nlm_blur --------------------------
	.section	.nv.info.kernel_cuda_filter_nlm_blur,"",@"SHT_CUDA_INFO"
	.align	4


	//----- nvinfo : EIATTR_CUDA_API_VERSION
	.align		4
        /*0000*/ 	.byte	0x04, 0x37
        /*0002*/ 	.short	(.L_271 - .L_270)
.L_270:
        /*0004*/ 	.word	0x0000006f


	//----- nvinfo : EIATTR_SW2861232_WAR
	.align		4
.L_271:
        /*0008*/ 	.byte	0x01, 0x35
	.zero		2


	//----- nvinfo : EIATTR_PARAM_CBANK
	.align		4
        /*000c*/ 	.byte	0x04, 0x0a
        /*000e*/ 	.short	(.L_273 - .L_272)
	.align		4
.L_272:
        /*0010*/ 	.word	index@(.nv.constant0.kernel_cuda_filter_nlm_blur)
        /*0014*/ 	.short	0x0160
        /*0016*/ 	.short	0x0028


	//----- nvinfo : EIATTR_CBANK_PARAM_SIZE
	.align		4
.L_273:
        /*0018*/ 	.byte	0x03, 0x19
        /*001a*/ 	.short	0x0028


	//----- nvinfo : EIATTR_KPARAM_INFO
	.align		4
        /*001c*/ 	.byte	0x04, 0x17
        /*001e*/ 	.short	(.L_275 - .L_274)
.L_274:
        /*0020*/ 	.word	0x00000000
        /*0024*/ 	.short	0x0007
        /*0026*/ 	.short	0x0024
        /*0028*/ 	.byte	0x00, 0xf0, 0x11, 0x00


	//----- nvinfo : EIATTR_KPARAM_INFO
	.align		4
.L_275:
        /*002c*/ 	.byte	0x04, 0x17
        /*002e*/ 	.short	(.L_277 - .L_276)
.L_276:
        /*0030*/ 	.word	0x00000000
        /*0034*/ 	.short	0x0006
        /*0036*/ 	.short	0x0020
        /*0038*/ 	.byte	0x00, 0xf0, 0x11, 0x00


	//----- nvinfo : EIATTR_KPARAM_INFO
	.align		4
.L_277:
        /*003c*/ 	.byte	0x04, 0x17
        /*003e*/ 	.short	(.L_279 - .L_278)
.L_278:
        /*0040*/ 	.word	0x00000000
        /*0044*/ 	.short	0x0005
        /*0046*/ 	.short	0x001c
        /*0048*/ 	.byte	0x00, 0xf0, 0x11, 0x00


	//----- nvinfo : EIATTR_KPARAM_INFO
	.align		4
.L_279:
        /*004c*/ 	.byte	0x04, 0x17
        /*004e*/ 	.short	(.L_281 - .L_280)
.L_280:
        /*0050*/ 	.word	0x00000000
        /*0054*/ 	.short	0x0004
        /*0056*/ 	.short	0x0018
        /*0058*/ 	.byte	0x00, 0xf0, 0x11, 0x00


	//----- nvinfo : EIATTR_KPARAM_INFO
	.align		4
.L_281:
        /*005c*/ 	.byte	0x04, 0x17
        /*005e*/ 	.short	(.L_283 - .L_282)
.L_282:
        /*0060*/ 	.word	0x00000000
        /*0064*/ 	.short	0x0003
        /*0066*/ 	.short	0x0014
        /*0068*/ 	.byte	0x00, 0xf0, 0x11, 0x00


	//----- nvinfo : EIATTR_KPARAM_INFO
	.align		4
.L_283:
        /*006c*/ 	.byte	0x04, 0x17
        /*006e*/ 	.short	(.L_285 - .L_284)
.L_284:
        /*0070*/ 	.word	0x00000000
        /*0074*/ 	.short	0x0002
        /*0076*/ 	.short	0x0010
        /*0078*/ 	.byte	0x00, 0xf0, 0x11, 0x00


	//----- nvinfo : EIATTR_KPARAM_INFO
	.align		4
.L_285:
        /*007c*/ 	.byte	0x04, 0x17
        /*007e*/ 	.short	(.L_287 - .L_286)
.L_286:
        /*0080*/ 	.word	0x00000000
        /*0084*/ 	.short	0x0001
        /*0086*/ 	.short	0x0008
        /*0088*/ 	.byte	0x00, 0xf0, 0x21, 0x00


	//----- nvinfo : EIATTR_KPARAM_INFO
	.align		4
.L_287:
        /*008c*/ 	.byte	0x04, 0x17
        /*008e*/ 	.short	(.L_289 - .L_288)
.L_288:
        /*0090*/ 	.word	0x00000000
        /*0094*/ 	.short	0x0000
        /*0096*/ 	.short	0x0000
        /*0098*/ 	.byte	0x00, 0xf0, 0x21, 0x00


	//----- nvinfo : EIATTR_MAXREG_COUNT
	.align		4
.L_289:
        /*009c*/ 	.byte	0x03, 0x1b
        /*009e*/ 	.short	0x0040


	//----- nvinfo : EIATTR_EXIT_INSTR_OFFSETS
	.align		4
        /*00a0*/ 	.byte	0x04, 0x1c
        /*00a2*/ 	.short	(.L_291 - .L_290)


	//   ....[0]....
.L_290:
        /*00a4*/ 	.word	0x000006a0


	//   ....[1]....
        /*00a8*/ 	.word	0x00001430


	//----- nvinfo : EIATTR_MAX_THREADS
	.align		4
.L_291:
        /*00ac*/ 	.byte	0x04, 0x05
        /*00ae*/ 	.short	(.L_293 - .L_292)
.L_292:
        /*00b0*/ 	.word	0x00000100
        /*00b4*/ 	.word	0x00000001
        /*00b8*/ 	.word	0x00000001


	//----- nvinfo : EIATTR_CRS_STACK_SIZE
	.align		4
.L_293:
        /*00bc*/ 	.byte	0x04, 0x1e
        /*00be*/ 	.short	(.L_295 - .L_294)
.L_294:
        /*00c0*/ 	.word	0x00000000
.L_295:


//--------------------- .nv.info.kernel_cuda_filter_nlm_calc_difference --------------------------
	.section	.nv.info.kernel_cuda_filter_nlm_calc_difference,"",@"SHT_CUDA_INFO"
	.align	4


	//----- nvinfo : EIATTR_CUDA_API_VERSION
	.align		4
        /*0000*/ 	.byte	0x04, 0x37
        /*0002*/ 	.short	(.L_297 - .L_296)
.L_296:
        /*0004*/ 	.word	0x0000006f


	//----- nvinfo : EIATTR_SW2861232_WAR
	.align		4
.L_297:
        /*0008*/ 	.byte	0x01, 0x35
	.zero		2


	//----- nvinfo : EIATTR_PARAM_CBANK
	.align		4
        /*000c*/ 	.byte	0x04, 0x0a
        /*000e*/ 	.short	(.L_299 - .L_298)
	.align		4
.L_298:
        /*0010*/ 	.word	index@(.nv.constant0.kernel_cuda_filter_nlm_calc_difference)
        /*0014*/ 	.short	0x0160
        /*0016*/ 	.short	0x0044


	//----- nvinfo : EIATTR_CBANK_PARAM_SIZE
	.align		4
.L_299:
        /*0018*/ 	.byte	0x03, 0x19
        /*001a*/ 	.short	0x0044


	//----- nvinfo : EIATTR_KPARAM_INFO
	.align		4
        /*001c*/ 	.byte	0x04, 0x17
        /*001e*/ 	.short	(.L_301 - .L_300)
.L_300:
        /*0020*/ 	.word	0x00000000
        /*0024*/ 	.short	0x000c
        /*0026*/ 	.short	0x0040
        /*0028*/ 	.byte	0x00, 0xf0, 0x11, 0x00


	//----- nvinfo : EIATTR_KPARAM_INFO
	.align		4
.L_301:
        /*002c*/ 	.byte	0x04, 0x17
        /*002e*/ 	.short	(.L_303 - .L_302)
.L_302:
        /*0030*/ 	.word	0x00000000
        /*0034*/ 	.short	0x000b
        /*0036*/ 	.short	0x003c
        /*0038*/ 	.byte	0x00, 0xf0, 0x11, 0x00


	//----- nvinfo : EIATTR_KPARAM_INFO
	.align		4
.L_303:
        /*003c*/ 	.byte	0x04, 0x17
        /*003e*/ 	.short	(.L_305 - .L_304)
.L_304:
        /*0040*/ 	.word	0x00000000
        /*0044*/ 	.short	0x000a
        /*0046*/ 	.short	0x0038
        /*0048*/ 	.byte	0x00, 0xf0, 0x11, 0x00


	//----- nvinfo : EIATTR_KPARAM_INFO
	.align		4
.L_305:
        /*004c*/ 	.byte	0x04, 0x17
        /*004e*/ 	.short	(.L_307 - .L_306)
.L_306:
        /*0050*/ 	.word	0x00000000
        /*0054*/ 	.short	0x0009
        /*0056*/ 	.short	0x0034
        /*0058*/ 	.byte	0x00, 0xf0, 0x11, 0x00


	//----- nvinfo : EIATTR_KPARAM_INFO
	.align		4
.L_307:
        /*005c*/ 	.byte	0x04, 0x17
        /*005e*/ 	.short	(.L_309 - .L_308)
.L_308:
        /*0060*/ 	.word	0x00000000
        /*0064*/ 	.short	0x0008
        /*0066*/ 	.short	0x0030
        /*0068*/ 	.byte	0x00, 0xf0, 0x11, 0x00


	//----- nvinfo : EIATTR_KPARAM_INFO
	.align		4
.L_309:
        /*006c*/ 	.byte	0x04, 0x17
        /*006e*/ 	.short	(.L_311 - .L_310)
.L_310:
        /*0070*/ 	.word	0x00000000
        /*0074*/ 	.short	0x0007
        /*0076*/ 	.short	0x002c
        /*0078*/ 	.byte	0x00, 0xf0, 0x11, 0x00


	//----- nvinfo : EIATTR_KPARAM_INFO
	.align		4
.L_311:
        /*007c*/ 	.byte	0x04, 0x17
        /*007e*/ 	.short	(.L_313 - .L_312)
.L_312:
        /*0080*/ 	.word	0x00000000
        /*0084*/ 	.short	0x0006
        /*0086*/ 	.short	0x0028
        /*0088*/ 	.byte	0x00, 0xf0, 0x11, 0x00


	//----- nvinfo : EIATTR_KPARAM_INFO
	.align		4
.L_313:
        /*008c*/ 	.byte	0x04, 0x17
        /*008e*/ 	.short	(.L_315 - .L_314)
.L_314:
        /*0090*/ 	.word	0x00000000
        /*0094*/ 	.short	0x0005
        /*0096*/ 	.short	0x0024
        /*0098*/ 	.byte	0x00, 0xf0, 0x11, 0x00


	//----- nvinfo : EIATTR_KPARAM_INFO
	.align		4
.L_315:
        /*009c*/ 	.byte	0x04, 0x17
        /*009e*/ 	.short	(.L_317 - .L_316)
.L_316:
        /*00a0*/ 	.word	0x00000000
        /*00a4*/ 	.short	0x0004
        /*00a6*/ 	.short	0x0020
        /*00a8*/ 	.byte	0x00, 0xf0, 0x11, 0x00


	//----- nvinfo : EIATTR_KPARAM_INFO
	.align		4
.L_317:
        /*00ac*/ 	.byte	0x04, 0x17
        /*00ae*/ 	.short	(.L_319 - .L_318)
.L_318:
        /*00b0*/ 	.word	0x00000000
        /*00b4*/ 	.short	0x0003
        /*00b6*/ 	.short	0x0018
        /*00b8*/ 	.byte	0x00, 0xf0, 0x21, 0x00


	//----- nvinfo : EIATTR_KPARAM_INFO
	.align		4
.L_319:
        /*00bc*/ 	.byte	0x04, 0x17
        /*00be*/ 	.short	(.L_321 - .L_320)
.L_320:
        /*00c0*/ 	.word	0x00000000
        /*00c4*/ 	.short	0x0002
        /*00c6*/ 	.short	0x0010
        /*00c8*/ 	.byte	0x00, 0xf0, 0x21, 0x00


	//----- nvinfo : EIATTR_KPARAM_INFO
	.align		4
.L_321:
        /*00cc*/ 	.byte	0x04, 0x17
        /*00ce*/ 	.short	(.L_323 - .L_322)
.L_322:
        /*00d0*/ 	.word	0x00000000
        /*00d4*/ 	.short	0x0001
        /*00d6*/ 	.short	0x0008
        /*00d8*/ 	.byte	0x00, 0xf0, 0x21, 0x00


	//----- nvinfo : EIATTR_KPARAM_INFO
	.align		4
.L_323:
        /*00dc*/ 	.byte	0x04, 0x17
        /*00de*/ 	.short	(.L_325 - .L_324)
.L_324:
        /*00e0*/ 	.word	0x00000000
        /*00e4*/ 	.short	0x0000
        /*00e6*/ 	.short	0x0000
        /*00e8*/ 	.byte	0x00, 0xf0, 0x21, 0x00


	//----- nvinfo : EIATTR_MAXREG_COUNT
	.align		4
.L_325:
        /*00ec*/ 	.byte	0x03, 0x1b
        /*00ee*/ 	.short	0x0040


	//----- nvinfo : EIATTR_EXIT_INSTR_OFFSETS
	.align		4
        /*00f0*/ 	.byte	0x04, 0x1c
        /*00f2*/ 	.short	(.L_327 - .L_326)


	//   ....[0]....
.L_326:
        /*00f4*/ 	.word	0x000006a0


	//   ....[1]....
        /*00f8*/ 	.word	0x00001190


	//----- nvinfo : EIATTR_MAX_THREADS
	.align		4
.L_327:
        /*00fc*/ 	.byte	0x04, 0x05
        /*00fe*/ 	.short	(.L_329 - .L_328)
.L_328:
        /*0100*/ 	.word	0x00000100
        /*0104*/ 	.word	0x00000001
        /*0108*/ 	.word	0x00000001


	//----- nvinfo : EIATTR_CRS_STACK_SIZE
	.align		4
.L_329:
        /*010c*/ 	.byte	0x04, 0x1e
        /*010e*/ 	.short	(.L_331 - .L_330)
.L_330:
        /*0110*/ 	.word	0x00000000
.L_331:


//--------------------- .nv.info.kernel_cuda_filter_construct_transform --------------------------
	.section	.nv.info.kernel_cuda_filter_construct_transform,"",@"SHT_CUDA_INFO"
	.align	4


	//----- nvinfo : EIATTR_CUDA_API_VERSION
	.align		4
        /*0000*/ 	.byte	0x04, 0x37
        /*0002*/ 	.short	(.L_333 - .L_332)
.L_332:
        /*0004*/ 	.word	0x0000006f


	//----- nvinfo : EIATTR_SW2861232_WAR
	.align		4
.L_333:
        /*0008*/ 	.byte	0x01, 0x35
	.zero		2


	//----- nvinfo : EIATTR_PARAM_CBANK
	.align		4
        /*000c*/ 	.byte	0x04, 0x0a
        /*000e*/ 	.short	(.L_335 - .L_334)
	.align		4
.L_334:
        /*0010*/ 	.word	index@(.nv.constant0.kernel_cuda_filter_construct_transform)
        /*0014*/ 	.short	0x0160
        /*0016*/ 	.short	0x0051


	//----- nvinfo : EIATTR_CBANK_PARAM_SIZE
	.align		4
.L_335:
        /*0018*/ 	.byte	0x03, 0x19
        /*001a*/ 	.short	0x0051


	//----- nvinfo : EIATTR_KPARAM_INFO
	.align		4
        /*001c*/ 	.byte	0x04, 0x17
        /*001e*/ 	.short	(.L_337 - .L_336)
.L_336:
        /*0020*/ 	.word	0x00000000
        /*0024*/ 	.short	0x000a
        /*0026*/ 	.short	0x0050
        /*0028*/ 	.byte	0x00, 0xf0, 0x05, 0x00


	//----- nvinfo : EIATTR_KPARAM_INFO
	.align		4
.L_337:
        /*002c*/ 	.byte	0x04, 0x17
        /*002e*/ 	.short	(.L_339 - .L_338)
.L_338:
        /*0030*/ 	.word	0x00000000
        /*0034*/ 	.short	0x0009
        /*0036*/ 	.short	0x004c
        /*0038*/ 	.byte	0x00, 0xf0, 0x11, 0x00


	//----- nvinfo : EIATTR_KPARAM_INFO
	.align		4
.L_339:
        /*003c*/ 	.byte	0x04, 0x17
        /*003e*/ 	.short	(.L_341 - .L_340)
.L_340:
        /*0040*/ 	.word	0x00000000
        /*0044*/ 	.short	0x0008
        /*0046*/ 	.short	0x0048
        /*0048*/ 	.byte	0x00, 0xf0, 0x11, 0x00


	//----- nvinfo : EIATTR_KPARAM_INFO
	.align		4
.L_341:
        /*004c*/ 	.byte	0x04, 0x17
        /*004e*/ 	.short	(.L_343 - .L_342)
.L_342:
        /*0050*/ 	.word	0x00000000
        /*0054*/ 	.short	0x0007
        /*0056*/ 	.short	0x0044
        /*0058*/ 	.byte	0x00, 0xf0, 0x11, 0x00


	//----- nvinfo : EIATTR_KPARAM_INFO
	.align		4
.L_343:
        /*005c*/ 	.byte	0x04, 0x17
        /*005e*/ 	.short	(.L_345 - .L_344)
.L_344:
        /*0060*/ 	.word	0x00000000
        /*0064*/ 	.short	0x0006
        /*0066*/ 	.short	0x0040
        /*0068*/ 	.byte	0x00, 0xf0, 0x11, 0x00


	//----- nvinfo : EIATTR_KPARAM_INFO
	.align		4
.L_345:
        /*006c*/ 	.byte	0x04, 0x17
        /*006e*/ 	.short	(.L_347 - .L_346)
.L_346:
        /*0070*/ 	.word	0x00000000
        /*0074*/ 	.short	0x0005
        /*0076*/ 	.short	0x0030
        /*0078*/ 	.byte	0x00, 0xf0, 0x41, 0x00


	//----- nvinfo : EIATTR_KPARAM_INFO
	.align		4
.L_347:
        /*007c*/ 	.byte	0x04, 0x17
        /*007e*/ 	.short	(.L_349 - .L_348)
.L_348:
        /*0080*/ 	.word	0x00000000
        /*0084*/ 	.short	0x0004
        /*0086*/ 	.short	0x0020
        /*0088*/ 	.byte	0x00, 0xf0, 0x41, 0x00


	//----- nvinfo : EIATTR_KPARAM_INFO
	.align		4
.L_349:
        /*008c*/ 	.byte	0x04, 0x17
        /*008e*/ 	.short	(.L_351 - .L_350)
.L_350:
        /*0090*/ 	.word	0x00000000
        /*0094*/ 	.short	0x0003
        /*0096*/ 	.short	0x0018
        /*0098*/ 	.byte	0x00, 0xf0, 0x21, 0x00


	//----- nvinfo : EIATTR_KPARAM_INFO
	.align		4
.L_351:
        /*009c*/ 	.byte	0x04, 0x17
        /*009e*/ 	.short	(.L_353 - .L_352)
.L_352:
        /*00a0*/ 	.word	0x00000000
        /*00a4*/ 	.short	0x0002
        /*00a6*/ 	.short	0x0010
        /*00a8*/ 	.byte	0x00, 0xf0, 0x21, 0x00


	//----- nvinfo : EIATTR_KPARAM_INFO
	.align		4
.L_353:
        /*00ac*/ 	.byte	0x04, 0x17
        /*00ae*/ 	.short	(.L_355 - .L_354)
.L_354:
        /*00b0*/ 	.word	0x00000000
        /*00b4*/ 	.short	0x0001
        /*00b6*/ 	.short	0x0008
        /*00b8*/ 	.byte	0x00, 0xf0, 0x21, 0x00


	//----- nvinfo : EIATTR_KPARAM_INFO
	.align		4
.L_355:
        /*00bc*/ 	.byte	0x04, 0x17
        /*00be*/ 	.short	(.L_357 - .L_356)
.L_356:
        /*00c0*/ 	.word	0x00000000
        /*00c4*/ 	.short	0x0000
        /*00c6*/ 	.short	0x0000
        /*00c8*/ 	.byte	0x00, 0xf0, 0x21, 0x00


	//----- nvinfo : EIATTR_MAXREG_COUNT
	.align		4
.L_357:
        /*00cc*/ 	.byte	0x03, 0x1b
        /*00ce*/ 	.short	0x0040


	//----- nvinfo : EIATTR_EXIT_INSTR_OFFSETS
	.align		4
        /*00d0*/ 	.byte	0x04, 0x1c
        /*00d2*/ 	.short	(.L_359 - .L_358)


	//   ....[0]....
.L_358:
        /*00d4*/ 	.word	0x000000a0


	//   ....[1]....
        /*00d8*/ 	.word	0x000105c0


	//----- nvinfo : EIATTR_MAX_THREADS
	.align		4
.L_359:
        /*00dc*/ 	.byte	0x04, 0x05
        /*00de*/ 	.short	(.L_361 - .L_360)
.L_360:
        /*00e0*/ 	.word	0x00000100
        /*00e4*/ 	.word	0x00000001
        /*00e8*/ 	.word	0x00000001


	//----- nvinfo : EIATTR_CRS_STACK_SIZE
	.align		4
.L_361:
        /*00ec*/ 	.byte	0x04, 0x1e
        /*00ee*/ 	.short	(.L_363 - .L_362)
.L_362:
        /*00f0*/ 	.word	0x00000000
.L_363:


//--------------------- .nv.info.kernel_cuda_filter_combine_halves --------------------------
	.section	.nv.info.kernel_cuda_filter_combine_halves,"",@"SHT_CUDA_INFO"
	.align	4


	//----- nvinfo : EIATTR_CUDA_API_VERSION
	.align		4
        /*0000*/ 	.byte	0x04, 0x37
        /*0002*/ 	.short	(.L_365 - .L_364)
.L_364:
        /*0004*/ 	.word	0x0000006f


	//----- nvinfo : EIATTR_SW2861232_WAR
	.align		4
.L_365:
        /*0008*/ 	.byte	0x01, 0x35
	.zero		2


	//----- nvinfo : EIATTR_PARAM_CBANK
	.align		4
        /*000c*/ 	.byte	0x04, 0x0a
        /*000e*/ 	.short	(.L_367 - .L_366)
	.align		4
.L_366:
        /*0010*/ 	.word	index@(.nv.constant0.kernel_cuda_filter_combine_halves)
        /*0014*/ 	.short	0x0160
        /*0016*/ 	.short	0x0034


	//----- nvinfo : EIATTR_CBANK_PARAM_SIZE
	.align		4
.L_367:
        /*0018*/ 	.byte	0x03, 0x19
        /*001a*/ 	.short	0x0034


	//----- nvinfo : EIATTR_KPARAM_INFO
	.align		4
        /*001c*/ 	.byte	0x04, 0x17
        /*001e*/ 	.short	(.L_369 - .L_368)
.L_368:
        /*0020*/ 	.word	0x00000000
        /*0024*/ 	.short	0x0005
        /*0026*/ 	.short	0x0030
        /*0028*/ 	.byte	0x00, 0xf0, 0x11, 0x00


	//----- nvinfo : EIATTR_KPARAM_INFO
	.align		4
.L_369:
        /*002c*/ 	.byte	0x04, 0x17
        /*002e*/ 	.short	(.L_371 - .L_370)
.L_370:
        /*0030*/ 	.word	0x00000000
        /*0034*/ 	.short	0x0004
        /*0036*/ 	.short	0x0020
        /*0038*/ 	.byte	0x00, 0xf0, 0x41, 0x00


	//----- nvinfo : EIATTR_KPARAM_INFO
	.align		4
.L_371:
        /*003c*/ 	.byte	0x04, 0x17
        /*003e*/ 	.short	(.L_373 - .L_372)
.L_372:
        /*0040*/ 	.word	0x00000000
        /*0044*/ 	.short	0x0003
        /*0046*/ 	.short	0x0018
        /*0048*/ 	.byte	0x00, 0xf0, 0x21, 0x00


	//----- nvinfo : EIATTR_KPARAM_INFO
	.align		4
.L_373:
        /*004c*/ 	.byte	0x04, 0x17
        /*004e*/ 	.short	(.L_375 - .L_374)
.L_374:
        /*0050*/ 	.word	0x00000000
        /*0054*/ 	.short	0x0002
        /*0056*/ 	.short	0x0010
        /*0058*/ 	.byte	0x00, 0xf0, 0x21, 0x00


	//----- nvinfo : EIATTR_KPARAM_INFO
	.align		4
.L_375:
        /*005c*/ 	.byte	0x04, 0x17
        /*005e*/ 	.short	(.L_377 - .L_376)
.L_376:
        /*0060*/ 	.word	0x00000000
        /*0064*/ 	.short	0x0001
        /*0066*/ 	.short	0x0008
        /*0068*/ 	.byte	0x00, 0xf0, 0x21, 0x00


	//----- nvinfo : EIATTR_KPARAM_INFO
	.align		4
.L_377:
        /*006c*/ 	.byte	0x04, 0x17
        /*006e*/ 	.short	(.L_379 - .L_378)
.L_378:
        /*0070*/ 	.word	0x00000000
        /*0074*/ 	.short	0x0000
        /*0076*/ 	.short	0x0000
        /*0078*/ 	.byte	0x00, 0xf0, 0x21, 0x00


	//----- nvinfo : EIATTR_MAXREG_COUNT
	.align		4
.L_379:
        /*007c*/ 	.byte	0x03, 0x1b
        /*007e*/ 	.short	0x0040


	//----- nvinfo : EIATTR_EXIT_INSTR_OFFSETS
	.align		4
        /*0080*/ 	.byte	0x04, 0x1c
        /*0082*/ 	.short	(.L_381 - .L_380)


	//   ....[0]....
.L_380:
        /*0084*/ 	.word	0x000000f0


	//   ....[1]....
        /*0088*/ 	.word	0x00000260


	//   ....[2]....
        /*008c*/ 	.word	0x000017a0


	//   ....[3]....
        /*0090*/ 	.word	0x00001810


	//----- nvinfo : EIATTR_MAX_THREADS
	.align		4
.L_381:
        /*0094*/ 	.byte	0x04, 0x05
        /*0096*/ 	.short	(.L_383 - .L_382)
.L_382:
        /*0098*/ 	.word	0x00000100
        /*009c*/ 	.word	0x00000001
        /*00a0*/ 	.word	0x00000001


	//----- nvinfo : EIATTR_CRS_STACK_SIZE
	.align		4
.L_383:
        /*00a4*/ 	.byte	0x04, 0x1e
        /*00a6*/ 	.short	(.L_385 - .L_384)
.L_384:
        /*00a8*/ 	.word	0x00000000
.L_385:


//--------------------- .nv.info.kernel_cuda_filter_detect_outliers --------------------------
	.section	.nv.info.kernel_cuda_filter_detect_outliers,"",@"SHT_CUDA_INFO"
	.align	4


	//----- nvinfo : EIATTR_CUDA_API_VERSION
	.align		4
        /*0000*/ 	.byte	0x04, 0x37
        /*0002*/ 	.short	(.L_387 - .L_386)
.L_386:
        /*0004*/ 	.word	0x0000006f


	//----- nvinfo : EIATTR_SW2861232_WAR
	.align		4
.L_387:
        /*0008*/ 	.byte	0x01, 0x35
	.zero		2


	//----- nvinfo : EIATTR_PARAM_CBANK
	.align		4
        /*000c*/ 	.byte	0x04, 0x0a
        /*000e*/ 	.short	(.L_389 - .L_388)
	.align		4
.L_388:
        /*0010*/ 	.word	index@(.nv.constant0.kernel_cuda_filter_detect_outliers)
        /*0014*/ 	.short	0x0160
        /*0016*/ 	.short	0x0034


	//----- nvinfo : EIATTR_CBANK_PARAM_SIZE
	.align		4
.L_389:
        /*0018*/ 	.byte	0x03, 0x19
        /*001a*/ 	.short	0x0034


	//----- nvinfo : EIATTR_KPARAM_INFO
	.align		4
        /*001c*/ 	.byte	0x04, 0x17
        /*001e*/ 	.short	(.L_391 - .L_390)
.L_390:
        /*0020*/ 	.word	0x00000000
        /*0024*/ 	.short	0x0005
        /*0026*/ 	.short	0x0030
        /*0028*/ 	.byte	0x00, 0xf0, 0x11, 0x00


	//----- nvinfo : EIATTR_KPARAM_INFO
	.align		4
.L_391:
        /*002c*/ 	.byte	0x04, 0x17
        /*002e*/ 	.short	(.L_393 - .L_392)
.L_392:
        /*0030*/ 	.word	0x00000000
        /*0034*/ 	.short	0x0004
        /*0036*/ 	.short	0x0020
        /*0038*/ 	.byte	0x00, 0xf0, 0x41, 0x00


	//----- nvinfo : EIATTR_KPARAM_INFO
	.align		4
.L_393:
        /*003c*/ 	.byte	0x04, 0x17
        /*003e*/ 	.short	(.L_395 - .L_394)
.L_394:
        /*0040*/ 	.word	0x00000000
        /*0044*/ 	.short	0x0003
        /*0046*/ 	.short	0x0018
        /*0048*/ 	.byte	0x00, 0xf0, 0x21, 0x00


	//----- nvinfo : EIATTR_KPARAM_INFO
	.align		4
.L_395:
        /*004c*/ 	.byte	0x04, 0x17
        /*004e*/ 	.short	(.L_397 - .L_396)
.L_396:
        /*0050*/ 	.word	0x00000000
        /*0054*/ 	.short	0x0002
        /*0056*/ 	.short	0x0010
        /*0058*/ 	.byte	0x00, 0xf0, 0x21, 0x00


	//----- nvinfo : EIATTR_KPARAM_INFO
	.align		4
.L_397:
        /*005c*/ 	.byte	0x04, 0x17
        /*005e*/ 	.short	(.L_399 - .L_398)
.L_398:
        /*0060*/ 	.word	0x00000000
        /*0064*/ 	.short	0x0001
        /*0066*/ 	.short	0x0008
        /*0068*/ 	.byte	0x00, 0xf0, 0x21, 0x00


	//----- nvinfo : EIATTR_KPARAM_INFO
	.align		4
.L_399:
        /*006c*/ 	.byte	0x04, 0x17
        /*006e*/ 	.short	(.L_401 - .L_400)
.L_400:
        /*0070*/ 	.word	0x00000000
        /*0074*/ 	.short	0x0000
        /*0076*/ 	.short	0x0000
        /*0078*/ 	.byte	0x00, 0xf0, 0x21, 0x00


	//----- nvinfo : EIATTR_MAXREG_COUNT
	.align		4
.L_401:
        /*007c*/ 	.byte	0x03, 0x1b
        /*007e*/ 	.short	0x0040


	//----- nvinfo : EIATTR_EXIT_INSTR_OFFSETS
	.align		4
        /*0080*/ 	.byte	0x04, 0x1c
        /*0082*/ 	.short	(.L_403 - .L_402)


	//   ....[0]....
.L_402:
        /*0084*/ 	.word	0x000000f0


	//   ....[1]....
        /*0088*/ 	.word	0x00001120


	//----- nvinfo : EIATTR_MAX_THREADS
	.align		4
.L_403:
        /*008c*/ 	.byte	0x04, 0x05
        /*008e*/ 	.short	(.L_405 - .L_404)
.L_404:
        /*0090*/ 	.word	0x00000100
        /*0094*/ 	.word	0x00000001
        /*0098*/ 	.word	0x00000001


	//----- nvinfo : EIATTR_CRS_STACK_SIZE
	.align		4
.L_405:
        /*009c*/ 	.byte	0x04, 0x1e
        /*009e*/ 	.short	(.L_407 - .L_406)
.L_406:
        /*00a0*/ 	.word	0x00000000
.L_407:


//--------------------- .nv.info.kernel_cuda_filter_write_feature --------------------------
	.section	.nv.info.kernel_cuda_filter_write_feature,"",@"SHT_CUDA_INFO"
	.align	4


	//----- nvinfo : EIATTR_CUDA_API_VERSION
	.align		4
        /*0000*/ 	.byte	0x04, 0x37
        /*0002*/ 	.short	(.L_409 - .L_408)
.L_408:
        /*0004*/ 	.word	0x0000006f


	//----- nvinfo : EIATTR_SW2861232_WAR
	.align		4
.L_409:
        /*0008*/ 	.byte	0x01, 0x35
	.zero		2


	//----- nvinfo : EIATTR_PARAM_CBANK
	.align		4
        /*000c*/ 	.byte	0x04, 0x0a
        /*000e*/ 	.short	(.L_411 - .L_410)
	.align		4
.L_410:
        /*0010*/ 	.word	index@(.nv.constant0.kernel_cuda_filter_write_feature)
        /*0014*/ 	.short	0x0160
        /*0016*/ 	.short	0x0060


	//----- nvinfo : EIATTR_CBANK_PARAM_SIZE
	.align		4
.L_411:
        /*0018*/ 	.byte	0x03, 0x19
        /*001a*/ 	.short	0x0060


	//----- nvinfo : EIATTR_KPARAM_INFO
	.align		4
        /*001c*/ 	.byte	0x04, 0x17
        /*001e*/ 	.short	(.L_413 - .L_412)
.L_412:
        /*0020*/ 	.word	0x00000000
        /*0024*/ 	.short	0x0006
        /*0026*/ 	.short	0x0050
        /*0028*/ 	.byte	0x00, 0xf0, 0x41, 0x00


	//----- nvinfo : EIATTR_KPARAM_INFO
	.align		4
.L_413:
        /*002c*/ 	.byte	0x04, 0x17
        /*002e*/ 	.short	(.L_415 - .L_414)
.L_414:
        /*0030*/ 	.word	0x00000000
        /*0034*/ 	.short	0x0005
        /*0036*/ 	.short	0x0040
        /*0038*/ 	.byte	0x00, 0xf0, 0x11, 0x00


	//----- nvinfo : EIATTR_KPARAM_INFO
	.align		4
.L_415:
        /*003c*/ 	.byte	0x04, 0x17
        /*003e*/ 	.short	(.L_417 - .L_416)
.L_416:
        /*0040*/ 	.word	0x00000000
        /*0044*/ 	.short	0x0004
        /*0046*/ 	.short	0x0038
        /*0048*/ 	.byte	0x00, 0xf0, 0x21, 0x00


	//----- nvinfo : EIATTR_KPARAM_INFO
	.align		4
.L_417:
        /*004c*/ 	.byte	0x04, 0x17
        /*004e*/ 	.short	(.L_419 - .L_418)
.L_418:
        /*0050*/ 	.word	0x00000000
        /*0054*/ 	.short	0x0003
        /*0056*/ 	.short	0x0030
        /*0058*/ 	.byte	0x00, 0xf0, 0x21, 0x00


	//----- nvinfo : EIATTR_KPARAM_INFO
	.align		4
.L_419:
        /*005c*/ 	.byte	0x04, 0x17
        /*005e*/ 	.short	(.L_421 - .L_420)
.L_420:
        /*0060*/ 	.word	0x00000000
        /*0064*/ 	.short	0x0002
        /*0066*/ 	.short	0x0020
        /*0068*/ 	.byte	0x00, 0xf0, 0x41, 0x00


	//----- nvinfo : EIATTR_KPARAM_INFO
	.align		4
.L_421:
        /*006c*/ 	.byte	0x04, 0x17
        /*006e*/ 	.short	(.L_423 - .L_422)
.L_422:
        /*0070*/ 	.word	0x00000000
        /*0074*/ 	.short	0x0001
        /*0076*/ 	.short	0x0010
        /*0078*/ 	.byte	0x00, 0xf0, 0x41, 0x00


	//----- nvinfo : EIATTR_KPARAM_INFO
	.align		4
.L_423:
        /*007c*/ 	.byte	0x04, 0x17
        /*007e*/ 	.short	(.L_425 - .L_424)
.L_424:
        /*0080*/ 	.word	0x00000000
        /*0084*/ 	.short	0x0000
        /*0086*/ 	.short	0x0000
        /*0088*/ 	.byte	0x00, 0xf0, 0x11, 0x00


	//----- nvinfo : EIATTR_MAXREG_COUNT
	.align		4
.L_425:
        /*008c*/ 	.byte	0x03, 0x1b
        /*008e*/ 	.short	0x0040


	//----- nvinfo : EIATTR_EXIT_INSTR_OFFSETS
	.align		4
        /*0090*/ 	.byte	0x04, 0x1c
        /*0092*/ 	.short	(.L_427 - .L_426)


	//   ....[0]....
.L_426:
        /*0094*/ 	.word	0x00000090


	//   ....[1]....
        /*0098*/ 	.word	0x000001e0


	//----- nvinfo : EIATTR_MAX_THREADS
	.align		4
.L_427:
        /*009c*/ 	.byte	0x04, 0x05
        /*009e*/ 	.short	(.L_429 - .L_428)
.L_428:
        /*00a0*/ 	.word	0x00000100
        /*00a4*/ 	.word	0x00000001
        /*00a8*/ 	.word	0x00000001
.L_429:


//--------------------- .nv.info.kernel_cuda_filter_get_feature --------------------------
	.section	.nv.info.kernel_cuda_filter_get_feature,"",@"SHT_CUDA_INFO"
	.align	4


	//----- nvinfo : EIATTR_CUDA_API_VERSION
	.align		4
        /*0000*/ 	.byte	0x04, 0x37
        /*0002*/ 	.short	(.L_431 - .L_430)
.L_430:
        /*0004*/ 	.word	0x0000006f


	//----- nvinfo : EIATTR_SW2861232_WAR
	.align		4
.L_431:
        /*0008*/ 	.byte	0x01, 0x35
	.zero		2


	//----- nvinfo : EIATTR_PARAM_CBANK
	.align		4
        /*000c*/ 	.byte	0x04, 0x0a
        /*000e*/ 	.short	(.L_433 - .L_432)
	.align		4
.L_432:
        /*0010*/ 	.word	index@(.nv.constant0.kernel_cuda_filter_get_feature)
        /*0014*/ 	.short	0x0160
        /*0016*/ 	.short	0x0048


	//----- nvinfo : EIATTR_CBANK_PARAM_SIZE
	.align		4
.L_433:
        /*0018*/ 	.byte	0x03, 0x19
        /*001a*/ 	.short	0x0048


	//----- nvinfo : EIATTR_KPARAM_INFO
	.align		4
        /*001c*/ 	.byte	0x04, 0x17
        /*001e*/ 	.short	(.L_435 - .L_434)
.L_434:
        /*0020*/ 	.word	0x00000000
        /*0024*/ 	.short	0x0009
        /*0026*/ 	.short	0x0044
        /*0028*/ 	.byte	0x00, 0xf0, 0x11, 0x00


	//----- nvinfo : EIATTR_KPARAM_INFO
	.align		4
.L_435:
        /*002c*/ 	.byte	0x04, 0x17
        /*002e*/ 	.short	(.L_437 - .L_436)
.L_436:
        /*0030*/ 	.word	0x00000000
        /*0034*/ 	.short	0x0008
        /*0036*/ 	.short	0x0040
        /*0038*/ 	.byte	0x00, 0xf0, 0x11, 0x00


	//----- nvinfo : EIATTR_KPARAM_INFO
	.align		4
.L_437:
        /*003c*/ 	.byte	0x04, 0x17
        /*003e*/ 	.short	(.L_439 - .L_438)
.L_438:
        /*0040*/ 	.word	0x00000000
        /*0044*/ 	.short	0x0007
        /*0046*/ 	.short	0x0030
        /*0048*/ 	.byte	0x00, 0xf0, 0x41, 0x00


	//----- nvinfo : EIATTR_KPARAM_INFO
	.align		4
.L_439:
        /*004c*/ 	.byte	0x04, 0x17
        /*004e*/ 	.short	(.L_441 - .L_440)
.L_440:
        /*0050*/ 	.word	0x00000000
        /*0054*/ 	.short	0x0006
        /*0056*/ 	.short	0x0028
        /*0058*/ 	.byte	0x00, 0xf0, 0x11, 0x00


	//----- nvinfo : EIATTR_KPARAM_INFO
	.align		4
.L_441:
        /*005c*/ 	.byte	0x04, 0x17
        /*005e*/ 	.short	(.L_443 - .L_442)
.L_442:
        /*0060*/ 	.word	0x00000000
        /*0064*/ 	.short	0x0005
        /*0066*/ 	.short	0x0020
        /*0068*/ 	.byte	0x00, 0xf0, 0x21, 0x00


	//----- nvinfo : EIATTR_KPARAM_INFO
	.align		4
.L_443:
        /*006c*/ 	.byte	0x04, 0x17
        /*006e*/ 	.short	(.L_445 - .L_444)
.L_444:
        /*0070*/ 	.word	0x00000000
        /*0074*/ 	.short	0x0004
        /*0076*/ 	.short	0x0018
        /*0078*/ 	.byte	0x00, 0xf0, 0x21, 0x00


	//----- nvinfo : EIATTR_KPARAM_INFO
	.align		4
.L_445:
        /*007c*/ 	.byte	0x04, 0x17
        /*007e*/ 	.short	(.L_447 - .L_446)
.L_446:
        /*0080*/ 	.word	0x00000000
        /*0084*/ 	.short	0x0003
        /*0086*/ 	.short	0x0014
        /*0088*/ 	.byte	0x00, 0xf0, 0x11, 0x00


	//----- nvinfo : EIATTR_KPARAM_INFO
	.align		4
.L_447:
        /*008c*/ 	.byte	0x04, 0x17
        /*008e*/ 	.short	(.L_449 - .L_448)
.L_448:
        /*0090*/ 	.word	0x00000000
        /*0094*/ 	.short	0x0002
        /*0096*/ 	.short	0x0010
        /*0098*/ 	.byte	0x00, 0xf0, 0x11, 0x00


	//----- nvinfo : EIATTR_KPARAM_INFO
	.align		4
.L_449:
        /*009c*/ 	.byte	0x04, 0x17
        /*009e*/ 	.short	(.L_451 - .L_450)
.L_450:
        /*00a0*/ 	.word	0x00000000
        /*00a4*/ 	.short	0x0001
        /*00a6*/ 	.short	0x0008
        /*00a8*/ 	.byte	0x00, 0xf0, 0x21, 0x00


	//----- nvinfo : EIATTR_KPARAM_INFO
	.align		4
.L_451:
        /*00ac*/ 	.byte	0x04, 0x17
        /*00ae*/ 	.short	(.L_453 - .L_452)
.L_452:
        /*00b0*/ 	.word	0x00000000
        /*00b4*/ 	.short	0x0000
        /*00b6*/ 	.short	0x0000
        /*00b8*/ 	.byte	0x00, 0xf0, 0x11, 0x00


	//----- nvinfo : EIATTR_MAXREG_COUNT
	.align		4
.L_453:
        /*00bc*/ 	.byte	0x03, 0x1b
        /*00be*/ 	.short	0x0040


	//----- nvinfo : EIATTR_EXIT_INSTR_OFFSETS
	.align		4
        /*00c0*/ 	.byte	0x04, 0x1c
        /*00c2*/ 	.short	(.L_455 - .L_454)


	//   ....[0]....
.L_454:
        /*00c4*/ 	.word	0x000000e0


	//   ....[1]....
        /*00c8*/ 	.word	0x00000430


	//   ....[2]....
        /*00cc*/ 	.word	0x00000490


	//   ....[3]....
        /*00d0*/ 	.word	0x000005a0


	//----- nvinfo : EIATTR_MAX_THREADS
	.align		4
.L_455:
        /*00d4*/ 	.byte	0x04, 0x05
        /*00d6*/ 	.short	(.L_457 - .L_456)
.L_456:
        /*00d8*/ 	.word	0x00000100
        /*00dc*/ 	.word	0x00000001
        /*00e0*/ 	.word	0x00000001
.L_457:


//--------------------- .nv.info.kernel_cuda_filter_divide_shadow --------------------------
	.section	.nv.info.kernel_cuda_filter_divide_shadow,"",@"SHT_CUDA_INFO"
	.align	4


	//----- nvinfo : EIATTR_CUDA_API_VERSION
	.align		4
        /*0000*/ 	.byte	0x04, 0x37
        /*0002*/ 	.short	(.L_459 - .L_458)
.L_458:
        /*0004*/ 	.word	0x0000006f


	//----- nvinfo : EIATTR_SW2861232_WAR
	.align		4
.L_459:
        /*0008*/ 	.byte	0x01, 0x35
	.zero		2


	//----- nvinfo : EIATTR_PARAM_CBANK
	.align		4
        /*000c*/ 	.byte	0x04, 0x0a
        /*000e*/ 	.short	(.L_461 - .L_460)
	.align		4
.L_460:
        /*0010*/ 	.word	index@(.nv.constant0.kernel_cuda_filter_divide_shadow)
        /*0014*/ 	.short	0x0160
        /*0016*/ 	.short	0x0058


	//----- nvinfo : EIATTR_CBANK_PARAM_SIZE
	.align		4
.L_461:
        /*0018*/ 	.byte	0x03, 0x19
        /*001a*/ 	.short	0x0058


	//----- nvinfo : EIATTR_KPARAM_INFO
	.align		4
        /*001c*/ 	.byte	0x04, 0x17
        /*001e*/ 	.short	(.L_463 - .L_462)
.L_462:
        /*0020*/ 	.word	0x00000000
        /*0024*/ 	.short	0x0009
        /*0026*/ 	.short	0x0054
        /*0028*/ 	.byte	0x00, 0xf0, 0x11, 0x00


	//----- nvinfo : EIATTR_KPARAM_INFO
	.align		4
.L_463:
        /*002c*/ 	.byte	0x04, 0x17
        /*002e*/ 	.short	(.L_465 - .L_464)
.L_464:
        /*0030*/ 	.word	0x00000000
        /*0034*/ 	.short	0x0008
        /*0036*/ 	.short	0x0050
        /*0038*/ 	.byte	0x00, 0xf0, 0x11, 0x00


	//----- nvinfo : EIATTR_KPARAM_INFO
	.align		4
.L_465:
        /*003c*/ 	.byte	0x04, 0x17
        /*003e*/ 	.short	(.L_467 - .L_466)
.L_466:
        /*0040*/ 	.word	0x00000000
        /*0044*/ 	.short	0x0007
        /*0046*/ 	.short	0x0040
        /*0048*/ 	.byte	0x00, 0xf0, 0x41, 0x00


	//----- nvinfo : EIATTR_KPARAM_INFO
	.align		4
.L_467:
        /*004c*/ 	.byte	0x04, 0x17
        /*004e*/ 	.short	(.L_469 - .L_468)
.L_468:
        /*0050*/ 	.word	0x00000000
        /*0054*/ 	.short	0x0006
        /*0056*/ 	.short	0x0030
        /*0058*/ 	.byte	0x00, 0xf0, 0x21, 0x00


	//----- nvinfo : EIATTR_KPARAM_INFO
	.align		4
.L_469:
        /*005c*/ 	.byte	0x04, 0x17
        /*005e*/ 	.short	(.L_471 - .L_470)
.L_470:
        /*0060*/ 	.word	0x00000000
        /*0064*/ 	.short	0x0005
        /*0066*/ 	.short	0x0028
        /*0068*/ 	.byte	0x00, 0xf0, 0x21, 0x00


	//----- nvinfo : EIATTR_KPARAM_INFO
	.align		4
.L_471:
        /*006c*/ 	.byte	0x04, 0x17
        /*006e*/ 	.short	(.L_473 - .L_472)
.L_472:
        /*0070*/ 	.word	0x00000000
        /*0074*/ 	.short	0x0004
        /*0076*/ 	.short	0x0020
        /*0078*/ 	.byte	0x00, 0xf0, 0x21, 0x00


	//----- nvinfo : EIATTR_KPARAM_INFO
	.align		4
.L_473:
        /*007c*/ 	.byte	0x04, 0x17
        /*007e*/ 	.short	(.L_475 - .L_474)
.L_474:
        /*0080*/ 	.word	0x00000000
        /*0084*/ 	.short	0x0003
        /*0086*/ 	.short	0x0018
        /*0088*/ 	.byte	0x00, 0xf0, 0x21, 0x00


	//----- nvinfo : EIATTR_KPARAM_INFO
	.align		4
.L_475:
        /*008c*/ 	.byte	0x04, 0x17
        /*008e*/ 	.short	(.L_477 - .L_476)
.L_476:
        /*0090*/ 	.word	0x00000000
        /*0094*/ 	.short	0x0002
        /*0096*/ 	.short	0x0010
        /*0098*/ 	.byte	0x00, 0xf0, 0x21, 0x00


	//----- nvinfo : EIATTR_KPARAM_INFO
	.align		4
.L_477:
        /*009c*/ 	.byte	0x04, 0x17
        /*009e*/ 	.short	(.L_479 - .L_478)
.L_478:
        /*00a0*/ 	.word	0x00000000
        /*00a4*/ 	.short	0x0001
        /*00a6*/ 	.short	0x0008
        /*00a8*/ 	.byte	0x00, 0xf0, 0x21, 0x00


	//----- nvinfo : EIATTR_KPARAM_INFO
	.align		4
.L_479:
        /*00ac*/ 	.byte	0x04, 0x17
        /*00ae*/ 	.short	(.L_481 - .L_480)
.L_480:
        /*00b0*/ 	.word	0x00000000
        /*00b4*/ 	.short	0x0000
        /*00b6*/ 	.short	0x0000
        /*00b8*/ 	.byte	0x00, 0xf0, 0x11, 0x00


	//----- nvinfo : EIATTR_MAXREG_COUNT
	.align		4
.L_481:
        /*00bc*/ 	.byte	0x03, 0x1b
        /*00be*/ 	.short	0x0040


	//----- nvinfo : EIATTR_EXIT_INSTR_OFFSETS
	.align		4
        /*00c0*/ 	.byte	0x04, 0x1c
        /*00c2*/ 	.short	(.L_483 - .L_482)


	//   ....[0]....
.L_482:
        /*00c4*/ 	.word	0x000000e0


	//   ....[1]....
        /*00c8*/ 	.word	0x000007c0


	//----- nvinfo : EIATTR_MAX_THREADS
	.align		4
.L_483:
        /*00cc*/ 	.byte	0x04, 0x05
        /*00ce*/ 	.short	(.L_485 - .L_484)
.L_484:
        /*00d0*/ 	.word	0x00000100
        /*00d4*/ 	.word	0x00000001
        /*00d8*/ 	.word	0x00000001
.L_485:


//--------------------- .nv.info.kernel_cuda_filter_convert_from_rgb --------------------------
	.section	.nv.info.kernel_cuda_filter_convert_from_rgb,"",@"SHT_CUDA_INFO"
	.align	4


	//----- nvinfo : EIATTR_CUDA_API_VERSION
	.align		4
        /*0000*/ 	.byte	0x04, 0x37
        /*0002*/ 	.short	(.L_487 - .L_486)
.L_486:
        /*0004*/ 	.word	0x0000006f


	//----- nvinfo : EIATTR_SW2861232_WAR
	.align		4
.L_487:
        /*0008*/ 	.byte	0x01, 0x35
	.zero		2


	//----- nvinfo : EIATTR_PARAM_CBANK
	.align		4
        /*000c*/ 	.byte	0x04, 0x0a
        /*000e*/ 	.short	(.L_489 - .L_488)
	.align		4
.L_488:
        /*0010*/ 	.word	index@(.nv.constant0.kernel_cuda_filter_convert_from_rgb)
        /*0014*/ 	.short	0x0160
        /*0016*/ 	.short	0x0040


	//----- nvinfo : EIATTR_CBANK_PARAM_SIZE
	.align		4
.L_489:
        /*0018*/ 	.byte	0x03, 0x19
        /*001a*/ 	.short	0x0040


	//----- nvinfo : EIATTR_KPARAM_INFO
	.align		4
        /*001c*/ 	.byte	0x04, 0x17
        /*001e*/ 	.short	(.L_491 - .L_490)
.L_490:
        /*0020*/ 	.word	0x00000000
        /*0024*/ 	.short	0x000d
        /*0026*/ 	.short	0x003c
        /*0028*/ 	.byte	0x00, 0xf0, 0x11, 0x00


	//----- nvinfo : EIATTR_KPARAM_INFO
	.align		4
.L_491:
        /*002c*/ 	.byte	0x04, 0x17
        /*002e*/ 	.short	(.L_493 - .L_492)
.L_492:
        /*0030*/ 	.word	0x00000000
        /*0034*/ 	.short	0x000c
        /*0036*/ 	.short	0x0038
        /*0038*/ 	.byte	0x00, 0xf0, 0x11, 0x00


	//----- nvinfo : EIATTR_KPARAM_INFO
	.align		4
.L_493:
        /*003c*/ 	.byte	0x04, 0x17
        /*003e*/ 	.short	(.L_495 - .L_494)
.L_494:
        /*0040*/ 	.word	0x00000000
        /*0044*/ 	.short	0x000b
        /*0046*/ 	.short	0x0034
        /*0048*/ 	.byte	0x00, 0xf0, 0x11, 0x00


	//----- nvinfo : EIATTR_KPARAM_INFO
	.align		4
.L_495:
        /*004c*/ 	.byte	0x04, 0x17
        /*004e*/ 	.short	(.L_497 - .L_496)
.L_496:
        /*0050*/ 	.word	0x00000000
        /*0054*/ 	.short	0x000a
        /*0056*/ 	.short	0x0030
        /*0058*/ 	.byte	0x00, 0xf0, 0x11, 0x00


	//----- nvinfo : EIATTR_KPARAM_INFO
	.align		4
.L_497:
        /*005c*/ 	.byte	0x04, 0x17
        /*005e*/ 	.short	(.L_499 - .L_498)
.L_498:
        /*0060*/ 	.word	0x00000000
        /*0064*/ 	.short	0x0009
        /*0066*/ 	.short	0x002c
        /*0068*/ 	.byte	0x00, 0xf0, 0x11, 0x00


	//----- nvinfo : EIATTR_KPARAM_INFO
	.align		4
.L_499:
        /*006c*/ 	.byte	0x04, 0x17
        /*006e*/ 	.short	(.L_501 - .L_500)
.L_500:
        /*0070*/ 	.word	0x00000000
        /*0074*/ 	.short	0x0008
        /*0076*/ 	.short	0x0028
        /*0078*/ 	.byte	0x00, 0xf0, 0x11, 0x00


	//----- nvinfo : EIATTR_KPARAM_INFO
	.align		4
.L_501:
        /*007c*/ 	.byte	0x04, 0x17
        /*007e*/ 	.short	(.L_503 - .L_502)
.L_502:
        /*0080*/ 	.word	0x00000000
        /*0084*/ 	.short	0x0007
        /*0086*/ 	.short	0x0024
        /*0088*/ 	.byte	0x00, 0xf0, 0x11, 0x00


	//----- nvinfo : EIATTR_KPARAM_INFO
	.align		4
.L_503:
        /*008c*/ 	.byte	0x04, 0x17
        /*008e*/ 	.short	(.L_505 - .L_504)
.L_504:
        /*0090*/ 	.word	0x00000000
        /*0094*/ 	.short	0x0006
        /*0096*/ 	.short	0x0020
        /*0098*/ 	.byte	0x00, 0xf0, 0x11, 0x00


	//----- nvinfo : EIATTR_KPARAM_INFO
	.align		4
.L_505:
        /*009c*/ 	.byte	0x04, 0x17
        /*009e*/ 	.short	(.L_507 - .L_506)
.L_506:
        /*00a0*/ 	.word	0x00000000
        /*00a4*/ 	.short	0x0005
        /*00a6*/ 	.short	0x001c
        /*00a8*/ 	.byte	0x00, 0xf0, 0x11, 0x00


	//----- nvinfo : EIATTR_KPARAM_INFO
	.align		4
.L_507:
        /*00ac*/ 	.byte	0x04, 0x17
        /*00ae*/ 	.short	(.L_509 - .L_508)
.L_508:
        /*00b0*/ 	.word	0x00000000
        /*00b4*/ 	.short	0x0004
        /*00b6*/ 	.short	0x0018
        /*00b8*/ 	.byte	0x00, 0xf0, 0x11, 0x00


	//----- nvinfo : EIATTR_KPARAM_INFO
	.align		4
.L_509:
        /*00bc*/ 	.byte	0x04, 0x17
        /*00be*/ 	.short	(.L_511 - .L_510)
.L_510:
        /*00c0*/ 	.word	0x00000000
        /*00c4*/ 	.short	0x0003
        /*00c6*/ 	.short	0x0014
        /*00c8*/ 	.byte	0x00, 0xf0, 0x11, 0x00


	//----- nvinfo : EIATTR_KPARAM_INFO
	.align		4
.L_511:
        /*00cc*/ 	.byte	0x04, 0x17
        /*00ce*/ 	.short	(.L_513 - .L_512)
.L_512:
        /*00d0*/ 	.word	0x00000000
        /*00d4*/ 	.short	0x0002
        /*00d6*/ 	.short	0x0010
        /*00d8*/ 	.byte	0x00, 0xf0, 0x11, 0x00


	//----- nvinfo : EIATTR_KPARAM_INFO
	.align		4
.L_513:
        /*00dc*/ 	.byte	0x04, 0x17
        /*00de*/ 	.short	(.L_515 - .L_514)
.L_514:
        /*00e0*/ 	.word	0x00000000
        /*00e4*/ 	.short	0x0001
        /*00e6*/ 	.short	0x0008
        /*00e8*/ 	.byte	0x00, 0xf0, 0x21, 0x00


	//----- nvinfo : EIATTR_KPARAM_INFO
	.align		4
.L_515:
        /*00ec*/ 	.byte	0x04, 0x17
        /*00ee*/ 	.short	(.L_517 - .L_516)
.L_516:
        /*00f0*/ 	.word	0x00000000
        /*00f4*/ 	.short	0x0000
        /*00f6*/ 	.short	0x0000
        /*00f8*/ 	.byte	0x00, 0xf0, 0x21, 0x00


	//----- nvinfo : EIATTR_MAXREG_COUNT
	.align		4
.L_517:
        /*00fc*/ 	.byte	0x03, 0x1b
        /*00fe*/ 	.short	0x0040


	//----- nvinfo : EIATTR_EXIT_INSTR_OFFSETS
	.align		4
        /*0100*/ 	.byte	0x04, 0x1c
        /*0102*/ 	.short	(.L_519 - .L_518)


	//   ....[0]....
.L_518:
        /*0104*/ 	.word	0x00000090


	//   ....[1]....
        /*0108*/ 	.word	0x00000210


	//----- nvinfo : EIATTR_MAX_THREADS
	.align		4
.L_519:
        /*010c*/ 	.byte	0x04, 0x05
        /*010e*/ 	.short	(.L_521 - .L_520)
.L_520:
        /*0110*/ 	.word	0x00000100
        /*0114*/ 	.word	0x00000001
        /*0118*/ 	.word	0x00000001
.L_521:


//--------------------- .nv.info.kernel_cuda_filter_convert_to_rgb --------------------------
	.section	.nv.info.kernel_cuda_filter_convert_to_rgb,"",@"SHT_CUDA_INFO"
	.align	4


	//----- nvinfo : EIATTR_CUDA_API_VERSION
	.align		4
        /*0000*/ 	.byte	0x04, 0x37
        /*0002*/ 	.short	(.L_523 - .L_522)
.L_522:
        /*0004*/ 	.word	0x0000006f


	//----- nvinfo : EIATTR_SW2861232_WAR
	.align		4
.L_523:
        /*0008*/ 	.byte	0x01, 0x35
	.zero		2


	//----- nvinfo : EIATTR_PARAM_CBANK
	.align		4
        /*000c*/ 	.byte	0x04, 0x0a
        /*000e*/ 	.short	(.L_525 - .L_524)
	.align		4
.L_524:
        /*0010*/ 	.word	index@(.nv.constant0.kernel_cuda_filter_convert_to_rgb)
        /*0014*/ 	.short	0x0160
        /*0016*/ 	.short	0x0034


	//----- nvinfo : EIATTR_CBANK_PARAM_SIZE
	.align		4
.L_525:
        /*0018*/ 	.byte	0x03, 0x19
        /*001a*/ 	.short	0x0034


	//----- nvinfo : EIATTR_KPARAM_INFO
	.align		4
        /*001c*/ 	.byte	0x04, 0x17
        /*001e*/ 	.short	(.L_527 - .L_526)
.L_526:
        /*0020*/ 	.word	0x00000000
        /*0024*/ 	.short	0x0008
        /*0026*/ 	.short	0x0030
        /*0028*/ 	.byte	0x00, 0xf0, 0x11, 0x00


	//----- nvinfo : EIATTR_KPARAM_INFO
	.align		4
.L_527:
        /*002c*/ 	.byte	0x04, 0x17
        /*002e*/ 	.short	(.L_529 - .L_528)
.L_528:
        /*0030*/ 	.word	0x00000000
        /*0034*/ 	.short	0x0007
        /*0036*/ 	.short	0x002c
        /*0038*/ 	.byte	0x00, 0xf0, 0x11, 0x00


	//----- nvinfo : EIATTR_KPARAM_INFO
	.align		4
.L_529:
        /*003c*/ 	.byte	0x04, 0x17
        /*003e*/ 	.short	(.L_531 - .L_530)
.L_530:
        /*0040*/ 	.word	0x00000000
        /*0044*/ 	.short	0x0006
        /*0046*/ 	.short	0x0020
        /*0048*/ 	.byte	0x00, 0xf0, 0x31, 0x00


	//----- nvinfo : EIATTR_KPARAM_INFO
	.align		4
.L_531:
        /*004c*/ 	.byte	0x04, 0x17
        /*004e*/ 	.short	(.L_533 - .L_532)
.L_532:
        /*0050*/ 	.word	0x00000000
        /*0054*/ 	.short	0x0005
        /*0056*/ 	.short	0x001c
        /*0058*/ 	.byte	0x00, 0xf0, 0x11, 0x00


	//----- nvinfo : EIATTR_KPARAM_INFO
	.align		4
.L_533:
        /*005c*/ 	.byte	0x04, 0x17
        /*005e*/ 	.short	(.L_535 - .L_534)
.L_534:
        /*0060*/ 	.word	0x00000000
        /*0064*/ 	.short	0x0004
        /*0066*/ 	.short	0x0018
        /*0068*/ 	.byte	0x00, 0xf0, 0x11, 0x00


	//----- nvinfo : EIATTR_KPARAM_INFO
	.align		4
.L_535:
        /*006c*/ 	.byte	0x04, 0x17
        /*006e*/ 	.short	(.L_537 - .L_536)
.L_536:
        /*0070*/ 	.word	0x00000000
        /*0074*/ 	.short	0x0003
        /*0076*/ 	.short	0x0014
        /*0078*/ 	.byte	0x00, 0xf0, 0x11, 0x00


	//----- nvinfo : EIATTR_KPARAM_INFO
	.align		4
.L_537:
        /*007c*/ 	.byte	0x04, 0x17
        /*007e*/ 	.short	(.L_539 - .L_538)
.L_538:
        /*0080*/ 	.word	0x00000000
        /*0084*/ 	.short	0x0002
        /*0086*/ 	.short	0x0010
        /*0088*/ 	.byte	0x00, 0xf0, 0x11, 0x00


	//----- nvinfo : EIATTR_KPARAM_INFO
	.align		4
.L_539:
        /*008c*/ 	.byte	0x04, 0x17
        /*008e*/ 	.short	(.L_541 - .L_540)
.L_540:
        /*0090*/ 	.word	0x00000000
        /*0094*/ 	.short	0x0001
        /*0096*/ 	.short	0x0008
        /*0098*/ 	.byte	0x00, 0xf0, 0x21, 0x00


	//----- nvinfo : EIATTR_KPARAM_INFO
	.align		4
.L_541:
        /*009c*/ 	.byte	0x04, 0x17
        /*009e*/ 	.short	(.L_543 - .L_542)
.L_542:
        /*00a0*/ 	.word	0x00000000
        /*00a4*/ 	.short	0x0000
        /*00a6*/ 	.short	0x0000
        /*00a8*/ 	.byte	0x00, 0xf0, 0x21, 0x00


	//----- nvinfo : EIATTR_MAXREG_COUNT
	.align		4
.L_543:
        /*00ac*/ 	.byte	0x03, 0x1b
        /*00ae*/ 	.short	0x0040


	//----- nvinfo : EIATTR_EXIT_INSTR_OFFSETS
	.align		4
        /*00b0*/ 	.byte	0x04, 0x1c
        /*00b2*/ 	.short	(.L_545 - .L_544)


	//   ....[0]....
.L_544:
        /*00b4*/ 	.word	0x00000090


	//   ....[1]....
        /*00b8*/ 	.word	0x000004f0


	//   ....[2]....
        /*00bc*/ 	.word	0x000006f0


	//----- nvinfo : EIATTR_MAX_THREADS
	.align		4
.L_545:
        /*00c0*/ 	.byte	0x04, 0x05
        /*00c2*/ 	.short	(.L_547 - .L_546)
.L_546:
        /*00c4*/ 	.word	0x00000100
        /*00c8*/ 	.word	0x00000001
        /*00cc*/ 	.word	0x00000001
.L_547:


//--------------------- .nv.info.kernel_cuda_filter_copy_input --------------------------
	.section	.nv.info.kernel_cuda_filter_copy_input,"",@"SHT_CUDA_INFO"
	.align	4


	//----- nvinfo : EIATTR_CUDA_API_VERSION
	.align		4
        /*0000*/ 	.byte	0x04, 0x37
        /*0002*/ 	.short	(.L_549 - .L_548)
.L_548:
        /*0004*/ 	.word	0x0000006f


	//----- nvinfo : EIATTR_SW2861232_WAR
	.align		4
.L_549:
        /*0008*/ 	.byte	0x01, 0x35
	.zero		2


	//----- nvinfo : EIATTR_PARAM_CBANK
	.align		4
        /*000c*/ 	.byte	0x04, 0x0a
        /*000e*/ 	.short	(.L_551 - .L_550)
	.align		4
.L_550:
        /*0010*/ 	.word	index@(.nv.constant0.kernel_cuda_filter_copy_input)
        /*0014*/ 	.short	0x0160
        /*0016*/ 	.short	0x0024


	//----- nvinfo : EIATTR_CBANK_PARAM_SIZE
	.align		4
.L_551:
        /*0018*/ 	.byte	0x03, 0x19
        /*001a*/ 	.short	0x0024


	//----- nvinfo : EIATTR_KPARAM_INFO
	.align		4
        /*001c*/ 	.byte	0x04, 0x17
        /*001e*/ 	.short	(.L_553 - .L_552)
.L_552:
        /*0020*/ 	.word	0x00000000
        /*0024*/ 	.short	0x0003
        /*0026*/ 	.short	0x0020
        /*0028*/ 	.byte	0x00, 0xf0, 0x11, 0x00


	//----- nvinfo : EIATTR_KPARAM_INFO
	.align		4
.L_553:
        /*002c*/ 	.byte	0x04, 0x17
        /*002e*/ 	.short	(.L_555 - .L_554)
.L_554:
        /*0030*/ 	.word	0x00000000
        /*0034*/ 	.short	0x0002
        /*0036*/ 	.short	0x0010
        /*0038*/ 	.byte	0x00, 0xf0, 0x41, 0x00


	//----- nvinfo : EIATTR_KPARAM_INFO
	.align		4
.L_555:
        /*003c*/ 	.byte	0x04, 0x17
        /*003e*/ 	.short	(.L_557 - .L_556)
.L_556:
        /*0040*/ 	.word	0x00000000
        /*0044*/ 	.short	0x0001
        /*0046*/ 	.short	0x0008
        /*0048*/ 	.byte	0x00, 0xf0, 0x21, 0x00


	//----- nvinfo : EIATTR_KPARAM_INFO
	.align		4
.L_557:
        /*004c*/ 	.byte	0x04, 0x17
        /*004e*/ 	.short	(.L_559 - .L_558)
.L_558:
        /*0050*/ 	.word	0x00000000
        /*0054*/ 	.short	0x0000
        /*0056*/ 	.short	0x0000
        /*0058*/ 	.byte	0x00, 0xf0, 0x21, 0x00


	//----- nvinfo : EIATTR_MAXREG_COUNT
	.align		4
.L_559:
        /*005c*/ 	.byte	0x03, 0x1b
        /*005e*/ 	.short	0x0040


	//----- nvinfo : EIATTR_EXIT_INSTR_OFFSETS
	.align		4
        /*0060*/ 	.byte	0x04, 0x1c
        /*0062*/ 	.short	(.L_561 - .L_560)


	//   ....[0]....
.L_560:
        /*0064*/ 	.word	0x000000d0


	//   ....[1]....
        /*0068*/ 	.word	0x000002a0


	//   ....[2]....
        /*006c*/ 	.word	0x000005b0


	//   ....[3]....
        /*0070*/ 	.word	0x00000af0


	//   ....[4]....
        /*0074*/ 	.word	0x00000bc0


	//----- nvinfo : EIATTR_MAX_THREADS
	.align		4
.L_561:
        /*0078*/ 	.byte	0x04, 0x05
        /*007a*/ 	.short	(.L_563 - .L_562)
.L_562:
        /*007c*/ 	.word	0x00000100
        /*0080*/ 	.word	0x00000001
        /*0084*/ 	.word	0x00000001
.L_563:


//--------------------- .nv.rel.action            --------------------------
	.section	.nv.rel.action,"",@"SHT_CUDA_RELOCINFO"
	.align	8
	.sectionentsize	8
        /*0000*/ 	.byte	0x4b, 0x00, 0x00, 0x00, 0x00, 0x00, 0x00, 0x00, 0x00, 0x02, 0x02, 0x08, 0x10, 0x0a, 0x2f, 0x22
        /* <DEDUP_REMOVED lines=12> */


//--------------------- .nv.constant0.kernel_cuda_filter_finalize --------------------------
	.section	.nv.constant0.kernel_cuda_filter_finalize,"a",@progbits
	.align	4
.nv.constant0.kernel_cuda_filter_finalize:
	.zero		420


//--------------------- .nv.constant0.kernel_cuda_filter_nlm_construct_gramian --------------------------
	.section	.nv.constant0.kernel_cuda_filter_nlm_construct_gramian,"a",@progbits
	.align	4
.nv.constant0.kernel_cuda_filter_nlm_construct_gramian:
	.zero		461


//--------------------- .nv.constant0.kernel_cuda_filter_nlm_normalize --------------------------
	.section	.nv.constant0.kernel_cuda_filter_nlm_normalize,"a",@progbits
	.align	4
.nv.constant0.kernel_cuda_filter_nlm_normalize:
	.zero		380


//--------------------- .nv.constant0.kernel_cuda_filter_nlm_update_output --------------------------
	.section	.nv.constant0.kernel_cuda_filter_nlm_update_output,"a",@progbits
	.align	4
.nv.constant0.kernel_cuda_filter_nlm_update_output:
	.zero		412


//--------------------- .nv.constant0.kernel_cuda_filter_nlm_calc_weight --------------------------
	.section	.nv.constant0.kernel_cuda_filter_nlm_calc_weight,"a",@progbits
	.align	4
.nv.constant0.kernel_cuda_filter_nlm_calc_weight:
	.zero		392


//--------------------- .nv.constant0.kernel_cuda_filter_nlm_blur --------------------------
	.section	.nv.constant0.kernel_cuda_filter_nlm_blur,"a",@progbits
	.align	4
.nv.constant0.kernel_cuda_filter_nlm_blur:
	.zero		392


//--------------------- .nv.constant0.kernel_cuda_filter_nlm_calc_difference --------------------------
	.section	.nv.constant0.kernel_cuda_filter_nlm_calc_difference,"a",@progbits
	.align	4
.nv.constant0.kernel_cuda_filter_nlm_calc_difference:
	.zero		420


//--------------------- .nv.constant0.kernel_cuda_filter_construct_transform --------------------------
	.section	.nv.constant0.kernel_cuda_filter_construct_transform,"a",@progbits
	.align	4
.nv.constant0.kernel_cuda_filter_construct_transform:
	.zero		433


//--------------------- .nv.constant0.kernel_cuda_filter_combine_halves --------------------------
	.section	.nv.constant0.kernel_cuda_filter_combine_halves,"a",@progbits
	.align	4
.nv.constant0.kernel_cuda_filter_combine_halves:
	.zero		404


//--------------------- .nv.constant0.kernel_cuda_filter_detect_outliers --------------------------
	.section	.nv.constant0.kernel_cuda_filter_detect_outliers,"a",@progbits
	.align	4
.nv.constant0.kernel_cuda_filter_detect_outliers:
	.zero		404


//--------------------- .nv.constant0.kernel_cuda_filter_write_feature --------------------------
	.section	.nv.constant0.kernel_cuda_filter_write_feature,"a",@progbits
	.align	4
.nv.constant0.kernel_cuda_filter_write_feature:
	.zero		448


//--------------------- .nv.constant0.kernel_cuda_filter_get_feature --------------------------
	.section	.nv.constant0.kernel_cuda_filter_get_feature,"a",@progbits
	.align	4
.nv.constant0.kernel_cuda_filter_get_feature:
	.zero		424


//--------------------- .nv.constant0.kernel_cuda_filter_divide_shadow --------------------------
	.section	.nv.constant0.kernel_cuda_filter_divide_shadow,"a",@progbits
	.align	4
.nv.constant0.kernel_cuda_filter_divide_shadow:
	.zero		440


//--------------------- .nv.constant0.kernel_cuda_filter_convert_from_rgb --------------------------
	.section	.nv.constant0.kernel_cuda_filter_convert_from_rgb,"a",@progbits
	.align	4
.nv.constant0.kernel_cuda_filter_convert_from_rgb:
	.zero		416


//--------------------- .nv.constant0.kernel_cuda_filter_convert_to_rgb --------------------------
	.section	.nv.constant0.kernel_cuda_filter_convert_to_rgb,"a",@progbits
	.align	4
.nv.constant0.kernel_cuda_filter_convert_to_rgb:
	.zero		404


//--------------------- .nv.constant0.kernel_cuda_filter_copy_input --------------------------
	.section	.nv.constant0.kernel_cuda_filter_copy_input,"a",@progbits
	.align	4
.nv.constant0.kernel_cuda_filter_copy_input:
	.zero		388


//--------------------- .text.kernel_cuda_filter_finalize --------------------------
	.section	.text.kernel_cuda_filter_finalize,"ax",@progbits
	.sectioninfo	@"SHI_REGISTERS=64"
	.align	128
        .global         kernel_cuda_filter_finalize
        .type           kernel_cuda_filter_finalize,@function
        .size           kernel_cuda_filter_finalize,(.L_x_611 - kernel_cuda_filter_finalize)
        .other          kernel_cuda_filter_finalize,@"STO_CUDA_ENTRY STV_DEFAULT"
kernel_cuda_filter_finalize:
.text.kernel_cuda_filter_finalize:
[----:B------:R-:W-:-:S07]  /*0000*/  MOV R1, c[0x0][0x28] ;  /* 0x00000a0000017a02 */ /* 0x000fce0000000f00 */
[----:B------:R-:W0:Y:S04]  /*0010*/  S2R R0, SR_CTAID.Y ;  /* 0x0000000000007919 */ /* 0x000e280000002600 */
[----:B------:R-:W0:Y:S04]  /*0020*/  S2R R5, SR_TID.Y ;  /* 0x0000000000057919 */ /* 0x000e280000002200 */
[----:B------:R-:W1:Y:S04]  /*0030*/  S2R R3, SR_CTAID.X ;  /* 0x0000000000037919 */ /* 0x000e680000002500 */
[----:B------:R-:W1:Y:S01]  /*0040*/  S2R R2, SR_TID.X ;  /* 0x0000000000027919 */ /* 0x000e620000002100 */
[----:B0-----:R-:W-:-:S05]  /*0050*/  IMAD R0, R0, c[0x0][0x4], R5 ;  /* 0x0000010000007a24 */ /* 0x001fca00078e0205 */
[----:B------:R-:W-:Y:S01]  /*0060*/  ISETP.GE.AND P0, PT, R0, c[0x0][0x18c], PT ;  /* 0x0000630000007a0c */ /* 0x000fe20003f06270 */
[----:B-1----:R-:W-:-:S05]  /*0070*/  IMAD R3, R3, c[0x0][0x0], R2 ;  /* 0x0000000003037a24 */ /* 0x002fca00078e0202 */
[----:B------:R-:W-:-:S13]  /*0080*/  ISETP.LT.AND P0, PT, R3, c[0x0][0x188], !P0 ;  /* 0x0000620003007a0c */ /* 0x000fda0004701270 */
[----:B------:R-:W-:Y:S05]  /*0090*/  @!P0 EXIT ;  /* 0x000000000000894d */ /* 0x000fea0003800000 */
[----:B------:R-:W-:Y:S01]  /*00a0*/  IMAD.MOV.U32 R11, RZ, RZ, 0x4 ;  /* 0x00000004ff0b7424 */ /* 0x000fe200078e00ff */
[----:B------:R-:W-:Y:S01]  /*00b0*/  ULDC.64 UR4, c[0x0][0x118] ;  /* 0x0000460000047ab9 */ /* 0x000fe20000000a00 */
[----:B------:R-:W-:-:S04]  /*00c0*/  IMAD R2, R0, c[0x0][0x188], R3 ;  /* 0x0000620000027a24 */ /* 0x000fc800078e0203 */
[----:B------:R-:W-:-:S05]  /*00d0*/  IMAD.WIDE R12, R2, R11, c[0x0][0x170] ;  /* 0x00005c00020c7625 */ /* 0x000fca00078e020b */
[----:B------:R-:W2:Y:S02]  /*00e0*/  LDG.E R4, [R12.64] ;  /* 0x000000040c047981 */ /* 0x000ea4000c1e1900 */
[----:B--2---:R-:W-:-:S13]  /*00f0*/  FSETP.GEU.FTZ.AND P0, PT, R4, 0.0010000000474974513054, PT ;  /* 0x3a83126f0400780b */ /* 0x004fda0003f1e000 */
[----:B------:R-:W-:Y:S05]  /*0100*/  @!P0 EXIT ;  /* 0x000000000000894d */ /* 0x000fea0003800000 */
[----:B------:R-:W-:-:S05]  /*0110*/  IMAD.WIDE R14, R2, R11, c[0x0][0x168] ;  /* 0x00005a00020e7625 */ /* 0x000fca00078e020b */
[----:B------:R-:W2:Y:S01]  /*0120*/  LDG.E R5, [R14.64] ;  /* 0x000000040e057981 */ /* 0x000ea2000c1e1900 */
[----:B------:R-:W-:-:S05]  /*0130*/  MOV R27, 0xc ;  /* 0x0000000c001b7802 */ /* 0x000fca0000000f00 */
[----:B------:R-:W-:-:S05]  /*0140*/  IMAD.WIDE R26, R2, R27, c[0x0][0x178] ;  /* 0x00005e00021a7625 */ /* 0x000fca00078e021b */
[----:B------:R0:W5:Y:S04]  /*0150*/  LDG.E R6, [R26.64] ;  /* 0x000000041a067981 */ /* 0x000168000c1e1900 */
[----:B------:R0:W5:Y:S04]  /*0160*/  LDG.E R7, [R26.64+0x4] ;  /* 0x000004041a077981 */ /* 0x000168000c1e1900 */
[----:B------:R0:W5:Y:S01]  /*0170*/  LDG.E R8, [R26.64+0x8] ;  /* 0x000008041a087981 */ /* 0x000162000c1e1900 */
[----:B------:R-:W-:Y:S01]  /*0180*/  IMAD.MOV.U32 R9, RZ, RZ, c[0x0][0x188] ;  /* 0x00006200ff097624 */ /* 0x000fe200078e00ff */
[----:B------:R-:W-:Y:S03]  /*0190*/  BSSY B0, `(.L_x_0) ;  /* 0x0000050000007945 */ /* 0x000fe60003800000 */
[----:B------:R-:W-:Y:S01]  /*01a0*/  IMAD R9, R9, c[0x0][0x18c], RZ ;  /* 0x0000630009097a24 */ /* 0x000fe200078e02ff */
[----:B--2---:R-:W-:-:S13]  /*01b0*/  ISETP.GE.AND P1, PT, R5, RZ, PT ;  /* 0x000000ff0500720c */ /* 0x004fda0003f26270 */
[----:B------:R-:W-:Y:S05]  /*01c0*/  @!P1 BRA `(.L_x_1) ;  /* 0x000004c000009947 */ /* 0x000fea0003800000 */
[----:B0-----:R-:W-:Y:S01]  /*01d0*/  IADD3 R10, R5, 0x1, RZ ;  /* 0x00000001050a7810 */ /* 0x001fe20007ffe0ff */
[----:B------:R-:W-:Y:S01]  /*01e0*/  BSSY B1, `(.L_x_2) ;  /* 0x0000022000017945 */ /* 0x000fe20003800000 */
[----:B------:R-:W-:Y:S02]  /*01f0*/  MOV R19, RZ ;  /* 0x000000ff00137202 */ /* 0x000fe40000000f00 */
[----:B------:R-:W-:-:S04]  /*0200*/  IMNMX R18, R10, 0x1, !PT ;  /* 0x000000010a127817 */ /* 0x000fc80007800200 */
[----:B------:R-:W-:-:S04]  /*0210*/  LOP3.LUT R14, R18, 0x3, RZ, 0xc0, !PT ;  /* 0x00000003120e7812 */ /* 0x000fc800078ec0ff */
[----:B------:R-:W-:-:S13]  /*0220*/  ISETP.NE.AND P0, PT, R14, RZ, PT ;  /* 0x000000ff0e00720c */ /* 0x000fda0003f05270 */
[----:B------:R-:W-:Y:S05]  /*0230*/  @!P0 BRA `(.L_x_3) ;  /* 0x000001c000008947 */ /* 0x000fea0003800000 */
[----:B------:R-:W-:Y:S01]  /*0240*/  ISETP.NE.AND P0, PT, R14, 0x1, PT ;  /* 0x000000010e00780c */ /* 0x000fe20003f05270 */
[----:B------:R-:W-:Y:S01]  /*0250*/  BSSY B2, `(.L_x_4) ;  /* 0x0000011000027945 */ /* 0x000fe20003800000 */
[----:B------:R-:W-:-:S11]  /*0260*/  IMAD.MOV.U32 R19, RZ, RZ, RZ ;  /* 0x000000ffff137224 */ /* 0x000fd600078e00ff */
[----:B------:R-:W-:Y:S05]  /*0270*/  @!P0 BRA `(.L_x_5) ;  /* 0x000000e000008947 */ /* 0x000fea0003800000 */
[----:B------:R-:W-:Y:S02]  /*0280*/  ISETP.NE.AND P0, PT, R14, 0x2, PT ;  /* 0x000000020e00780c */ /* 0x000fe40003f05270 */
[----:B------:R-:W-:-:S11]  /*0290*/  MOV R14, RZ ;  /* 0x000000ff000e7202 */ /* 0x000fd60000000f00 */
[----:B------:R-:W-:Y:S01]  /*02a0*/  @P0 IMAD.MOV.U32 R14, RZ, RZ, 0x1 ;  /* 0x00000001ff0e0424 */ /* 0x000fe200078e00ff */
[----:B------:R-:W-:-:S04]  /*02b0*/  @P0 FFMA.FTZ R17, R4, 3.0000001061125658453e-07, R4 ;  /* 0x34a10fb004110823 */ /* 0x000fc80000010004 */
[C---:B------:R-:W-:Y:S01]  /*02c0*/  IADD3 R16, -R14.reuse, RZ, RZ ;  /* 0x000000ff0e107210 */ /* 0x040fe20007ffe1ff */
[----:B------:R0:W-:Y:S01]  /*02d0*/  @P0 STG.E [R12.64], R17 ;  /* 0x000000110c000986 */ /* 0x0001e2000c101904 */
[----:B------:R-:W-:-:S04]  /*02e0*/  IADD3 R19, R14, 0x1, RZ ;  /* 0x000000010e137810 */ /* 0x000fc80007ffe0ff */
[----:B------:R-:W-:-:S04]  /*02f0*/  LOP3.LUT R15, R19, R16, RZ, 0xc0, !PT ;  /* 0x00000010130f7212 */ /* 0x000fc800078ec0ff */
[----:B------:R-:W-:-:S05]  /*0300*/  LEA.HI R15, R15, R14, RZ, 0x1f ;  /* 0x0000000e0f0f7211 */ /* 0x000fca00078ff8ff */
[----:B------:R-:W-:-:S04]  /*0310*/  IMAD R14, R9, R15, R2 ;  /* 0x0000000f090e7224 */ /* 0x000fc800078e0202 */
[----:B------:R-:W-:-:S05]  /*0320*/  IMAD.WIDE R14, R14, R11, c[0x0][0x170] ;  /* 0x00005c000e0e7625 */ /* 0x000fca00078e020b */
[----:B------:R-:W2:Y:S02]  /*0330*/  LDG.E R21, [R14.64] ;  /* 0x000000040e157981 */ /* 0x000ea4000c1e1900 */
[----:B--2---:R-:W-:-:S05]  /*0340*/  FFMA.FTZ R21, R4, 3.0000001061125658453e-07, R21 ;  /* 0x34a10fb004157823 */ /* 0x004fca0000010015 */
[----:B------:R0:W-:Y:S02]  /*0350*/  STG.E [R14.64], R21 ;  /* 0x000000150e007986 */ /* 0x0001e4000c101904 */
.L_x_5:
[----:B------:R-:W-:Y:S05]  /*0360*/  BSYNC B2 ;  /* 0x0000000000027941 */ /* 0x000fea0003800000 */
.L_x_4:
[----:B0-----:R-:W-:-:S05]  /*0370*/  IMAD R12, R19, R19, R19 ;  /* 0x00000013130c7224 */ /* 0x001fca00078e0213 */
[----:B------:R-:W-:-:S04]  /*0380*/  LEA.HI R12, R12, R12, RZ, 0x1 ;  /* 0x0000000c0c0c7211 */ /* 0x000fc800078f08ff */
[----:B------:R-:W-:-:S05]  /*0390*/  LEA.HI.SX32 R12, R12, R19, 0x1f ;  /* 0x000000130c0c7211 */ /* 0x000fca00078ffaff */
[----:B------:R-:W-:-:S04]  /*03a0*/  IMAD R12, R9, R12, R2 ;  /* 0x0000000c090c7224 */ /* 0x000fc800078e0202 */
[----:B------:R-:W-:-:S05]  /*03b0*/  IMAD.WIDE R12, R12, R11, c[0x0][0x170] ;  /* 0x00005c000c0c7625 */ /* 0x000fca00078e020b */
[----:B------:R-:W2:Y:S01]  /*03c0*/  LDG.E R15, [R12.64] ;  /* 0x000000040c0f7981 */ /* 0x000ea2000c1e1900 */
[----:B------:R-:W-:Y:S01]  /*03d0*/  IADD3 R19, R19, 0x1, RZ ;  /* 0x0000000113137810 */ /* 0x000fe20007ffe0ff */
[----:B--2---:R-:W-:-:S05]  /*03e0*/  FFMA.FTZ R15, R4, 3.0000001061125658453e-07, R15 ;  /* 0x34a10fb0040f7823 */ /* 0x004fca000001000f */
[----:B------:R0:W-:Y:S02]  /*03f0*/  STG.E [R12.64], R15 ;  /* 0x0000000f0c007986 */ /* 0x0001e4000c101904 */
.L_x_3:
[----:B------:R-:W-:Y:S05]  /*0400*/  BSYNC B1 ;  /* 0x0000000000017941 */ /* 0x000fea0003800000 */
.L_x_2:
[----:B------:R-:W-:-:S13]  /*0410*/  ISETP.GE.U32.AND P0, PT, R18, 0x4, PT ;  /* 0x000000041200780c */ /* 0x000fda0003f06070 */
[----:B------:R-:W-:Y:S05]  /*0420*/  @!P0 BRA `(.L_x_1) ;  /* 0x0000026000008947 */ /* 0x000fea0003800000 */
.L_x_6:
[----:B01----:R-:W-:-:S05]  /*0430*/  IMAD R12, R19, R19, R19 ;  /* 0x00000013130c7224 */ /* 0x003fca00078e0213 */
[----:B------:R-:W-:-:S04]  /*0440*/  LEA.HI R12, R12, R12, RZ, 0x1 ;  /* 0x0000000c0c0c7211 */ /* 0x000fc800078f08ff */
[----:B------:R-:W-:-:S05]  /*0450*/  LEA.HI.SX32 R12, R12, R19, 0x1f ;  /* 0x000000130c0c7211 */ /* 0x000fca00078ffaff */
[----:B------:R-:W-:-:S04]  /*0460*/  IMAD R12, R9, R12, R2 ;  /* 0x0000000c090c7224 */ /* 0x000fc800078e0202 */
[----:B------:R-:W-:-:S05]  /*0470*/  IMAD.WIDE R12, R12, R11, c[0x0][0x170] ;  /* 0x00005c000c0c7625 */ /* 0x000fca00078e020b */
[----:B------:R-:W2:Y:S01]  /*0480*/  LDG.E R15, [R12.64] ;  /* 0x000000040c0f7981 */ /* 0x000ea2000c1e1900 */
[C---:B------:R-:W-:Y:S02]  /*0490*/  IADD3 R14, R19.reuse, 0x1, RZ ;  /* 0x00000001130e7810 */ /* 0x040fe40007ffe0ff */
[----:B------:R-:W-:-:S05]  /*04a0*/  IADD3 R17, R19, 0x2, RZ ;  /* 0x0000000213117810 */ /* 0x000fca0007ffe0ff */
[----:B------:R-:W-:-:S05]  /*04b0*/  IMAD R16, R14, R17, RZ ;  /* 0x000000110e107224 */ /* 0x000fca00078e02ff */
[----:B------:R-:W-:-:S04]  /*04c0*/  LEA.HI R21, R16, R16, RZ, 0x1 ;  /* 0x0000001010157211 */ /* 0x000fc800078f08ff */
[----:B------:R-:W-:-:S05]  /*04d0*/  LEA.HI.SX32 R21, R21, R14, 0x1f ;  /* 0x0000000e15157211 */ /* 0x000fca00078ffaff */
[----:B------:R-:W-:Y:S01]  /*04e0*/  IMAD R14, R9, R21, R2 ;  /* 0x00000015090e7224 */ /* 0x000fe200078e0202 */
[----:B--2---:R-:W-:-:S03]  /*04f0*/  FFMA.FTZ R21, R4, 3.0000001061125658453e-07, R15 ;  /* 0x34a10fb004157823 */ /* 0x004fc6000001000f */
[----:B------:R-:W-:Y:S02]  /*0500*/  IMAD.WIDE R14, R14, R11, c[0x0][0x170] ;  /* 0x00005c000e0e7625 */ /* 0x000fe400078e020b */
[----:B------:R0:W-:Y:S04]  /*0510*/  STG.E [R12.64], R21 ;  /* 0x000000150c007986 */ /* 0x0001e8000c101904 */
[----:B------:R-:W2:Y:S01]  /*0520*/  LDG.E R23, [R14.64] ;  /* 0x000000040e177981 */ /* 0x000ea2000c1e1900 */
[----:B------:R-:W-:-:S05]  /*0530*/  IADD3 R18, R19, 0x3, RZ ;  /* 0x0000000313127810 */ /* 0x000fca0007ffe0ff */
[----:B------:R-:W-:-:S05]  /*0540*/  IMAD R16, R17, R18, RZ ;  /* 0x0000001211107224 */ /* 0x000fca00078e02ff */
[----:B------:R-:W-:-:S04]  /*0550*/  LEA.HI R16, R16, R16, RZ, 0x1 ;  /* 0x0000001010107211 */ /* 0x000fc800078f08ff */
[----:B------:R-:W-:-:S05]  /*0560*/  LEA.HI.SX32 R16, R16, R17, 0x1f ;  /* 0x0000001110107211 */ /* 0x000fca00078ffaff */
[----:B------:R-:W-:-:S04]  /*0570*/  IMAD R16, R9, R16, R2 ;  /* 0x0000001009107224 */ /* 0x000fc800078e0202 */
[----:B------:R-:W-:Y:S01]  /*0580*/  IMAD.WIDE R16, R16, R11, c[0x0][0x170] ;  /* 0x00005c0010107625 */ /* 0x000fe200078e020b */
[----:B--2---:R-:W-:-:S05]  /*0590*/  FFMA.FTZ R23, R4, 3.0000001061125658453e-07, R23 ;  /* 0x34a10fb004177823 */ /* 0x004fca0000010017 */
[----:B------:R1:W-:Y:S04]  /*05a0*/  STG.E [R14.64], R23 ;  /* 0x000000170e007986 */ /* 0x0003e8000c101904 */
[----:B------:R-:W2:Y:S01]  /*05b0*/  LDG.E R25, [R16.64] ;  /* 0x0000000410197981 */ /* 0x000ea2000c1e1900 */
[----:B------:R-:W-:-:S05]  /*05c0*/  IADD3 R19, R19, 0x4, RZ ;  /* 0x0000000413137810 */ /* 0x000fca0007ffe0ff */
[----:B0-----:R-:W-:-:S05]  /*05d0*/  IMAD R12, R18, R19, RZ ;  /* 0x00000013120c7224 */ /* 0x001fca00078e02ff */
[----:B------:R-:W-:-:S04]  /*05e0*/  LEA.HI R13, R12, R12, RZ, 0x1 ;  /* 0x0000000c0c0d7211 */ /* 0x000fc800078f08ff */
[----:B------:R-:W-:-:S05]  /*05f0*/  LEA.HI.SX32 R13, R13, R18, 0x1f ;  /* 0x000000120d0d7211 */ /* 0x000fca00078ffaff */
[----:B------:R-:W-:-:S04]  /*0600*/  IMAD R12, R9, R13, R2 ;  /* 0x0000000d090c7224 */ /* 0x000fc800078e0202 */
[----:B------:R-:W-:Y:S01]  /*0610*/  IMAD.WIDE R12, R12, R11, c[0x0][0x170] ;  /* 0x00005c000c0c7625 */ /* 0x000fe200078e020b */
[----:B--2---:R-:W-:-:S05]  /*0620*/  FFMA.FTZ R25, R4, 3.0000001061125658453e-07, R25 ;  /* 0x34a10fb004197823 */ /* 0x004fca0000010019 */
[----:B------:R1:W-:Y:S04]  /*0630*/  STG.E [R16.64], R25 ;  /* 0x0000001910007986 */ /* 0x0003e8000c101904 */
[----:B------:R-:W2:Y:S01]  /*0640*/  LDG.E R21, [R12.64] ;  /* 0x000000040c157981 */ /* 0x000ea2000c1e1900 */
[----:B------:R-:W-:Y:S01]  /*0650*/  ISETP.GE.AND P0, PT, R19, R10, PT ;  /* 0x0000000a1300720c */ /* 0x000fe20003f06270 */
[----:B--2---:R-:W-:-:S05]  /*0660*/  FFMA.FTZ R21, R4, 3.0000001061125658453e-07, R21 ;  /* 0x34a10fb004157823 */ /* 0x004fca0000010015 */
[----:B------:R1:W-:Y:S07]  /*0670*/  STG.E [R12.64], R21 ;  /* 0x000000150c007986 */ /* 0x0003ee000c101904 */
[----:B------:R-:W-:Y:S05]  /*0680*/  @!P0 BRA `(.L_x_6) ;  /* 0xfffffda000008947 */ /* 0x000fea000383ffff */
.L_x_1:
[----:B0-----:R-:W-:Y:S05]  /*0690*/  BSYNC B0 ;  /* 0x0000000000007941 */ /* 0x001fea0003800000 */
.L_x_0:
[----:B------:R-:W-:Y:S01]  /*06a0*/  BSSY B2, `(.L_x_7) ;  /* 0x0000146000027945 */ /* 0x000fe20003800000 */
[----:B------:R-:W-:Y:S05]  /*06b0*/  @!P1 BRA `(.L_x_8) ;  /* 0x0000144000009947 */ /* 0x000fea0003800000 */
[----:B------:R-:W-:-:S07]  /*06c0*/  IMAD.MOV.U32 R10, RZ, RZ, RZ ;  /* 0x000000ffff0a7224 */ /* 0x000fce00078e00ff */
.L_x_24:
[----:B------:R-:W-:Y:S01]  /*06d0*/  ISETP.GE.AND P0, PT, R10, RZ, PT ;  /* 0x000000ff0a00720c */ /* 0x000fe20003f06270 */
[----:B------:R-:W-:-:S12]  /*06e0*/  BSSY B1, `(.L_x_9) ;  /* 0x000013d000017945 */ /* 0x000fd80003800000 */
[----:B01---5:R-:W-:Y:S05]  /*06f0*/  @!P0 BRA `(.L_x_10) ;  /* 0x000013b000008947 */ /* 0x023fea0003800000 */
[----:B------:R-:W-:-:S05]  /*0700*/  IMAD R11, R10, R10, R10 ;  /* 0x0000000a0a0b7224 */ /* 0x000fca00078e020a */
[----:B-1----:R-:W-:Y:S02]  /*0710*/  LEA.HI R12, R11, R11, RZ, 0x1 ;  /* 0x0000000b0b0c7211 */ /* 0x002fe400078f08ff */
[----:B------:R-:W-:Y:S02]  /*0720*/  MOV R11, RZ ;  /* 0x000000ff000b7202 */ /* 0x000fe40000000f00 */
[----:B------:R-:W-:-:S07]  /*0730*/  SHF.R.S32.HI R12, RZ, 0x1, R12 ;  /* 0x00000001ff0c7819 */ /* 0x000fce000001140c */
.L_x_23:
[----:B------:R-:W-:Y:S01]  /*0740*/  IMAD.IADD R14, R12, 0x1, R11 ;  /* 0x000000010c0e7824 */ /* 0x000fe200078e020b */
[----:B------:R-:W-:-:S03]  /*0750*/  MOV R13, 0x4 ;  /* 0x00000004000d7802 */ /* 0x000fc60000000f00 */
[----:B------:R-:W-:-:S04]  /*0760*/  IMAD R14, R9, R14, R2 ;  /* 0x0000000e090e7224 */ /* 0x000fc800078e0202 */
[----:B0-----:R-:W-:-:S05]  /*0770*/  IMAD.WIDE R28, R14, R13, c[0x0][0x170] ;  /* 0x00005c000e1c7625 */ /* 0x001fca00078e020d */
[----:B-----5:R0:W5:Y:S01]  /*0780*/  LDG.E R22, [R28.64] ;  /* 0x000000041c167981 */ /* 0x020162000c1e1900 */
[----:B------:R-:W-:Y:S01]  /*0790*/  ISETP.GE.AND P0, PT, R11, 0x1, PT ;  /* 0x000000010b00780c */ /* 0x000fe20003f06270 */
[----:B------:R-:W-:-:S12]  /*07a0*/  BSSY B0, `(.L_x_11) ;  /* 0x0000121000007945 */ /* 0x000fd80003800000 */
[----:B------:R-:W-:Y:S05]  /*07b0*/  @!P0 BRA `(.L_x_12) ;  /* 0x000011e000008947 */ /* 0x000fea0003800000 */
[C---:B0-----:R-:W-:Y:S01]  /*07c0*/  LOP3.LUT R16, R11.reuse, 0x3, RZ, 0xc0, !PT ;  /* 0x000000030b107812 */ /* 0x041fe200078ec0ff */
[----:B------:R-:W-:Y:S01]  /*07d0*/  IMAD R14, R11, R11, R11 ;  /* 0x0000000b0b0e7224 */ /* 0x000fe200078e020b */
[----:B------:R-:W-:Y:S01]  /*07e0*/  BSSY B3, `(.L_x_13) ;  /* 0x000002b000037945 */ /* 0x000fe20003800000 */
[----:B------:R-:W-:Y:S01]  /*07f0*/  IMAD.MOV.U32 R18, RZ, RZ, RZ ;  /* 0x000000ffff127224 */ /* 0x000fe200078e00ff */
[----:B------:R-:W-:Y:S02]  /*0800*/  ISETP.NE.AND P0, PT, R16, RZ, PT ;  /* 0x000000ff1000720c */ /* 0x000fe40003f05270 */
[----:B------:R-:W-:Y:S02]  /*0810*/  LEA.HI R15, R14, R14, RZ, 0x1 ;  /* 0x0000000e0e0f7211 */ /* 0x000fe400078f08ff */
[----:B------:R-:W-:Y:S02]  /*0820*/  MOV R14, RZ ;  /* 0x000000ff000e7202 */ /* 0x000fe40000000f00 */
[----:B------:R-:W-:-:S07]  /*0830*/  SHF.R.S32.HI R24, RZ, 0x1, R15 ;  /* 0x00000001ff187819 */ /* 0x000fce000001140f */
[----:B------:R-:W-:Y:S05]  /*0840*/  @!P0 BRA `(.L_x_14) ;  /* 0x0000024000008947 */ /* 0x000fea0003800000 */
[----:B------:R-:W-:Y:S01]  /*0850*/  ISETP.NE.AND P0, PT, R16, 0x1, PT ;  /* 0x000000011000780c */ /* 0x000fe20003f05270 */
[----:B------:R-:W-:Y:S01]  /*0860*/  BSSY B4, `(.L_x_15) ;  /* 0x0000017000047945 */ /* 0x000fe20003800000 */
[----:B------:R-:W-:-:S11]  /*0870*/  IMAD.MOV.U32 R23, RZ, RZ, RZ ;  /* 0x000000ffff177224 */ /* 0x000fd600078e00ff */
[----:B------:R-:W-:Y:S05]  /*0880*/  @!P0 BRA `(.L_x_16) ;  /* 0x0000014000008947 */ /* 0x000fea0003800000 */
[----:B------:R-:W-:Y:S02]  /*0890*/  ISETP.NE.AND P0, PT, R16, 0x2, PT ;  /* 0x000000021000780c */ /* 0x000fe40003f05270 */
[----:B------:R-:W-:-:S11]  /*08a0*/  MOV R23, RZ ;  /* 0x000000ff00177202 */ /* 0x000fd60000000f00 */
[----:B------:R-:W-:Y:S02]  /*08b0*/  @P0 IMAD.MOV.U32 R23, RZ, RZ, 0x1 ;  /* 0x00000001ff170424 */ /* 0x000fe400078e00ff */
[C-C-:B------:R-:W-:Y:S02]  /*08c0*/  @P0 IMAD R16, R9.reuse, R24, R2.reuse ;  /* 0x0000001809100224 */ /* 0x140fe400078e0202 */
[----:B------:R-:W-:Y:S01]  /*08d0*/  @P0 IMAD R14, R9, R12, R2 ;  /* 0x0000000c090e0224 */ /* 0x000fe200078e0202 */
[----:B------:R-:W-:Y:S01]  /*08e0*/  IADD3 R18, R12, R23, RZ ;  /* 0x000000170c127210 */ /* 0x000fe20007ffe0ff */
[----:B------:R-:W-:Y:S02]  /*08f0*/  IMAD.IADD R19, R24, 0x1, R23 ;  /* 0x0000000118137824 */ /* 0x000fe400078e0217 */
[----:B------:R-:W-:-:S04]  /*0900*/  @P0 IMAD.WIDE R16, R16, R13, c[0x0][0x170] ;  /* 0x00005c0010100625 */ /* 0x000fc800078e020d */
[----:B------:R-:W-:Y:S02]  /*0910*/  @P0 IMAD.WIDE R14, R14, R13, c[0x0][0x170] ;  /* 0x00005c000e0e0625 */ /* 0x000fe400078e020d */
[----:B------:R-:W2:Y:S02]  /*0920*/  @P0 LDG.E R17, [R16.64] ;  /* 0x0000000410110981 */ /* 0x000ea4000c1e1900 */
[C-C-:B------:R-:W-:Y:S02]  /*0930*/  IMAD R18, R9.reuse, R18, R2.reuse ;  /* 0x0000001209127224 */ /* 0x140fe400078e0202 */
[----:B------:R-:W-:Y:S01]  /*0940*/  IMAD R20, R9, R19, R2 ;  /* 0x0000001309147224 */ /* 0x000fe200078e0202 */
[----:B------:R-:W2:Y:S01]  /*0950*/  @P0 LDG.E R14, [R14.64] ;  /* 0x000000040e0e0981 */ /* 0x000ea2000c1e1900 */
[----:B------:R-:W-:-:S04]  /*0960*/  IMAD.WIDE R18, R18, R13, c[0x0][0x170] ;  /* 0x00005c0012127625 */ /* 0x000fc800078e020d */
[----:B------:R-:W-:Y:S02]  /*0970*/  IMAD.WIDE R20, R20, R13, c[0x0][0x170] ;  /* 0x00005c0014147625 */ /* 0x000fe400078e020d */
[----:B------:R-:W3:Y:S04]  /*0980*/  LDG.E R18, [R18.64] ;  /* 0x0000000412127981 */ /* 0x000ee8000c1e1900 */
[----:B------:R-:W3:Y:S01]  /*0990*/  LDG.E R21, [R20.64] ;  /* 0x0000000414157981 */ /* 0x000ee2000c1e1900 */
[----:B------:R-:W-:Y:S01]  /*09a0*/  IADD3 R23, R23, 0x1, RZ ;  /* 0x0000000117177810 */ /* 0x000fe20007ffe0ff */
[----:B--2--5:R-:W-:-:S04]  /*09b0*/  @P0 FFMA.FTZ R22, R17, -R14, R22 ;  /* 0x8000000e11160223 */ /* 0x024fc80000010016 */
[----:B---3--:R-:W-:-:S07]  /*09c0*/  FFMA.FTZ R22, R21, -R18, R22 ;  /* 0x8000001215167223 */ /* 0x008fce0000010016 */
.L_x_16:
[----:B------:R-:W-:Y:S05]  /*09d0*/  BSYNC B4 ;  /* 0x0000000000047941 */ /* 0x000fea0003800000 */
.L_x_15:
[----:B------:R-:W-:Y:S01]  /*09e0*/  IADD3 R14, R12, R23, RZ ;  /* 0x000000170c0e7210 */ /* 0x000fe20007ffe0ff */
[----:B------:R-:W-:-:S04]  /*09f0*/  IMAD.IADD R15, R24, 0x1, R23 ;  /* 0x00000001180f7824 */ /* 0x000fc800078e0217 */
[C-C-:B------:R-:W-:Y:S02]  /*0a00*/  IMAD R14, R9.reuse, R14, R2.reuse ;  /* 0x0000000e090e7224 */ /* 0x140fe400078e0202 */
[----:B------:R-:W-:Y:S02]  /*0a10*/  IMAD R20, R9, R15, R2 ;  /* 0x0000000f09147224 */ /* 0x000fe400078e0202 */
[----:B------:R-:W-:-:S04]  /*0a20*/  IMAD.WIDE R16, R14, R13, c[0x0][0x170] ;  /* 0x00005c000e107625 */ /* 0x000fc800078e020d */
[----:B------:R-:W-:Y:S02]  /*0a30*/  IMAD.WIDE R20, R20, R13, c[0x0][0x170] ;  /* 0x00005c0014147625 */ /* 0x000fe400078e020d */
[----:B------:R-:W2:Y:S04]  /*0a40*/  LDG.E R16, [R16.64] ;  /* 0x0000000410107981 */ /* 0x000ea8000c1e1900 */
[----:B------:R-:W2:Y:S01]  /*0a50*/  LDG.E R21, [R20.64] ;  /* 0x0000000414157981 */ /* 0x000ea2000c1e1900 */
[----:B------:R-:W-:Y:S01]  /*0a60*/  IADD3 R14, R23, 0x1, RZ ;  /* 0x00000001170e7810 */ /* 0x000fe20007ffe0ff */
[----:B--2--5:R-:W-:-:S05]  /*0a70*/  FFMA.FTZ R22, R21, -R16, R22 ;  /* 0x8000001015167223 */ /* 0x024fca0000010016 */
[----:B------:R-:W-:-:S07]  /*0a80*/  MOV R18, R22 ;  /* 0x0000001600127202 */ /* 0x000fce0000000f00 */
.L_x_14:
[----:B------:R-:W-:Y:S05]  /*0a90*/  BSYNC B3 ;  /* 0x0000000000037941 */ /* 0x000fea0003800000 */
.L_x_13:
[----:B------:R-:W-:-:S13]  /*0aa0*/  ISETP.GE.U32.AND P0, PT, R11, 0x4, PT ;  /* 0x000000040b00780c */ /* 0x000fda0003f06070 */
[----:B------:R-:W-:Y:S05]  /*0ab0*/  @!P0 BRA `(.L_x_17) ;  /* 0x00000ef000008947 */ /* 0x000fea0003800000 */
[--C-:B------:R-:W-:Y:S01]  /*0ac0*/  IMAD.IADD R15, R11, 0x1, -R14.reuse ;  /* 0x000000010b0f7824 */ /* 0x100fe200078e0a0e */
[----:B------:R-:W-:Y:S01]  /*0ad0*/  IADD3 R20, R24, R14, RZ ;  /* 0x0000000e18147210 */ /* 0x000fe20007ffe0ff */
[----:B------:R-:W-:Y:S01]  /*0ae0*/  IMAD.IADD R24, R12, 0x1, R14 ;  /* 0x000000010c187824 */ /* 0x000fe200078e020e */
[----:B------:R-:W-:Y:S01]  /*0af0*/  BSSY B3, `(.L_x_18) ;  /* 0x0000086000037945 */ /* 0x000fe20003800000 */
[----:B-----5:R-:W-:Y:S01]  /*0b00*/  MOV R18, R22 ;  /* 0x0000001600127202 */ /* 0x020fe20000000f00 */
[----:B------:R-:W-:Y:S01]  /*0b10*/  IMAD.SHL.U32 R16, R9, 0x4, RZ ;  /* 0x0000000409107824 */ /* 0x000fe200078e00ff */
[----:B------:R-:W-:Y:S01]  /*0b20*/  ISETP.GT.AND P2, PT, R15, 0xc, PT ;  /* 0x0000000c0f00780c */ /* 0x000fe20003f44270 */
[C---:B------:R-:W-:Y:S01]  /*0b30*/  IMAD R19, R9.reuse, R20, RZ ;  /* 0x0000001409137224 */ /* 0x040fe200078e02ff */
[----:B------:R-:W-:Y:S01]  /*0b40*/  PLOP3.LUT P0, PT, PT, PT, PT, 0x80, 0x0 ;  /* 0x000000000000781c */ /* 0x000fe20003f0f070 */
[----:B------:R-:W-:-:S10]  /*0b50*/  IMAD R21, R9, R24, RZ ;  /* 0x0000001809157224 */ /* 0x000fd400078e02ff */
[----:B------:R-:W-:Y:S05]  /*0b60*/  @!P2 BRA `(.L_x_19) ;  /* 0x000007e00000a947 */ /* 0x000fea0003800000 */
[----:B------:R-:W-:Y:S02]  /*0b70*/  PLOP3.LUT P0, PT, PT, PT, PT, 0x8, 0x0 ;  /* 0x000000000000781c */ /* 0x000fe40003f0e170 */
[----:B------:R-:W-:-:S11]  /*0b80*/  IADD3 R17, R11, -0xc, RZ ;  /* 0xfffffff40b117810 */ /* 0x000fd60007ffe0ff */
.L_x_20:
[C---:B------:R-:W-:Y:S01]  /*0b90*/  IADD3 R34, R2.reuse, R21, RZ ;  /* 0x0000001502227210 */ /* 0x040fe20007ffe0ff */
[----:B------:R-:W-:-:S04]  /*0ba0*/  IMAD.IADD R30, R2, 0x1, R19 ;  /* 0x00000001021e7824 */ /* 0x000fc800078e0213 */
[----:B------:R-:W-:-:S04]  /*0bb0*/  IMAD.WIDE R34, R34, R13, c[0x0][0x170] ;  /* 0x00005c0022227625 */ /* 0x000fc800078e020d */
[----:B------:R-:W-:Y:S01]  /*0bc0*/  IMAD.WIDE R30, R30, R13, c[0x0][0x170] ;  /* 0x00005c001e1e7625 */ /* 0x000fe200078e020d */
[----:B------:R0:W2:Y:S04]  /*0bd0*/  LDG.E R20, [R34.64] ;  /* 0x0000000422147981 */ /* 0x0000a8000c1e1900 */
[----:B------:R1:W2:Y:S01]  /*0be0*/  LDG.E R33, [R30.64] ;  /* 0x000000041e217981 */ /* 0x0002a2000c1e1900 */
[C---:B------:R-:W-:Y:S01]  /*0bf0*/  IADD3 R21, R16.reuse, R21, RZ ;  /* 0x0000001510157210 */ /* 0x040fe20007ffe0ff */
[----:B------:R-:W-:Y:S01]  /*0c00*/  IMAD.IADD R15, R16, 0x1, R19 ;  /* 0x00000001100f7824 */ /* 0x000fe200078e0213 */
[----:B------:R-:W-:Y:S02]  /*0c10*/  SHF.R.S32.HI R43, RZ, 0x1f, R16 ;  /* 0x0000001fff2b7819 */ /* 0x000fe40000011410 */
[CC--:B------:R-:W-:Y:S01]  /*0c20*/  IADD3 R22, R2.reuse, R21.reuse, RZ ;  /* 0x0000001502167210 */ /* 0x0c0fe20007ffe0ff */
[----:B------:R-:W-:Y:S01]  /*0c30*/  IMAD.IADD R38, R2, 0x1, R15 ;  /* 0x0000000102267824 */ /* 0x000fe200078e020f */
[----:B------:R-:W-:-:S02]  /*0c40*/  IADD3 R19, R16, R21, RZ ;  /* 0x0000001510137210 */ /* 0x000fc40007ffe0ff */
[----:B------:R-:W-:Y:S01]  /*0c50*/  IADD3 R24, P2, R16, R34, RZ ;  /* 0x0000002210187210 */ /* 0x000fe20007f5e0ff */
[----:B------:R-:W-:Y:S01]  /*0c60*/  IMAD.WIDE R22, R22, R13, c[0x0][0x170] ;  /* 0x00005c0016167625 */ /* 0x000fe200078e020d */
[----:B------:R-:W-:-:S03]  /*0c70*/  IADD3 R40, P3, R16, R30, RZ ;  /* 0x0000001e10287210 */ /* 0x000fc60007f7e0ff */
[----:B-1----:R-:W-:Y:S01]  /*0c80*/  IMAD.IADD R30, R2, 0x1, R19 ;  /* 0x00000001021e7824 */ /* 0x002fe200078e0213 */
[----:B------:R-:W-:Y:S01]  /*0c90*/  IADD3.X R41, R31, R43, RZ, P3, !PT ;  /* 0x0000002b1f297210 */ /* 0x000fe20001ffe4ff */
[----:B------:R-:W-:Y:S01]  /*0ca0*/  IMAD.WIDE R38, R38, R13, c[0x0][0x170] ;  /* 0x00005c0026267625 */ /* 0x000fe200078e020d */
[C---:B------:R-:W-:Y:S01]  /*0cb0*/  IADD3 R15, R16.reuse, R15, RZ ;  /* 0x0000000f100f7210 */ /* 0x040fe20007ffe0ff */
[----:B------:R1:W3:Y:S02]  /*0cc0*/  LDG.E R53, [R22.64] ;  /* 0x0000000416357981 */ /* 0x0002e4000c1e1900 */
[----:B------:R-:W-:Y:S01]  /*0cd0*/  IMAD.X R25, R35, 0x1, R43, P2 ;  /* 0x0000000123197824 */ /* 0x000fe200010e062b */
[----:B------:R-:W-:Y:S01]  /*0ce0*/  IADD3 R36, P2, R16, R22, RZ ;  /* 0x0000001610247210 */ /* 0x000fe20007f5e0ff */
[----:B------:R-:W-:Y:S01]  /*0cf0*/  IMAD.WIDE R30, R30, R13, c[0x0][0x170] ;  /* 0x00005c001e1e7625 */ /* 0x000fe200078e020d */
[----:B------:R-:W-:Y:S01]  /*0d00*/  IADD3 R46, P3, R16, R38, RZ ;  /* 0x00000026102e7210 */ /* 0x000fe20007f7e0ff */
[----:B------:R4:W3:Y:S01]  /*0d10*/  LDG.E R52, [R38.64] ;  /* 0x0000000426347981 */ /* 0x0008e2000c1e1900 */
[----:B------:R-:W-:-:S02]  /*0d20*/  IADD3.X R37, R23, R43, RZ, P2, !PT ;  /* 0x0000002b17257210 */ /* 0x000fc400017fe4ff */
[C---:B0-----:R-:W-:Y:S01]  /*0d30*/  IADD3 R34, P2, R16.reuse, R30, RZ ;  /* 0x0000001e10227210 */ /* 0x041fe20007f5e0ff */
[----:B------:R-:W-:Y:S01]  /*0d40*/  IMAD.X R47, R39, 0x1, R43, P3 ;  /* 0x00000001272f7824 */ /* 0x000fe200018e062b */
[----:B------:R-:W-:Y:S01]  /*0d50*/  IADD3 R48, P3, R16, R40, RZ ;  /* 0x0000002810307210 */ /* 0x000fe20007f7e0ff */
[----:B------:R-:W-:Y:S01]  /*0d60*/  IMAD.IADD R32, R2, 0x1, R15 ;  /* 0x0000000102207824 */ /* 0x000fe200078e020f */
[----:B------:R-:W-:Y:S01]  /*0d70*/  IADD3.X R35, R31, R43, RZ, P2, !PT ;  /* 0x0000002b1f237210 */ /* 0x000fe200017fe4ff */
[----:B------:R0:W5:Y:S01]  /*0d80*/  LDG.E R58, [R24.64] ;  /* 0x00000004183a7981 */ /* 0x000162000c1e1900 */
[----:B----4-:R-:W-:Y:S01]  /*0d90*/  IADD3 R38, P2, R16, R24, RZ ;  /* 0x0000001810267210 */ /* 0x010fe20007f5e0ff */
[----:B-1----:R-:W-:Y:S01]  /*0da0*/  IMAD.WIDE R22, R32, R13, c[0x0][0x170] ;  /* 0x00005c0020167625 */ /* 0x002fe200078e020d */
[----:B------:R-:W-:Y:S01]  /*0db0*/  IADD3 R54, P4, R16, R48, RZ ;  /* 0x0000003010367210 */ /* 0x000fe20007f9e0ff */
[----:B------:R1:W5:Y:S02]  /*0dc0*/  LDG.E R59, [R40.64] ;  /* 0x00000004283b7981 */ /* 0x000364000c1e1900 */
[----:B------:R-:W-:-:S02]  /*0dd0*/  IMAD.X R49, R43, 0x1, R41, P3 ;  /* 0x000000012b317824 */ /* 0x000fc400018e0629 */
[C---:B------:R-:W-:Y:S01]  /*0de0*/  IMAD.X R39, R43.reuse, 0x1, R25, P2 ;  /* 0x000000012b277824 */ /* 0x040fe200010e0619 */
[C---:B0-----:R-:W-:Y:S01]  /*0df0*/  IADD3 R24, P2, R16.reuse, R38, RZ ;  /* 0x0000002610187210 */ /* 0x041fe20007f5e0ff */
[----:B------:R0:W4:Y:S01]  /*0e00*/  LDG.E R44, [R22.64] ;  /* 0x00000004162c7981 */ /* 0x000122000c1e1900 */
[C---:B------:R-:W-:Y:S02]  /*0e10*/  IADD3 R60, P3, R16.reuse, R22, RZ ;  /* 0x00000016103c7210 */ /* 0x040fe40007f7e0ff */
[C---:B------:R-:W-:Y:S01]  /*0e20*/  IADD3.X R55, R43.reuse, R49, RZ, P4, !PT ;  /* 0x000000312b377210 */ /* 0x040fe200027fe4ff */
[----:B------:R1:W3:Y:S01]  /*0e30*/  LDG.E R56, [R48.64] ;  /* 0x0000000430387981 */ /* 0x0002e2000c1e1900 */
[----:B------:R-:W-:Y:S02]  /*0e40*/  IADD3.X R25, R43, R39, RZ, P2, !PT ;  /* 0x000000272b197210 */ /* 0x000fe400017fe4ff */
[----:B------:R-:W-:Y:S01]  /*0e50*/  IADD3.X R61, R23, R43, RZ, P3, !PT ;  /* 0x0000002b173d7210 */ /* 0x000fe20001ffe4ff */
[----:B------:R1:W3:Y:S01]  /*0e60*/  LDG.E R57, [R38.64] ;  /* 0x0000000426397981 */ /* 0x0002e2000c1e1900 */
[----:B0-----:R-:W-:-:S03]  /*0e70*/  IADD3 R22, P3, R16, R46, RZ ;  /* 0x0000002e10167210 */ /* 0x001fc60007f7e0ff */
[----:B------:R0:W4:Y:S01]  /*0e80*/  LDG.E R54, [R54.64] ;  /* 0x0000000436367981 */ /* 0x000122000c1e1900 */
[----:B------:R-:W-:-:S03]  /*0e90*/  IADD3 R15, R16, R15, RZ ;  /* 0x0000000f100f7210 */ /* 0x000fc60007ffe0ff */
[----:B------:R0:W4:Y:S01]  /*0ea0*/  LDG.E R50, [R46.64] ;  /* 0x000000042e327981 */ /* 0x000122000c1e1900 */
[C---:B------:R-:W-:Y:S01]  /*0eb0*/  IMAD.X R23, R43.reuse, 0x1, R47, P3 ;  /* 0x000000012b177824 */ /* 0x040fe200018e062f */
[C---:B-1----:R-:W-:Y:S02]  /*0ec0*/  IADD3 R38, P4, R16.reuse, R36, RZ ;  /* 0x0000002410267210 */ /* 0x042fe40007f9e0ff */
[----:B------:R1:W4:Y:S04]  /*0ed0*/  LDG.E R51, [R36.64] ;  /* 0x0000000424337981 */ /* 0x000328000c1e1900 */
[----:B0-----:R0:W4:Y:S01]  /*0ee0*/  LDG.E R55, [R24.64] ;  /* 0x0000000418377981 */ /* 0x001122000c1e1900 */
[----:B------:R-:W-:Y:S01]  /*0ef0*/  IADD3 R46, P2, R16, R22, RZ ;  /* 0x00000016102e7210 */ /* 0x000fe20007f5e0ff */
[----:B------:R-:W-:Y:S01]  /*0f00*/  IMAD.IADD R40, R2, 0x1, R15 ;  /* 0x0000000102287824 */ /* 0x000fe200078e020f */
[C---:B------:R-:W-:Y:S01]  /*0f10*/  IADD3.X R39, R43.reuse, R37, RZ, P4, !PT ;  /* 0x000000252b277210 */ /* 0x040fe200027fe4ff */
[----:B------:R0:W4:Y:S02]  /*0f20*/  LDG.E R48, [R22.64] ;  /* 0x0000000416307981 */ /* 0x000124000c1e1900 */
[C---:B------:R-:W-:Y:S01]  /*0f30*/  IMAD.X R47, R43.reuse, 0x1, R23, P2 ;  /* 0x000000012b2f7824 */ /* 0x040fe200010e0617 */
[----:B-1----:R-:W-:Y:S01]  /*0f40*/  IADD3 R36, P2, R16, R38, RZ ;  /* 0x0000002610247210 */ /* 0x002fe20007f5e0ff */
[----:B------:R-:W-:Y:S01]  /*0f50*/  IMAD.WIDE R40, R40, R13, c[0x0][0x170] ;  /* 0x00005c0028287625 */ /* 0x000fe200078e020d */
[----:B------:R1:W4:Y:S02]  /*0f60*/  LDG.E R49, [R38.64] ;  /* 0x0000000426317981 */ /* 0x000324000c1e1900 */
[----:B------:R-:W-:Y:S01]  /*0f70*/  IADD3.X R37, R43, R39, RZ, P2, !PT ;  /* 0x000000272b257210 */ /* 0x000fe200017fe4ff */
[C---:B------:R-:W-:Y:S01]  /*0f80*/  IMAD.IADD R19, R16.reuse, 0x1, R19 ;  /* 0x0000000110137824 */ /* 0x040fe200078e0213 */
[----:B------:R1:W4:Y:S01]  /*0f90*/  LDG.E R45, [R30.64] ;  /* 0x000000041e2d7981 */ /* 0x000322000c1e1900 */
[----:B0-----:R-:W-:-:S03]  /*0fa0*/  IADD3 R24, P3, R16, R60, RZ ;  /* 0x0000003c10187210 */ /* 0x001fc60007f7e0ff */
[----:B------:R0:W4:Y:S01]  /*0fb0*/  LDG.E R46, [R46.64] ;  /* 0x000000042e2e7981 */ /* 0x000122000c1e1900 */
[----:B-1----:R-:W-:-:S03]  /*0fc0*/  IADD3 R38, P2, R16, R34, RZ ;  /* 0x0000002210267210 */ /* 0x002fc60007f5e0ff */
[----:B------:R1:W4:Y:S01]  /*0fd0*/  LDG.E R21, [R40.64] ;  /* 0x0000000428157981 */ /* 0x000322000c1e1900 */
[----:B------:R-:W-:-:S03]  /*0fe0*/  IADD3 R30, P5, R16, R40, RZ ;  /* 0x00000028101e7210 */ /* 0x000fc60007fbe0ff */
[----:B0-----:R0:W4:Y:S01]  /*0ff0*/  LDG.E R47, [R36.64] ;  /* 0x00000004242f7981 */ /* 0x001122000c1e1900 */
[----:B------:R-:W-:-:S03]  /*1000*/  IADD3.X R25, R43, R61, RZ, P3, !PT ;  /* 0x0000003d2b197210 */ /* 0x000fc60001ffe4ff */
[----:B-1----:R1:W4:Y:S01]  /*1010*/  LDG.E R40, [R60.64] ;  /* 0x000000043c287981 */ /* 0x002322000c1e1900 */
[C---:B------:R-:W-:Y:S01]  /*1020*/  IADD3 R22, P3, R16.reuse, R24, RZ ;  /* 0x0000001810167210 */ /* 0x040fe20007f7e0ff */
[----:B------:R-:W-:Y:S01]  /*1030*/  IMAD.X R39, R43, 0x1, R35, P2 ;  /* 0x000000012b277824 */ /* 0x000fe200010e0623 */
[----:B------:R-:W-:Y:S01]  /*1040*/  IADD3 R32, P2, R16, R38, RZ ;  /* 0x0000002610207210 */ /* 0x000fe20007f5e0ff */
[----:B------:R-:W-:Y:S01]  /*1050*/  IMAD.X R31, R41, 0x1, R43, P5 ;  /* 0x00000001291f7824 */ /* 0x000fe200028e062b */
[----:B------:R0:W4:Y:S01]  /*1060*/  LDG.E R24, [R24.64] ;  /* 0x0000000418187981 */ /* 0x000122000c1e1900 */
[----:B-1----:R-:W-:-:S03]  /*1070*/  IADD3 R60, R2, R19, RZ ;  /* 0x00000013023c7210 */ /* 0x002fc60007ffe0ff */
[----:B------:R1:W4:Y:S01]  /*1080*/  LDG.E R41, [R34.64] ;  /* 0x0000000422297981 */ /* 0x000322000c1e1900 */
[----:B------:R-:W-:Y:S02]  /*1090*/  IMAD.X R23, R43, 0x1, R25, P3 ;  /* 0x000000012b177824 */ /* 0x000fe400018e0619 */
[----:B------:R-:W-:Y:S01]  /*10a0*/  IMAD.WIDE R60, R60, R13, c[0x0][0x170] ;  /* 0x00005c003c3c7625 */ /* 0x000fe200078e020d */
[----:B0-----:R0:W4:Y:S04]  /*10b0*/  LDG.E R25, [R38.64] ;  /* 0x0000000426197981 */ /* 0x001128000c1e1900 */
[----:B------:R0:W4:Y:S01]  /*10c0*/  LDG.E R23, [R22.64] ;  /* 0x0000000416177981 */ /* 0x000122000c1e1900 */
[----:B-1----:R-:W-:-:S05]  /*10d0*/  IADD3 R34, P3, R16, R60, RZ ;  /* 0x0000003c10227210 */ /* 0x002fca0007f7e0ff */
[----:B------:R-:W-:Y:S01]  /*10e0*/  IMAD.X R35, R61, 0x1, R43, P3 ;  /* 0x000000013d237824 */ /* 0x000fe200018e062b */
[----:B0-----:R0:W4:Y:S01]  /*10f0*/  LDG.E R22, [R60.64] ;  /* 0x000000043c167981 */ /* 0x001122000c1e1900 */
[----:B--2---:R-:W-:Y:S01]  /*1100*/  FFMA.FTZ R18, R33, -R20, R18 ;  /* 0x8000001421127223 */ /* 0x004fe20000010012 */
[----:B------:R-:W-:Y:S02]  /*1110*/  IADD3.X R33, R43, R39, RZ, P2, !PT ;  /* 0x000000272b217210 */ /* 0x000fe400017fe4ff */
[----:B------:R1:W2:Y:S01]  /*1120*/  LDG.E R20, [R30.64] ;  /* 0x000000041e147981 */ /* 0x0002a2000c1e1900 */
[----:B------:R-:W-:-:S03]  /*1130*/  IADD3 R36, P2, R16, R30, RZ ;  /* 0x0000001e10247210 */ /* 0x000fc60007f5e0ff */
[----:B------:R-:W2:Y:S01]  /*1140*/  LDG.E R32, [R32.64] ;  /* 0x0000000420207981 */ /* 0x000ea2000c1e1900 */
[C---:B------:R-:W-:Y:S02]  /*1150*/  IADD3.X R37, R43.reuse, R31, RZ, P2, !PT ;  /* 0x0000001f2b257210 */ /* 0x040fe400017fe4ff */
[C---:B------:R-:W-:Y:S02]  /*1160*/  IADD3 R38, P2, R16.reuse, R34, RZ ;  /* 0x0000002210267210 */ /* 0x040fe40007f5e0ff */
[C---:B0-----:R-:W-:Y:S01]  /*1170*/  IADD3 R60, P3, R16.reuse, R36, RZ ;  /* 0x00000024103c7210 */ /* 0x041fe20007f7e0ff */
[----:B------:R-:W2:Y:S02]  /*1180*/  LDG.E R34, [R34.64] ;  /* 0x0000000422227981 */ /* 0x000ea4000c1e1900 */
[C---:B------:R-:W-:Y:S01]  /*1190*/  IMAD.X R39, R43.reuse, 0x1, R35, P2 ;  /* 0x000000012b277824 */ /* 0x040fe200010e0623 */
[----:B------:R-:W-:Y:S01]  /*11a0*/  IADD3 R42, P2, R16, R38, RZ ;  /* 0x00000026102a7210 */ /* 0x000fe20007f5e0ff */
[----:B-1----:R-:W2:Y:S01]  /*11b0*/  LDG.E R30, [R36.64] ;  /* 0x00000004241e7981 */ /* 0x002ea2000c1e1900 */
[----:B------:R-:W-:-:S03]  /*11c0*/  IADD3.X R61, R43, R37, RZ, P3, !PT ;  /* 0x000000252b3d7210 */ /* 0x000fc60001ffe4ff */
[----:B------:R-:W-:Y:S02]  /*11d0*/  IMAD.X R43, R43, 0x1, R39, P2 ;  /* 0x000000012b2b7824 */ /* 0x000fe400010e0627 */
[----:B------:R-:W2:Y:S04]  /*11e0*/  LDG.E R39, [R38.64] ;  /* 0x0000000426277981 */ /* 0x000ea8000c1e1900 */
[----:B------:R-:W2:Y:S04]  /*11f0*/  LDG.E R42, [R42.64] ;  /* 0x000000042a2a7981 */ /* 0x000ea8000c1e1900 */
[----:B------:R-:W2:Y:S01]  /*1200*/  LDG.E R61, [R60.64] ;  /* 0x000000043c3d7981 */ /* 0x000ea2000c1e1900 */
[----:B-----5:R-:W-:-:S04]  /*1210*/  FFMA.FTZ R59, R59, -R58, R18 ;  /* 0x8000003a3b3b7223 */ /* 0x020fc80000010012 */
[----:B---3--:R-:W-:-:S04]  /*1220*/  FFMA.FTZ R57, R56, -R57, R59 ;  /* 0x8000003938397223 */ /* 0x008fc8000001003b */
[----:B----4-:R-:W-:-:S04]  /*1230*/  FFMA.FTZ R55, R54, -R55, R57 ;  /* 0x8000003736377223 */ /* 0x010fc80000010039 */
[----:B------:R-:W-:-:S04]  /*1240*/  FFMA.FTZ R53, R52, -R53, R55 ;  /* 0x8000003534357223 */ /* 0x000fc80000010037 */
[----:B------:R-:W-:-:S04]  /*1250*/  FFMA.FTZ R51, R50, -R51, R53 ;  /* 0x8000003332337223 */ /* 0x000fc80000010035 */
[----:B------:R-:W-:Y:S01]  /*1260*/  FFMA.FTZ R49, R48, -R49, R51 ;  /* 0x8000003130317223 */ /* 0x000fe20000010033 */
[----:B------:R-:W-:-:S03]  /*1270*/  IADD3 R14, R14, 0x10, RZ ;  /* 0x000000100e0e7810 */ /* 0x000fc60007ffe0ff */
[----:B------:R-:W-:-:S04]  /*1280*/  FFMA.FTZ R47, R46, -R47, R49 ;  /* 0x8000002f2e2f7223 */ /* 0x000fc80000010031 */
[----:B------:R-:W-:Y:S01]  /*1290*/  FFMA.FTZ R45, R44, -R45, R47 ;  /* 0x8000002d2c2d7223 */ /* 0x000fe2000001002f */
[----:B------:R-:W-:-:S03]  /*12a0*/  ISETP.GE.AND P2, PT, R14, R17, PT ;  /* 0x000000110e00720c */ /* 0x000fc60003f46270 */
[----:B------:R-:W-:-:S04]  /*12b0*/  FFMA.FTZ R41, R40, -R41, R45 ;  /* 0x8000002928297223 */ /* 0x000fc8000001002d */
[----:B------:R-:W-:-:S04]  /*12c0*/  FFMA.FTZ R24, R24, -R25, R41 ;  /* 0x8000001918187223 */ /* 0x000fc80000010029 */
[----:B--2---:R-:W-:-:S04]  /*12d0*/  FFMA.FTZ R24, R23, -R32, R24 ;  /* 0x8000002017187223 */ /* 0x004fc80000010018 */
[----:B------:R-:W-:-:S04]  /*12e0*/  FFMA.FTZ R21, R21, -R22, R24 ;  /* 0x8000001615157223 */ /* 0x000fc80000010018 */
[----:B------:R-:W-:-:S04]  /*12f0*/  FFMA.FTZ R21, R20, -R34, R21 ;  /* 0x8000002214157223 */ /* 0x000fc80000010015 */
[----:B------:R-:W-:Y:S01]  /*1300*/  FFMA.FTZ R30, R30, -R39, R21 ;  /* 0x800000271e1e7223 */ /* 0x000fe20000010015 */
[C---:B------:R-:W-:Y:S01]  /*1310*/  IADD3 R21, R16.reuse, R19, RZ ;  /* 0x0000001310157210 */ /* 0x040fe20007ffe0ff */
[----:B------:R-:W-:Y:S02]  /*1320*/  IMAD.IADD R19, R16, 0x1, R15 ;  /* 0x0000000110137824 */ /* 0x000fe400078e020f */
[----:B------:R-:W-:Y:S01]  /*1330*/  FFMA.FTZ R18, R61, -R42, R30 ;  /* 0x8000002a3d127223 */ /* 0x000fe2000001001e */
[----:B------:R-:W-:Y:S06]  /*1340*/  @!P2 BRA `(.L_x_20) ;  /* 0xfffff8400000a947 */ /* 0x000fec000383ffff */
.L_x_19:
[----:B------:R-:W-:Y:S05]  /*1350*/  BSYNC B3 ;  /* 0x0000000000037941 */ /* 0x000fea0003800000 */
.L_x_18:
[----:B------:R-:W-:Y:S01]  /*1360*/  IADD3 R15, -R14, R11, RZ ;  /* 0x0000000b0e0f7210 */ /* 0x000fe20007ffe1ff */
[----:B------:R-:W-:Y:S03]  /*1370*/  BSSY B3, `(.L_x_21) ;  /* 0x0000042000037945 */ /* 0x000fe60003800000 */
[----:B------:R-:W-:-:S13]  /*1380*/  ISETP.GT.AND P2, PT, R15, 0x4, PT ;  /* 0x000000040f00780c */ /* 0x000fda0003f44270 */
[----:B------:R-:W-:Y:S05]  /*1390*/  @!P2 BRA `(.L_x_22) ;  /* 0x000003f00000a947 */ /* 0x000fea0003800000 */
[----:B------:R-:W-:Y:S01]  /*13a0*/  IMAD.IADD R32, R2, 0x1, R21 ;  /* 0x0000000102207824 */ /* 0x000fe200078e0215 */
[----:B------:R-:W-:Y:S01]  /*13b0*/  IADD3 R15, R16, R21, RZ ;  /* 0x00000015100f7210 */ /* 0x000fe20007ffe0ff */
[----:B------:R-:W-:Y:S01]  /*13c0*/  IMAD.IADD R40, R2, 0x1, R19 ;  /* 0x0000000102287824 */ /* 0x000fe200078e0213 */
[----:B------:R-:W-:Y:S01]  /*13d0*/  IADD3 R17, R16, R19, RZ ;  /* 0x0000001310117210 */ /* 0x000fe20007ffe0ff */
[----:B------:R-:W-:Y:S01]  /*13e0*/  IMAD.WIDE R32, R32, R13, c[0x0][0x170] ;  /* 0x00005c0020207625 */ /* 0x000fe200078e020d */
[----:B------:R-:W-:Y:S02]  /*13f0*/  SHF.R.S32.HI R19, RZ, 0x1f, R16 ;  /* 0x0000001fff137819 */ /* 0x000fe40000011410 */
[----:B------:R-:W-:Y:S01]  /*1400*/  IADD3 R38, R2, R17, RZ ;  /* 0x0000001102267210 */ /* 0x000fe20007ffe0ff */
[-C--:B------:R-:W-:Y:S01]  /*1410*/  IMAD.WIDE R40, R40, R13.reuse, c[0x0][0x170] ;  /* 0x00005c0028287625 */ /* 0x080fe200078e020d */
[----:B------:R-:W-:Y:S01]  /*1420*/  IADD3 R30, P0, R16, R32, RZ ;  /* 0x00000020101e7210 */ /* 0x000fe20007f1e0ff */
[----:B------:R0:W2:Y:S02]  /*1430*/  LDG.E R43, [R32.64] ;  /* 0x00000004202b7981 */ /* 0x0000a4000c1e1900 */
[----:B------:R-:W-:Y:S01]  /*1440*/  IMAD.IADD R36, R2, 0x1, R15 ;  /* 0x0000000102247824 */ /* 0x000fe200078e020f */
[----:B------:R-:W-:Y:S01]  /*1450*/  IADD3 R24, P2, R16, R40, RZ ;  /* 0x0000002810187210 */ /* 0x000fe20007f5e0ff */
[-C--:B------:R-:W-:Y:S01]  /*1460*/  IMAD.WIDE R38, R38, R13.reuse, c[0x0][0x170] ;  /* 0x00005c0026267625 */ /* 0x080fe200078e020d */
[----:B------:R1:W2:Y:S03]  /*1470*/  LDG.E R45, [R40.64] ;  /* 0x00000004282d7981 */ /* 0x0002a6000c1e1900 */
[----:B------:R-:W-:Y:S01]  /*1480*/  IMAD.WIDE R36, R36, R13, c[0x0][0x170] ;  /* 0x00005c0024247625 */ /* 0x000fe200078e020d */
[-C--:B------:R-:W-:Y:S01]  /*1490*/  IADD3.X R25, R41, R19.reuse, RZ, P2, !PT ;  /* 0x0000001329197210 */ /* 0x080fe200017fe4ff */
[----:B------:R3:W4:Y:S01]  /*14a0*/  LDG.E R47, [R38.64] ;  /* 0x00000004262f7981 */ /* 0x000722000c1e1900 */
[C---:B------:R-:W-:Y:S01]  /*14b0*/  IADD3 R20, P2, R16.reuse, R38, RZ ;  /* 0x0000002610147210 */ /* 0x040fe20007f5e0ff */
[----:B------:R-:W-:Y:S01]  /*14c0*/  IMAD.X R31, R33, 0x1, R19, P0 ;  /* 0x00000001211f7824 */ /* 0x000fe200000e0613 */
[----:B------:R-:W-:Y:S01]  /*14d0*/  IADD3 R22, P0, R16, R36, RZ ;  /* 0x0000002410167210 */ /* 0x000fe20007f1e0ff */
[----:B------:R5:W4:Y:S01]  /*14e0*/  LDG.E R42, [R36.64] ;  /* 0x00000004242a7981 */ /* 0x000b22000c1e1900 */
[----:B------:R-:W-:-:S02]  /*14f0*/  IADD3.X R21, R39, R19, RZ, P2, !PT ;  /* 0x0000001327157210 */ /* 0x000fc400017fe4ff */
[C---:B0-----:R-:W-:Y:S01]  /*1500*/  IADD3 R32, P2, R16.reuse, R24, RZ ;  /* 0x0000001810207210 */ /* 0x041fe20007f5e0ff */
[----:B------:R-:W-:Y:S01]  /*1510*/  IMAD.X R23, R37, 0x1, R19, P0 ;  /* 0x0000000125177824 */ /* 0x000fe200000e0613 */
[C---:B------:R-:W-:Y:S01]  /*1520*/  IADD3 R34, P0, R16.reuse, R30, RZ ;  /* 0x0000001e10227210 */ /* 0x040fe20007f1e0ff */
[----:B------:R0:W4:Y:S02]  /*1530*/  LDG.E R44, [R30.64] ;  /* 0x000000041e2c7981 */ /* 0x000124000c1e1900 */
[C---:B------:R-:W-:Y:S01]  /*1540*/  IMAD.X R33, R19.reuse, 0x1, R25, P2 ;  /* 0x0000000113217824 */ /* 0x040fe200010e0619 */
[C---:B------:R-:W-:Y:S01]  /*1550*/  IADD3.X R35, R19.reuse, R31, RZ, P0, !PT ;  /* 0x0000001f13237210 */ /* 0x040fe200007fe4ff */
[----:B------:R0:W4:Y:S01]  /*1560*/  LDG.E R49, [R24.64] ;  /* 0x0000000418317981 */ /* 0x000122000c1e1900 */
[C---:B-1----:R-:W-:Y:S02]  /*1570*/  IADD3 R40, P0, R16.reuse, R34, RZ ;  /* 0x0000002210287210 */ /* 0x042fe40007f1e0ff */
[C---:B-----5:R-:W-:Y:S01]  /*1580*/  IADD3 R36, P2, R16.reuse, R32, RZ ;  /* 0x0000002010247210 */ /* 0x060fe20007f5e0ff */
[----:B------:R1:W5:Y:S02]  /*1590*/  LDG.E R51, [R32.64] ;  /* 0x0000000420337981 */ /* 0x000364000c1e1900 */
[C---:B------:R-:W-:Y:S01]  /*15a0*/  IMAD.X R41, R19.reuse, 0x1, R35, P0 ;  /* 0x0000000113297824 */ /* 0x040fe200000e0623 */
[----:B------:R-:W-:Y:S01]  /*15b0*/  IADD3.X R37, R19, R33, RZ, P2, !PT ;  /* 0x0000002113257210 */ /* 0x000fe200017fe4ff */
[----:B------:R-:W5:Y:S01]  /*15c0*/  LDG.E R34, [R34.64] ;  /* 0x0000000422227981 */ /* 0x000f62000c1e1900 */
[----:B0-----:R-:W-:-:S03]  /*15d0*/  IADD3 R24, P2, R16, R20, RZ ;  /* 0x0000001410187210 */ /* 0x001fc60007f5e0ff */
[----:B------:R-:W5:Y:S01]  /*15e0*/  LDG.E R40, [R40.64] ;  /* 0x0000000428287981 */ /* 0x000f62000c1e1900 */
[----:B------:R-:W-:-:S03]  /*15f0*/  IADD3 R30, P0, R16, R22, RZ ;  /* 0x00000016101e7210 */ /* 0x000fc60007f1e0ff */
[----:B------:R-:W5:Y:S01]  /*1600*/  LDG.E R37, [R36.64] ;  /* 0x0000000424257981 */ /* 0x000f62000c1e1900 */
[C---:B------:R-:W-:Y:S01]  /*1610*/  IMAD.X R25, R19.reuse, 0x1, R21, P2 ;  /* 0x0000000113197824 */ /* 0x040fe200010e0615 */
[C---:B-1----:R-:W-:Y:S02]  /*1620*/  IADD3 R32, P2, R16.reuse, R24, RZ ;  /* 0x0000001810207210 */ /* 0x042fe40007f5e0ff */
[C---:B------:R-:W-:Y:S01]  /*1630*/  IADD3.X R31, R19.reuse, R23, RZ, P0, !PT ;  /* 0x00000017131f7210 */ /* 0x040fe200007fe4ff */
[----:B------:R-:W5:Y:S01]  /*1640*/  LDG.E R46, [R22.64] ;  /* 0x00000004162e7981 */ /* 0x000f62000c1e1900 */
[----:B---3--:R-:W-:Y:S01]  /*1650*/  IADD3 R38, P0, R16, R30, RZ ;  /* 0x0000001e10267210 */ /* 0x008fe20007f1e0ff */
[C---:B------:R-:W-:Y:S02]  /*1660*/  IMAD.X R33, R19.reuse, 0x1, R25, P2 ;  /* 0x0000000113217824 */ /* 0x040fe400010e0619 */
[----:B------:R0:W3:Y:S01]  /*1670*/  LDG.E R20, [R20.64] ;  /* 0x0000000414147981 */ /* 0x0000e2000c1e1900 */
[----:B------:R-:W-:-:S03]  /*1680*/  IADD3.X R39, R19, R31, RZ, P0, !PT ;  /* 0x0000001f13277210 */ /* 0x000fc600007fe4ff */
[----:B------:R-:W3:Y:S04]  /*1690*/  LDG.E R25, [R24.64] ;  /* 0x0000000418197981 */ /* 0x000ee8000c1e1900 */
[----:B------:R-:W3:Y:S04]  /*16a0*/  LDG.E R30, [R30.64] ;  /* 0x000000041e1e7981 */ /* 0x000ee8000c1e1900 */
[----:B------:R-:W3:Y:S04]  /*16b0*/  LDG.E R38, [R38.64] ;  /* 0x0000000426267981 */ /* 0x000ee8000c1e1900 */
[----:B------:R-:W3:Y:S01]  /*16c0*/  LDG.E R33, [R32.64] ;  /* 0x0000000420217981 */ /* 0x000ee2000c1e1900 */
[----:B------:R-:W-:Y:S01]  /*16d0*/  PLOP3.LUT P0, PT, PT, PT, PT, 0x8, 0x0 ;  /* 0x000000000000781c */ /* 0x000fe20003f0e170 */
[----:B0-----:R-:W-:Y:S01]  /*16e0*/  IMAD.IADD R21, R16, 0x1, R15 ;  /* 0x0000000110157824 */ /* 0x001fe200078e020f */
[----:B------:R-:W-:-:S02]  /*16f0*/  IADD3 R14, R14, 0x8, RZ ;  /* 0x000000080e0e7810 */ /* 0x000fc40007ffe0ff */
[----:B------:R-:W-:Y:S01]  /*1700*/  IADD3 R19, R16, R17, RZ ;  /* 0x0000001110137210 */ /* 0x000fe20007ffe0ff */
[----:B--2---:R-:W-:-:S04]  /*1710*/  FFMA.FTZ R18, R45, -R43, R18 ;  /* 0x8000002b2d127223 */ /* 0x004fc80000010012 */
[----:B----4-:R-:W-:-:S04]  /*1720*/  FFMA.FTZ R18, R49, -R44, R18 ;  /* 0x8000002c31127223 */ /* 0x010fc80000010012 */
[----:B-----5:R-:W-:-:S04]  /*1730*/  FFMA.FTZ R18, R51, -R34, R18 ;  /* 0x8000002233127223 */ /* 0x020fc80000010012 */
[----:B------:R-:W-:-:S04]  /*1740*/  FFMA.FTZ R18, R37, -R40, R18 ;  /* 0x8000002825127223 */ /* 0x000fc80000010012 */
[----:B------:R-:W-:-:S04]  /*1750*/  FFMA.FTZ R47, R47, -R42, R18 ;  /* 0x8000002a2f2f7223 */ /* 0x000fc80000010012 */
[----:B---3--:R-:W-:-:S04]  /*1760*/  FFMA.FTZ R20, R20, -R46, R47 ;  /* 0x8000002e14147223 */ /* 0x008fc8000001002f */
[----:B------:R-:W-:-:S04]  /*1770*/  FFMA.FTZ R20, R25, -R30, R20 ;  /* 0x8000001e19147223 */ /* 0x000fc80000010014 */
[----:B------:R-:W-:-:S07]  /*1780*/  FFMA.FTZ R18, R33, -R38, R20 ;  /* 0x8000002621127223 */ /* 0x000fce0000010014 */
.L_x_22:
[----:B------:R-:W-:Y:S05]  /*1790*/  BSYNC B3 ;  /* 0x0000000000037941 */ /* 0x000fea0003800000 */
.L_x_21:
[----:B------:R-:W-:-:S13]  /*17a0*/  ISETP.LT.OR P0, PT, R14, R11, P0 ;  /* 0x0000000b0e00720c */ /* 0x000fda0000701670 */
[----:B------:R-:W-:Y:S05]  /*17b0*/  @!P0 BRA `(.L_x_17) ;  /* 0x000001f000008947 */ /* 0x000fea0003800000 */
[C---:B------:R-:W-:Y:S01]  /*17c0*/  IADD3 R14, R2.reuse, R21, RZ ;  /* 0x00000015020e7210 */ /* 0x040fe20007ffe0ff */
[----:B------:R-:W-:Y:S01]  /*17d0*/  IMAD.IADD R20, R2, 0x1, R19 ;  /* 0x0000000102147824 */ /* 0x000fe200078e0213 */
[----:B------:R-:W-:-:S03]  /*17e0*/  SHF.R.S32.HI R17, RZ, 0x1f, R16 ;  /* 0x0000001fff117819 */ /* 0x000fc60000011410 */
[----:B------:R-:W-:-:S04]  /*17f0*/  IMAD.WIDE R14, R14, R13, c[0x0][0x170] ;  /* 0x00005c000e0e7625 */ /* 0x000fc800078e020d */
[----:B------:R-:W-:Y:S01]  /*1800*/  IMAD.WIDE R20, R20, R13, c[0x0][0x170] ;  /* 0x00005c0014147625 */ /* 0x000fe200078e020d */
[C---:B------:R-:W-:Y:S02]  /*1810*/  IADD3 R24, P0, R16.reuse, R14, RZ ;  /* 0x0000000e10187210 */ /* 0x040fe40007f1e0ff */
[----:B------:R-:W2:Y:S02]  /*1820*/  LDG.E R14, [R14.64] ;  /* 0x000000040e0e7981 */ /* 0x000ea4000c1e1900 */
[C---:B------:R-:W-:Y:S02]  /*1830*/  IADD3 R22, P2, R16.reuse, R20, RZ ;  /* 0x0000001410167210 */ /* 0x040fe40007f5e0ff */
[----:B------:R-:W-:Y:S02]  /*1840*/  IADD3.X R25, R15, R17, RZ, P0, !PT ;  /* 0x000000110f197210 */ /* 0x000fe400007fe4ff */
[C---:B------:R-:W-:Y:S01]  /*1850*/  IADD3 R32, P0, R16.reuse, R24, RZ ;  /* 0x0000001810207210 */ /* 0x040fe20007f1e0ff */
[----:B------:R-:W-:Y:S01]  /*1860*/  IMAD.X R23, R21, 0x1, R17, P2 ;  /* 0x0000000115177824 */ /* 0x000fe200010e0611 */
[C---:B------:R-:W-:Y:S01]  /*1870*/  IADD3 R30, P2, R16.reuse, R22, RZ ;  /* 0x00000016101e7210 */ /* 0x040fe20007f5e0ff */
[----:B------:R-:W2:Y:S02]  /*1880*/  LDG.E R21, [R20.64] ;  /* 0x0000000414157981 */ /* 0x000ea4000c1e1900 */
[C---:B------:R-:W-:Y:S01]  /*1890*/  IMAD.X R33, R17.reuse, 0x1, R25, P0 ;  /* 0x0000000111217824 */ /* 0x040fe200000e0619 */
[----:B------:R-:W-:Y:S01]  /*18a0*/  IADD3 R34, P0, R16, R32, RZ ;  /* 0x0000002010227210 */ /* 0x000fe20007f1e0ff */
[----:B------:R-:W3:Y:S01]  /*18b0*/  LDG.E R19, [R22.64] ;  /* 0x0000000416137981 */ /* 0x000ee2000c1e1900 */
[----:B------:R-:W-:-:S02]  /*18c0*/  IADD3.X R31, R17, R23, RZ, P2, !PT ;  /* 0x00000017111f7210 */ /* 0x000fc400017fe4ff */
[----:B------:R-:W-:Y:S01]  /*18d0*/  IADD3 R16, P2, R16, R30, RZ ;  /* 0x0000001e10107210 */ /* 0x000fe20007f5e0ff */
[----:B------:R-:W3:Y:S01]  /*18e0*/  LDG.E R24, [R24.64] ;  /* 0x0000000418187981 */ /* 0x000ee2000c1e1900 */
[C---:B------:R-:W-:Y:S02]  /*18f0*/  IMAD.X R35, R17.reuse, 0x1, R33, P0 ;  /* 0x0000000111237824 */ /* 0x040fe400000e0621 */
[----:B------:R-:W-:Y:S01]  /*1900*/  IADD3.X R17, R17, R31, RZ, P2, !PT ;  /* 0x0000001f11117210 */ /* 0x000fe200017fe4ff */
[----:B------:R-:W4:Y:S04]  /*1910*/  LDG.E R32, [R32.64] ;  /* 0x0000000420207981 */ /* 0x000f28000c1e1900 */
[----:B------:R-:W4:Y:S04]  /*1920*/  LDG.E R31, [R30.64] ;  /* 0x000000041e1f7981 */ /* 0x000f28000c1e1900 */
[----:B------:R-:W5:Y:S04]  /*1930*/  LDG.E R34, [R34.64] ;  /* 0x0000000422227981 */ /* 0x000f68000c1e1900 */
[----:B------:R-:W5:Y:S01]  /*1940*/  LDG.E R17, [R16.64] ;  /* 0x0000000410117981 */ /* 0x000f62000c1e1900 */
[----:B--2---:R-:W-:-:S04]  /*1950*/  FFMA.FTZ R14, R21, -R14, R18 ;  /* 0x8000000e150e7223 */ /* 0x004fc80000010012 */
[----:B---3--:R-:W-:-:S04]  /*1960*/  FFMA.FTZ R14, R19, -R24, R14 ;  /* 0x80000018130e7223 */ /* 0x008fc8000001000e */
[----:B----4-:R-:W-:-:S04]  /*1970*/  FFMA.FTZ R14, R31, -R32, R14 ;  /* 0x800000201f0e7223 */ /* 0x010fc8000001000e */
[----:B-----5:R-:W-:Y:S01]  /*1980*/  FFMA.FTZ R18, R17, -R34, R14 ;  /* 0x8000002211127223 */ /* 0x020fe2000001000e */
[----:B------:R-:W-:Y:S06]  /*1990*/  BRA `(.L_x_17) ;  /* 0x0000001000007947 */ /* 0x000fec0003800000 */
.L_x_12:
[----:B0----5:R-:W-:-:S07]  /*19a0*/  IMAD.MOV.U32 R18, RZ, RZ, R22 ;  /* 0x000000ffff127224 */ /* 0x021fce00078e0016 */
.L_x_17:
[----:B------:R-:W-:Y:S05]  /*19b0*/  BSYNC B0 ;  /* 0x0000000000007941 */ /* 0x000fea0003800000 */
.L_x_11:
[----:B------:R-:W-:-:S13]  /*19c0*/  ISETP.NE.AND P0, PT, R10, R11, PT ;  /* 0x0000000b0a00720c */ /* 0x000fda0003f05270 */
[----:B------:R-:W-:-:S05]  /*19d0*/  @P0 IMAD R14, R11, R11, R11 ;  /* 0x0000000b0b0e0224 */ /* 0x000fca00078e020b */
[----:B------:R-:W-:-:S04]  /*19e0*/  @P0 LEA.HI R14, R14, R14, RZ, 0x1 ;  /* 0x0000000e0e0e0211 */ /* 0x000fc800078f08ff */
[----:B------:R-:W-:-:S05]  /*19f0*/  @P0 LEA.HI.SX32 R14, R14, R11, 0x1f ;  /* 0x0000000b0e0e0211 */ /* 0x000fca00078ffaff */
[----:B------:R-:W-:-:S04]  /*1a00*/  @P0 IMAD R14, R9, R14, R2 ;  /* 0x0000000e090e0224 */ /* 0x000fc800078e0202 */
[----:B------:R-:W-:-:S06]  /*1a10*/  @P0 IMAD.WIDE R14, R14, R13, c[0x0][0x170] ;  /* 0x00005c000e0e0625 */ /* 0x000fcc00078e020d */
[----:B------:R-:W2:Y:S01]  /*1a20*/  @P0 LDG.E R14, [R14.64] ;  /* 0x000000040e0e0981 */ /* 0x000ea2000c1e1900 */
[----:B------:R-:W-:-:S04]  /*1a30*/  @!P0 FMNMX.FTZ R13, RZ, R18, !PT ;  /* 0x00000012ff0d8209 */ /* 0x000fc80007810000 */
[----:B------:R-:W-:Y:S01]  /*1a40*/  @!P0 MUFU.SQRT R17, R13 ;  /* 0x0000000d00118308 */ /* 0x000fe20000002000 */
[----:B--2---:R-:W0:Y:S02]  /*1a50*/  @P0 MUFU.RCP R17, R14 ;  /* 0x0000000e00110308 */ /* 0x004e240000001000 */
[----:B0-----:R-:W-:Y:S01]  /*1a60*/  @P0 FMUL.FTZ R17, R17, R18 ;  /* 0x0000001211110220 */ /* 0x001fe20000410000 */
[C---:B------:R-:W-:Y:S02]  /*1a70*/  ISETP.GE.AND P0, PT, R11.reuse, R10, PT ;  /* 0x0000000a0b00720c */ /* 0x040fe40003f06270 */
[----:B------:R-:W-:Y:S02]  /*1a80*/  IADD3 R11, R11, 0x1, RZ ;  /* 0x000000010b0b7810 */ /* 0x000fe40007ffe0ff */
[----:B------:R0:W-:Y:S09]  /*1a90*/  STG.E [R28.64], R17 ;  /* 0x000000111c007986 */ /* 0x0001f2000c101904 */
[----:B------:R-:W-:Y:S05]  /*1aa0*/  @!P0 BRA `(.L_x_23) ;  /* 0xffffec9000008947 */ /* 0x000fea000383ffff */
.L_x_10:
[----:B------:R-:W-:Y:S05]  /*1ab0*/  BSYNC B1 ;  /* 0x0000000000017941 */ /* 0x000fea0003800000 */
.L_x_9:
[----:B------:R-:W-:Y:S02]  /*1ac0*/  IADD3 R10, R10, 0x1, RZ ;  /* 0x000000010a0a7810 */ /* 0x000fe40007ffe0ff */
[----:B------:R-:W-:-:S04]  /*1ad0*/  IADD3 R11, R5, 0x1, RZ ;  /* 0x00000001050b7810 */ /* 0x000fc80007ffe0ff */
[----:B------:R-:W-:-:S13]  /*1ae0*/  ISETP.GE.AND P0, PT, R10, R11, PT ;  /* 0x0000000b0a00720c */ /* 0x000fda0003f06270 */
[----:B------:R-:W-:Y:S05]  /*1af0*/  @!P0 BRA `(.L_x_24) ;  /* 0xffffebd000008947 */ /* 0x000fea000383ffff */
.L_x_8:
[----:B------:R-:W-:Y:S05]  /*1b00*/  BSYNC B2 ;  /* 0x0000000000027941 */ /* 0x000fea0003800000 */
.L_x_7:
[----:B-1----:R-:W1:Y:S01]  /*1b10*/  MUFU.RCP R13, R4 ;  /* 0x00000004000d7308 */ /* 0x002e620000001000 */
[----:B------:R-:W-:Y:S01]  /*1b20*/  BSSY B0, `(.L_x_25) ;  /* 0x00000a5000007945 */ /* 0x000fe20003800000 */
[-C--:B-1---5:R-:W-:Y:S01]  /*1b30*/  FMUL.FTZ R10, R6, R13.reuse ;  /* 0x0000000d060a7220 */ /* 0x0a2fe20000410000 */
[-C--:B------:R-:W-:Y:S01]  /*1b40*/  FMUL.FTZ R11, R7, R13.reuse ;  /* 0x0000000d070b7220 */ /* 0x080fe20000410000 */
[----:B------:R-:W-:Y:S01]  /*1b50*/  FMUL.FTZ R8, R8, R13 ;  /* 0x0000000d08087220 */ /* 0x000fe20000410000 */
[----:B------:R-:W-:Y:S06]  /*1b60*/  @!P1 BRA `(.L_x_26) ;  /* 0x00000a0000009947 */ /* 0x000fec0003800000 */
[----:B------:R-:W-:-:S07]  /*1b70*/  MOV R4, RZ ;  /* 0x000000ff00047202 */ /* 0x000fce0000000f00 */
.L_x_38:
[----:B------:R-:W-:Y:S02]  /*1b80*/  IMAD.MOV.U32 R12, RZ, RZ, 0xc ;  /* 0x0000000cff0c7424 */ /* 0x000fe400078e00ff */
[----:B0-----:R-:W-:-:S04]  /*1b90*/  IMAD R7, R9, R4, R2 ;  /* 0x0000000409077224 */ /* 0x001fc800078e0202 */
[----:B------:R-:W-:-:S05]  /*1ba0*/  IMAD.WIDE R6, R7, R12, c[0x0][0x178] ;  /* 0x00005e0007067625 */ /* 0x000fca00078e020c */
[----:B------:R1:W5:Y:S04]  /*1bb0*/  LDG.E R16, [R6.64] ;  /* 0x0000000406107981 */ /* 0x000368000c1e1900 */
[----:B------:R1:W5:Y:S04]  /*1bc0*/  LDG.E R18, [R6.64+0x4] ;  /* 0x0000040406127981 */ /* 0x000368000c1e1900 */
[----:B0-----:R1:W5:Y:S01]  /*1bd0*/  LDG.E R17, [R6.64+0x8] ;  /* 0x0000080406117981 */ /* 0x001362000c1e1900 */
[C---:B------:R-:W-:Y:S01]  /*1be0*/  ISETP.GE.AND P0, PT, R4.reuse, 0x1, PT ;  /* 0x000000010400780c */ /* 0x040fe20003f06270 */
[C---:B------:R-:W-:Y:S01]  /*1bf0*/  IMAD R13, R4.reuse, R4, R4 ;  /* 0x00000004040d7224 */ /* 0x040fe200078e0204 */
[----:B------:R-:W-:Y:S01]  /*1c00*/  IADD3 R14, R4, 0x1, RZ ;  /* 0x00000001040e7810 */ /* 0x000fe20007ffe0ff */
[----:B------:R-:W-:Y:S03]  /*1c10*/  BSSY B1, `(.L_x_27) ;  /* 0x0000086000017945 */ /* 0x000fe60003800000 */
[----:B------:R-:W-:-:S02]  /*1c20*/  LEA.HI R15, R13, R13, RZ, 0x1 ;  /* 0x0000000d0d0f7211 */ /* 0x000fc400078f08ff */
[----:B------:R-:W-:Y:S01]  /*1c30*/  MOV R13, R4 ;  /* 0x00000004000d7202 */ /* 0x000fe20000000f00 */
[----:B------:R-:W-:Y:S01]  /*1c40*/  IMAD.MOV.U32 R4, RZ, RZ, R14 ;  /* 0x000000ffff047224 */ /* 0x000fe200078e000e */
[----:B------:R-:W-:-:S03]  /*1c50*/  SHF.R.S32.HI R14, RZ, 0x1, R15 ;  /* 0x00000001ff0e7819 */ /* 0x000fc6000001140f */
[----:B------:R-:W-:Y:S05]  /*1c60*/  @!P0 BRA `(.L_x_28) ;  /* 0x000007d000008947 */ /* 0x000fea0003800000 */
[----:B-1----:R-:W-:Y:S01]  /*1c70*/  LOP3.LUT R19, R13, 0x3, RZ, 0xc0, !PT ;  /* 0x000000030d137812 */ /* 0x002fe200078ec0ff */
[----:B------:R-:W-:Y:S01]  /*1c80*/  BSSY B2, `(.L_x_29) ;  /* 0x000003a000027945 */ /* 0x000fe20003800000 */
[----:B------:R-:W-:Y:S01]  /*1c90*/  MOV R15, RZ ;  /* 0x000000ff000f7202 */ /* 0x000fe20000000f00 */
[----:B------:R-:W-:Y:S01]  /*1ca0*/  IMAD.MOV.U32 R30, RZ, RZ, RZ ;  /* 0x000000ffff1e7224 */ /* 0x000fe200078e00ff */
[----:B------:R-:W-:-:S13]  /*1cb0*/  ISETP.NE.AND P0, PT, R19, RZ, PT ;  /* 0x000000ff1300720c */ /* 0x000fda0003f05270 */
[----:B------:R-:W-:Y:S05]  /*1cc0*/  @!P0 BRA `(.L_x_30) ;  /* 0x0000033000008947 */ /* 0x000fea0003800000 */
[----:B------:R-:W-:Y:S01]  /*1cd0*/  ISETP.NE.AND P0, PT, R19, 0x1, PT ;  /* 0x000000011300780c */ /* 0x000fe20003f05270 */
[----:B------:R-:W-:Y:S01]  /*1ce0*/  BSSY B3, `(.L_x_31) ;  /* 0x000001f000037945 */ /* 0x000fe20003800000 */
[----:B------:R-:W-:-:S11]  /*1cf0*/  MOV R15, RZ ;  /* 0x000000ff000f7202 */ /* 0x000fd60000000f00 */
[----:B------:R-:W-:Y:S05]  /*1d00*/  @!P0 BRA `(.L_x_32) ;  /* 0x000001c000008947 */ /* 0x000fea0003800000 */
[----:B------:R-:W-:Y:S01]  /*1d10*/  ISETP.NE.AND P0, PT, R19, 0x2, PT ;  /* 0x000000021300780c */ /* 0x000fe20003f05270 */
[----:B------:R-:W-:Y:S02]  /*1d20*/  IMAD.MOV.U32 R15, RZ, RZ, RZ ;  /* 0x000000ffff0f7224 */ /* 0x000fe400078e00ff */
[----:B------:R-:W-:-:S10]  /*1d30*/  IMAD.MOV.U32 R24, RZ, RZ, 0x4 ;  /* 0x00000004ff187424 */ /* 0x000fd400078e00ff */
[----:B------:R-:W-:Y:S01]  /*1d40*/  @P0 MOV R15, 0x1 ;  /* 0x00000001000f0802 */ /* 0x000fe20000000f00 */
[----:B------:R-:W-:Y:S01]  /*1d50*/  @P0 IMAD R20, R9, R14, R2 ;  /* 0x0000000e09140224 */ /* 0x000fe200078e0202 */
[----:B------:R-:W2:Y:S02]  /*1d60*/  @P0 LDG.E R28, [R26.64+0x4] ;  /* 0x000004041a1c0981 */ /* 0x000ea4000c1e1900 */
[----:B------:R-:W-:Y:S01]  /*1d70*/  IADD3 R22, -R15, RZ, RZ ;  /* 0x000000ff0f167210 */ /* 0x000fe20007ffe1ff */
[----:B------:R-:W-:Y:S01]  /*1d80*/  IMAD.IADD R19, R14, 0x1, R15 ;  /* 0x000000010e137824 */ /* 0x000fe200078e020f */
[----:B------:R-:W3:Y:S01]  /*1d90*/  @P0 LDG.E R30, [R26.64+0x8] ;  /* 0x000008041a1e0981 */ /* 0x000ee2000c1e1900 */
[----:B------:R-:W-:Y:S01]  /*1da0*/  @P0 IMAD.WIDE R20, R20, R24, c[0x0][0x170] ;  /* 0x00005c0014140625 */ /* 0x000fe200078e0218 */
[----:B------:R-:W-:-:S03]  /*1db0*/  LOP3.LUT R23, R9, R22, RZ, 0xc0, !PT ;  /* 0x0000001609177212 */ /* 0x000fc600078ec0ff */
[----:B------:R-:W-:Y:S01]  /*1dc0*/  IMAD R19, R9, R19, R2 ;  /* 0x0000001309137224 */ /* 0x000fe200078e0202 */
[----:B------:R-:W-:Y:S01]  /*1dd0*/  IADD3 R25, R2, R23, RZ ;  /* 0x0000001702197210 */ /* 0x000fe20007ffe0ff */
[----:B------:R-:W2:Y:S02]  /*1de0*/  @P0 LDG.E R21, [R20.64] ;  /* 0x0000000414150981 */ /* 0x000ea4000c1e1900 */
[----:B------:R-:W-:Y:S02]  /*1df0*/  IMAD.WIDE R22, R19, R24, c[0x0][0x170] ;  /* 0x00005c0013167625 */ /* 0x000fe400078e0218 */
[----:B------:R-:W4:Y:S02]  /*1e00*/  @P0 LDG.E R19, [R26.64] ;  /* 0x000000041a130981 */ /* 0x000f24000c1e1900 */
[----:B------:R-:W-:Y:S02]  /*1e10*/  IMAD.WIDE R24, R25, R12, c[0x0][0x178] ;  /* 0x00005e0019187625 */ /* 0x000fe400078e020c */
[----:B------:R-:W4:Y:S04]  /*1e20*/  LDG.E R23, [R22.64] ;  /* 0x0000000416177981 */ /* 0x000f28000c1e1900 */
[----:B------:R-:W4:Y:S04]  /*1e30*/  LDG.E R29, [R24.64] ;  /* 0x00000004181d7981 */ /* 0x000f28000c1e1900 */
[----:B------:R-:W4:Y:S04]  /*1e40*/  LDG.E R31, [R24.64+0x4] ;  /* 0x00000404181f7981 */ /* 0x000f28000c1e1900 */
[----:B------:R-:W4:Y:S01]  /*1e50*/  LDG.E R32, [R24.64+0x8] ;  /* 0x0000080418207981 */ /* 0x000f22000c1e1900 */
[----:B------:R-:W-:Y:S01]  /*1e60*/  IADD3 R15, R15, 0x1, RZ ;  /* 0x000000010f0f7810 */ /* 0x000fe20007ffe0ff */
[C---:B--2--5:R-:W-:Y:S01]  /*1e70*/  @P0 FFMA.FTZ R18, -R21.reuse, R28, R18 ;  /* 0x0000001c15120223 */ /* 0x064fe20000010112 */
[----:B---3--:R-:W-:Y:S01]  /*1e80*/  @P0 FFMA.FTZ R17, -R21, R30, R17 ;  /* 0x0000001e15110223 */ /* 0x008fe20000010111 */
[----:B----4-:R-:W-:-:S04]  /*1e90*/  @P0 FFMA.FTZ R16, R19, -R21, R16 ;  /* 0x8000001513100223 */ /* 0x010fc80000010010 */
[----:B------:R-:W-:Y:S01]  /*1ea0*/  FFMA.FTZ R16, R29, -R23, R16 ;  /* 0x800000171d107223 */ /* 0x000fe20000010010 */
[C---:B------:R-:W-:Y:S01]  /*1eb0*/  FFMA.FTZ R18, -R23.reuse, R31, R18 ;  /* 0x0000001f17127223 */ /* 0x040fe20000010112 */
[----:B------:R-:W-:-:S07]  /*1ec0*/  FFMA.FTZ R17, -R23, R32, R17 ;  /* 0x0000002017117223 */ /* 0x000fce0000010111 */
.L_x_32:
[----:B------:R-:W-:Y:S05]  /*1ed0*/  BSYNC B3 ;  /* 0x0000000000037941 */ /* 0x000fea0003800000 */
.L_x_31:
[----:B------:R-:W-:Y:S01]  /*1ee0*/  IMAD.IADD R19, R14, 0x1, R15 ;  /* 0x000000010e137824 */ /* 0x000fe200078e020f */
[----:B------:R-:W-:Y:S01]  /*1ef0*/  MOV R20, 0x4 ;  /* 0x0000000400147802 */ /* 0x000fe20000000f00 */
[C-C-:B------:R-:W-:Y:S02]  /*1f00*/  IMAD R23, R9.reuse, R15, R2.reuse ;  /* 0x0000000f09177224 */ /* 0x140fe400078e0202 */
[----:B------:R-:W-:Y:S02]  /*1f10*/  IMAD R19, R9, R19, R2 ;  /* 0x0000001309137224 */ /* 0x000fe400078e0202 */
[----:B------:R-:W-:-:S04]  /*1f20*/  IMAD.WIDE R22, R23, R12, c[0x0][0x178] ;  /* 0x00005e0017167625 */ /* 0x000fc800078e020c */
[----:B------:R-:W-:Y:S01]  /*1f30*/  IMAD.WIDE R20, R19, R20, c[0x0][0x170] ;  /* 0x00005c0013147625 */ /* 0x000fe200078e0214 */
[----:B------:R-:W2:Y:S04]  /*1f40*/  LDG.E R28, [R22.64+0x8] ;  /* 0x00000804161c7981 */ /* 0x000ea8000c1e1900 */
[----:B------:R-:W3:Y:S04]  /*1f50*/  LDG.E R19, [R22.64] ;  /* 0x0000000416137981 */ /* 0x000ee8000c1e1900 */
[----:B------:R-:W3:Y:S04]  /*1f60*/  LDG.E R21, [R20.64] ;  /* 0x0000000414157981 */ /* 0x000ee8000c1e1900 */
[----:B------:R-:W4:Y:S01]  /*1f70*/  LDG.E R24, [R22.64+0x4] ;  /* 0x0000040416187981 */ /* 0x000f22000c1e1900 */
[----:B------:R-:W-:Y:S01]  /*1f80*/  IADD3 R30, R15, 0x1, RZ ;  /* 0x000000010f1e7810 */ /* 0x000fe20007ffe0ff */
[----:B---3-5:R-:W-:Y:S01]  /*1f90*/  FFMA.FTZ R16, R19, -R21, R16 ;  /* 0x8000001513107223 */ /* 0x028fe20000010010 */
[C---:B--2---:R-:W-:Y:S01]  /*1fa0*/  FFMA.FTZ R17, -R21.reuse, R28, R17 ;  /* 0x0000001c15117223 */ /* 0x044fe20000010111 */
[----:B----4-:R-:W-:-:S03]  /*1fb0*/  FFMA.FTZ R18, -R21, R24, R18 ;  /* 0x0000001815127223 */ /* 0x010fc60000010112 */
[----:B------:R-:W-:Y:S02]  /*1fc0*/  MOV R36, R16 ;  /* 0x0000001000247202 */ /* 0x000fe40000000f00 */
[----:B------:R-:W-:Y:S01]  /*1fd0*/  MOV R15, R17 ;  /* 0x00000011000f7202 */ /* 0x000fe20000000f00 */
[----:B------:R-:W-:Y:S01]  /*1fe0*/  IMAD.MOV.U32 R32, RZ, RZ, R18 ;  /* 0x000000ffff207224 */ /* 0x000fe200078e0012 */
[----:B------:R-:W-:Y:S06]  /*1ff0*/  BRA `(.L_x_33) ;  /* 0x0000002000007947 */ /* 0x000fec0003800000 */
.L_x_30:
[----:B------:R-:W-:Y:S01]  /*2000*/  MOV R32, RZ ;  /* 0x000000ff00207202 */ /* 0x000fe20000000f00 */
[----:B------:R-:W-:-:S07]  /*2010*/  IMAD.MOV.U32 R36, RZ, RZ, RZ ;  /* 0x000000ffff247224 */ /* 0x000fce00078e00ff */
.L_x_33:
[----:B------:R-:W-:Y:S05]  /*2020*/  BSYNC B2 ;  /* 0x0000000000027941 */ /* 0x000fea0003800000 */
.L_x_29:
[----:B------:R-:W-:Y:S01]  /*2030*/  ISETP.GE.U32.AND P0, PT, R13, 0x4, PT ;  /* 0x000000040d00780c */ /* 0x000fe20003f06070 */
[----:B------:R-:W-:-:S12]  /*2040*/  BSSY B2, `(.L_x_34) ;  /* 0x000003e000027945 */ /* 0x000fd80003800000 */
[----:B------:R-:W-:Y:S05]  /*2050*/  @!P0 BRA `(.L_x_35) ;  /* 0x000003c000008947 */ /* 0x000fea0003800000 */
[----:B-----5:R-:W-:Y:S01]  /*2060*/  MOV R32, R18 ;  /* 0x0000001200207202 */ /* 0x020fe20000000f00 */
[C---:B------:R-:W-:Y:S01]  /*2070*/  IMAD R33, R9.reuse, 0xc, RZ ;  /* 0x0000000c09217824 */ /* 0x040fe200078e02ff */
[C---:B------:R-:W-:Y:S01]  /*2080*/  SHF.L.U32 R31, R9.reuse, 0x2, RZ ;  /* 0x00000002091f7819 */ /* 0x040fe200000006ff */
[----:B------:R-:W-:Y:S01]  /*2090*/  IMAD.IADD R18, R14, 0x1, R30 ;  /* 0x000000010e127824 */ /* 0x000fe200078e021e */
[----:B------:R-:W-:Y:S01]  /*20a0*/  MOV R15, R17 ;  /* 0x00000011000f7202 */ /* 0x000fe20000000f00 */
[C---:B------:R-:W-:Y:S01]  /*20b0*/  IMAD R34, R9.reuse, R30, RZ ;  /* 0x0000001e09227224 */ /* 0x040fe200078e02ff */
[----:B------:R-:W-:Y:S01]  /*20c0*/  MOV R36, R16 ;  /* 0x0000001000247202 */ /* 0x000fe20000000f00 */
[----:B------:R-:W-:Y:S01]  /*20d0*/  IMAD R35, R9, R18, RZ ;  /* 0x0000001209237224 */ /* 0x000fe200078e02ff */
[----:B------:R-:W-:Y:S02]  /*20e0*/  SHF.R.S32.HI R39, RZ, 0x1f, R31 ;  /* 0x0000001fff277819 */ /* 0x000fe4000001141f */
[----:B------:R-:W-:-:S07]  /*20f0*/  SHF.R.S32.HI R37, RZ, 0x1f, R33 ;  /* 0x0000001fff257819 */ /* 0x000fce0000011421 */
.L_x_36:
[----:B------:R-:W-:Y:S01]  /*2100*/  MOV R29, 0x4 ;  /* 0x00000004001d7802 */ /* 0x000fe20000000f00 */
[C---:B------:R-:W-:Y:S01]  /*2110*/  IMAD.IADD R28, R2.reuse, 0x1, R35 ;  /* 0x00000001021c7824 */ /* 0x040fe200078e0223 */
[----:B------:R-:W-:-:S03]  /*2120*/  IADD3 R25, R2, R34, RZ ;  /* 0x0000002202197210 */ /* 0x000fc60007ffe0ff */
[----:B------:R-:W-:-:S04]  /*2130*/  IMAD.WIDE R28, R28, R29, c[0x0][0x170] ;  /* 0x00005c001c1c7625 */ /* 0x000fc800078e021d */
[----:B------:R-:W-:Y:S01]  /*2140*/  IMAD.WIDE R24, R25, R12, c[0x0][0x178] ;  /* 0x00005e0019187625 */ /* 0x000fe200078e020c */
[----:B------:R-:W-:Y:S01]  /*2150*/  IADD3 R18, P0, R31, R28, RZ ;  /* 0x0000001c1f127210 */ /* 0x000fe20007f1e0ff */
[----:B------:R0:W2:Y:S03]  /*2160*/  LDG.E R43, [R28.64] ;  /* 0x000000041c2b7981 */ /* 0x0000a6000c1e1900 */
[----:B------:R-:W-:Y:S01]  /*2170*/  IADD3 R20, P2, R24, R33, RZ ;  /* 0x0000002118147210 */ /* 0x000fe20007f5e0ff */
[----:B------:R-:W-:Y:S01]  /*2180*/  IMAD.X R19, R29, 0x1, R39, P0 ;  /* 0x000000011d137824 */ /* 0x000fe200000e0627 */
[----:B------:R-:W-:Y:S01]  /*2190*/  IADD3 R16, P0, R31, R18, RZ ;  /* 0x000000121f107210 */ /* 0x000fe20007f1e0ff */
[----:B------:R1:W2:Y:S01]  /*21a0*/  LDG.E R41, [R24.64] ;  /* 0x0000000418297981 */ /* 0x0002a2000c1e1900 */
[----:B------:R-:W-:Y:S02]  /*21b0*/  IADD3.X R21, R25, R37, RZ, P2, !PT ;  /* 0x0000002519157210 */ /* 0x000fe400017fe4ff */
[----:B------:R-:W-:Y:S01]  /*21c0*/  IADD3 R22, P2, R33, R20, RZ ;  /* 0x0000001421167210 */ /* 0x000fe20007f5e0ff */
[----:B------:R1:W3:Y:S01]  /*21d0*/  LDG.E R38, [R24.64+0x4] ;  /* 0x0000040418267981 */ /* 0x0002e2000c1e1900 */
[----:B------:R-:W-:-:S03]  /*21e0*/  IADD3.X R17, R39, R19, RZ, P0, !PT ;  /* 0x0000001327117210 */ /* 0x000fc600007fe4ff */
[----:B------:R1:W4:Y:S01]  /*21f0*/  LDG.E R40, [R24.64+0x8] ;  /* 0x0000080418287981 */ /* 0x000322000c1e1900 */
[----:B------:R-:W-:Y:S01]  /*2200*/  IMAD.X R23, R37, 0x1, R21, P2 ;  /* 0x0000000125177824 */ /* 0x000fe200010e0615 */
[----:B0-----:R-:W-:Y:S02]  /*2210*/  IADD3 R28, P0, R31, R16, RZ ;  /* 0x000000101f1c7210 */ /* 0x001fe40007f1e0ff */
[----:B------:R0:W5:Y:S04]  /*2220*/  LDG.E R45, [R18.64] ;  /* 0x00000004122d7981 */ /* 0x000168000c1e1900 */
[----:B------:R0:W5:Y:S01]  /*2230*/  LDG.E R42, [R20.64] ;  /* 0x00000004142a7981 */ /* 0x000162000c1e1900 */
[----:B-1----:R-:W-:-:S03]  /*2240*/  IADD3 R24, P2, R33, R22, RZ ;  /* 0x0000001621187210 */ /* 0x002fc60007f5e0ff */
[----:B------:R1:W5:Y:S01]  /*2250*/  LDG.E R44, [R20.64+0x4] ;  /* 0x00000404142c7981 */ /* 0x000362000c1e1900 */
[----:B------:R-:W-:-:S03]  /*2260*/  IADD3.X R29, R39, R17, RZ, P0, !PT ;  /* 0x00000011271d7210 */ /* 0x000fc600007fe4ff */
[----:B------:R1:W5:Y:S01]  /*2270*/  LDG.E R47, [R20.64+0x8] ;  /* 0x00000804142f7981 */ /* 0x000362000c1e1900 */
[----:B------:R-:W-:-:S03]  /*2280*/  IADD3.X R25, R37, R23, RZ, P2, !PT ;  /* 0x0000001725197210 */ /* 0x000fc600017fe4ff */
[----:B------:R-:W5:Y:S04]  /*2290*/  LDG.E R49, [R16.64] ;  /* 0x0000000410317981 */ /* 0x000f68000c1e1900 */
[----:B0-----:R-:W5:Y:S04]  /*22a0*/  LDG.E R18, [R22.64] ;  /* 0x0000000416127981 */ /* 0x001f68000c1e1900 */
[----:B------:R-:W5:Y:S04]  /*22b0*/  LDG.E R19, [R22.64+0x4] ;  /* 0x0000040416137981 */ /* 0x000f68000c1e1900 */
[----:B------:R-:W5:Y:S04]  /*22c0*/  LDG.E R51, [R22.64+0x8] ;  /* 0x0000080416337981 */ /* 0x000f68000c1e1900 */
[----:B------:R-:W5:Y:S04]  /*22d0*/  LDG.E R28, [R28.64] ;  /* 0x000000041c1c7981 */ /* 0x000f68000c1e1900 */
[----:B-1----:R-:W5:Y:S04]  /*22e0*/  LDG.E R21, [R24.64] ;  /* 0x0000000418157981 */ /* 0x002f68000c1e1900 */
[----:B------:R-:W5:Y:S04]  /*22f0*/  LDG.E R20, [R24.64+0x4] ;  /* 0x0000040418147981 */ /* 0x000f68000c1e1900 */
[----:B------:R-:W5:Y:S01]  /*2300*/  LDG.E R53, [R24.64+0x8] ;  /* 0x0000080418357981 */ /* 0x000f62000c1e1900 */
[----:B------:R-:W-:Y:S01]  /*2310*/  IADD3 R30, R30, 0x4, RZ ;  /* 0x000000041e1e7810 */ /* 0x000fe20007ffe0ff */
[C---:B------:R-:W-:Y:S01]  /*2320*/  IMAD.IADD R35, R31.reuse, 0x1, R35 ;  /* 0x000000011f237824 */ /* 0x040fe200078e0223 */
[----:B------:R-:W-:-:S02]  /*2330*/  IADD3 R34, R31, R34, RZ ;  /* 0x000000221f227210 */ /* 0x000fc40007ffe0ff */
[----:B------:R-:W-:Y:S01]  /*2340*/  ISETP.GE.AND P0, PT, R30, R13, PT ;  /* 0x0000000d1e00720c */ /* 0x000fe20003f06270 */
[----:B--2---:R-:W-:Y:S01]  /*2350*/  FFMA.FTZ R41, R41, -R43, R36 ;  /* 0x8000002b29297223 */ /* 0x004fe20000010024 */
[C---:B---3--:R-:W-:Y:S01]  /*2360*/  FFMA.FTZ R38, -R43.reuse, R38, R32 ;  /* 0x000000262b267223 */ /* 0x048fe20000010120 */
[----:B----4-:R-:W-:Y:S02]  /*2370*/  FFMA.FTZ R40, -R43, R40, R15 ;  /* 0x000000282b287223 */ /* 0x010fe4000001010f */
[----:B-----5:R-:W-:Y:S01]  /*2380*/  FFMA.FTZ R41, R42, -R45, R41 ;  /* 0x8000002d2a297223 */ /* 0x020fe20000010029 */
[C---:B------:R-:W-:Y:S01]  /*2390*/  FFMA.FTZ R38, -R45.reuse, R44, R38 ;  /* 0x0000002c2d267223 */ /* 0x040fe20000010126 */
[----:B------:R-:W-:Y:S02]  /*23a0*/  FFMA.FTZ R40, -R45, R47, R40 ;  /* 0x0000002f2d287223 */ /* 0x000fe40000010128 */
[----:B------:R-:W-:Y:S01]  /*23b0*/  FFMA.FTZ R18, R18, -R49, R41 ;  /* 0x8000003112127223 */ /* 0x000fe20000010029 */
[C---:B------:R-:W-:Y:S01]  /*23c0*/  FFMA.FTZ R19, -R49.reuse, R19, R38 ;  /* 0x0000001331137223 */ /* 0x040fe20000010126 */
[----:B------:R-:W-:-:S02]  /*23d0*/  FFMA.FTZ R40, -R49, R51, R40 ;  /* 0x0000003331287223 */ /* 0x000fc40000010128 */
[----:B------:R-:W-:Y:S01]  /*23e0*/  FFMA.FTZ R36, R21, -R28, R18 ;  /* 0x8000001c15247223 */ /* 0x000fe20000010012 */
[C---:B------:R-:W-:Y:S01]  /*23f0*/  FFMA.FTZ R32, -R28.reuse, R20, R19 ;  /* 0x000000141c207223 */ /* 0x040fe20000010113 */
[----:B------:R-:W-:Y:S01]  /*2400*/  FFMA.FTZ R15, -R28, R53, R40 ;  /* 0x000000351c0f7223 */ /* 0x000fe20000010128 */
[----:B------:R-:W-:Y:S06]  /*2410*/  @!P0 BRA `(.L_x_36) ;  /* 0xfffffce000008947 */ /* 0x000fec000383ffff */
.L_x_35:
[----:B------:R-:W-:Y:S05]  /*2420*/  BSYNC B2 ;  /* 0x0000000000027941 */ /* 0x000fea0003800000 */
.L_x_34:
[----:B------:R-:W-:Y:S05]  /*2430*/  BRA `(.L_x_37) ;  /* 0x0000003000007947 */ /* 0x000fea0003800000 */
.L_x_28:
[----:B-1---5:R-:W-:Y:S01]  /*2440*/  MOV R15, R17 ;  /* 0x00000011000f7202 */ /* 0x022fe20000000f00 */
[----:B------:R-:W-:Y:S01]  /*2450*/  IMAD.MOV.U32 R32, RZ, RZ, R18 ;  /* 0x000000ffff207224 */ /* 0x000fe200078e0012 */
[----:B------:R-:W-:-:S07]  /*2460*/  MOV R36, R16 ;  /* 0x0000001000247202 */ /* 0x000fce0000000f00 */
.L_x_37:
[----:B------:R-:W-:Y:S05]  /*2470*/  BSYNC B1 ;  /* 0x0000000000017941 */ /* 0x000fea0003800000 */
.L_x_27:
[----:B------:R-:W-:Y:S01]  /*2480*/  IADD3 R14, R14, R13, RZ ;  /* 0x0000000d0e0e7210 */ /* 0x000fe20007ffe0ff */
[----:B------:R-:W-:-:S04]  /*2490*/  IMAD.MOV.U32 R13, RZ, RZ, 0x4 ;  /* 0x00000004ff0d7424 */ /* 0x000fc800078e00ff */
[----:B------:R-:W-:-:S04]  /*24a0*/  IMAD R12, R9, R14, R2 ;  /* 0x0000000e090c7224 */ /* 0x000fc800078e0202 */
[----:B------:R-:W-:-:S06]  /*24b0*/  IMAD.WIDE R12, R12, R13, c[0x0][0x170] ;  /* 0x00005c000c0c7625 */ /* 0x000fcc00078e020d */
[----:B------:R-:W2:Y:S02]  /*24c0*/  LDG.E R12, [R12.64] ;  /* 0x000000040c0c7981 */ /* 0x000ea4000c1e1900 */
[----:B--2--5:R-:W0:Y:S02]  /*24d0*/  MUFU.RCP R17, R12 ;  /* 0x0000000c00117308 */ /* 0x024e240000001000 */
[C---:B0-----:R-:W-:Y:S01]  /*24e0*/  FMUL.FTZ R19, R17.reuse, R36 ;  /* 0x0000002411137220 */ /* 0x041fe20000410000 */
[C---:B------:R-:W-:Y:S01]  /*24f0*/  FMUL.FTZ R21, R17.reuse, R32 ;  /* 0x0000002011157220 */ /* 0x040fe20000410000 */
[----:B------:R-:W-:Y:S01]  /*2500*/  FMUL.FTZ R15, R17, R15 ;  /* 0x0000000f110f7220 */ /* 0x000fe20000410000 */
[----:B------:R-:W-:Y:S02]  /*2510*/  IADD3 R17, R5, 0x1, RZ ;  /* 0x0000000105117810 */ /* 0x000fe40007ffe0ff */
[----:B------:R0:W-:Y:S02]  /*2520*/  STG.E [R6.64], R19 ;  /* 0x0000001306007986 */ /* 0x0001e4000c101904 */
[----:B------:R-:W-:-:S02]  /*2530*/  ISETP.GE.AND P0, PT, R4, R17, PT ;  /* 0x000000110400720c */ /* 0x000fc40003f06270 */
[----:B------:R0:W-:Y:S04]  /*2540*/  STG.E [R6.64+0x4], R21 ;  /* 0x0000041506007986 */ /* 0x0001e8000c101904 */
[----:B------:R0:W-:Y:S07]  /*2550*/  STG.E [R6.64+0x8], R15 ;  /* 0x0000080f06007986 */ /* 0x0001ee000c101904 */
[----:B------:R-:W-:Y:S05]  /*2560*/  @!P0 BRA `(.L_x_38) ;  /* 0xfffff61000008947 */ /* 0x000fea000383ffff */
.L_x_26:
[----:B------:R-:W-:Y:S05]  /*2570*/  BSYNC B0 ;  /* 0x0000000000007941 */ /* 0x000fea0003800000 */
.L_x_25:
[----:B------:R-:W-:Y:S01]  /*2580*/  BSSY B0, `(.L_x_39) ;  /* 0x00000b2000007945 */ /* 0x000fe20003800000 */
[----:B------:R-:W-:Y:S05]  /*2590*/  @!P1 BRA `(.L_x_40) ;  /* 0x00000b0000009947 */ /* 0x000fea0003800000 */
[----:B0-----:R-:W-:Y:S01]  /*25a0*/  IMAD R19, R9, 0xc, RZ ;  /* 0x0000000c09137824 */ /* 0x001fe200078e02ff */
[----:B------:R-:W-:-:S02]  /*25b0*/  MOV R4, RZ ;  /* 0x000000ff00047202 */ /* 0x000fc40000000f00 */
[----:B------:R-:W-:-:S07]  /*25c0*/  MOV R18, R5 ;  /* 0x0000000500127202 */ /* 0x000fce0000000f00 */
.L_x_52:
[----:B------:R-:W-:Y:S02]  /*25d0*/  IMAD.MOV.U32 R20, RZ, RZ, 0xc ;  /* 0x0000000cff147424 */ /* 0x000fe400078e00ff */
[----:B0-----:R-:W-:-:S04]  /*25e0*/  IMAD R7, R9, R18, R2 ;  /* 0x0000001209077224 */ /* 0x001fc800078e0202 */
[----:B------:R-:W-:-:S05]  /*25f0*/  IMAD.WIDE R6, R7, R20, c[0x0][0x178] ;  /* 0x00005e0007067625 */ /* 0x000fca00078e0214 */
[----:B------:R0:W5:Y:S04]  /*2600*/  LDG.E R14, [R6.64] ;  /* 0x00000004060e7981 */ /* 0x000168000c1e1900 */
[----:B------:R0:W5:Y:S04]  /*2610*/  LDG.E R12, [R6.64+0x4] ;  /* 0x00000404060c7981 */ /* 0x000168000c1e1900 */
[----:B------:R0:W5:Y:S01]  /*2620*/  LDG.E R13, [R6.64+0x8] ;  /* 0x00000804060d7981 */ /* 0x000162000c1e1900 */
[----:B------:R-:W-:Y:S01]  /*2630*/  IADD3 R24, R18, 0x1, RZ ;  /* 0x0000000112187810 */ /* 0x000fe20007ffe0ff */
[----:B------:R-:W-:Y:S01]  /*2640*/  BSSY B1, `(.L_x_41) ;  /* 0x0000093000017945 */ /* 0x000fe20003800000 */
[----:B------:R-:W-:-:S04]  /*2650*/  IADD3 R21, R5, 0x1, RZ ;  /* 0x0000000105157810 */ /* 0x000fc80007ffe0ff */
[----:B------:R-:W-:-:S13]  /*2660*/  ISETP.GE.AND P0, PT, R24, R21, PT ;  /* 0x000000151800720c */ /* 0x000fda0003f06270 */
[----:B------:R-:W-:Y:S05]  /*2670*/  @P0 BRA `(.L_x_42) ;  /* 0x000008c000000947 */ /* 0x000fea0003800000 */
[----:B0-----:R-:W-:Y:S01]  /*2680*/  LOP3.LUT R16, R4, 0x3, RZ, 0xc0, !PT ;  /* 0x0000000304107812 */ /* 0x001fe200078ec0ff */
[----:B------:R-:W-:Y:S01]  /*2690*/  BSSY B2, `(.L_x_43) ;  /* 0x0000040000027945 */ /* 0x000fe20003800000 */
[----:B------:R-:W-:Y:S02]  /*26a0*/  MOV R22, RZ ;  /* 0x000000ff00167202 */ /* 0x000fe40000000f00 */
[----:B------:R-:W-:-:S13]  /*26b0*/  ISETP.NE.AND P0, PT, R16, RZ, PT ;  /* 0x000000ff1000720c */ /* 0x000fda0003f05270 */
[----:B------:R-:W-:Y:S05]  /*26c0*/  @!P0 BRA `(.L_x_44) ;  /* 0x000003a000008947 */ /* 0x000fea0003800000 */
[----:B------:R-:W-:Y:S01]  /*26d0*/  ISETP.NE.AND P0, PT, R16, 0x1, PT ;  /* 0x000000011000780c */ /* 0x000fe20003f05270 */
[----:B------:R-:W-:Y:S01]  /*26e0*/  BSSY B3, `(.L_x_45) ;  /* 0x0000024000037945 */ /* 0x000fe20003800000 */
[----:B------:R-:W-:-:S11]  /*26f0*/  MOV R15, R24 ;  /* 0x00000018000f7202 */ /* 0x000fd60000000f00 */
[----:B------:R-:W-:Y:S05]  /*2700*/  @!P0 BRA `(.L_x_46) ;  /* 0x0000021000008947 */ /* 0x000fea0003800000 */
[----:B------:R-:W-:Y:S01]  /*2710*/  ISETP.NE.AND P0, PT, R16, 0x2, PT ;  /* 0x000000021000780c */ /* 0x000fe20003f05270 */
[----:B------:R-:W-:Y:S01]  /*2720*/  IMAD.MOV.U32 R15, RZ, RZ, R24 ;  /* 0x000000ffff0f7224 */ /* 0x000fe200078e0018 */
[----:B------:R-:W-:-:S11]  /*2730*/  MOV R28, 0x4 ;  /* 0x00000004001c7802 */ /* 0x000fd60000000f00 */
[----:B------:R-:W-:Y:S01]  /*2740*/  @P0 IADD3 R15, R18, 0x2, RZ ;  /* 0x00000002120f0810 */ /* 0x000fe20007ffe0ff */
[----:B------:R-:W-:-:S04]  /*2750*/  @P0 IMAD R23, R9, R24, R2 ;  /* 0x0000001809170224 */ /* 0x000fc800078e0202 */
[----:B------:R-:W-:Y:S02]  /*2760*/  @P0 IMAD R16, R15, R24, RZ ;  /* 0x000000180f100224 */ /* 0x000fe400078e02ff */
[----:B------:R-:W-:-:S03]  /*2770*/  @P0 IMAD.WIDE R22, R23, R20, c[0x0][0x178] ;  /* 0x00005e0017160625 */ /* 0x000fc600078e0214 */
[----:B------:R-:W-:Y:S01]  /*2780*/  @P0 LEA.HI R17, R16, R16, RZ, 0x1 ;  /* 0x0000001010110211 */ /* 0x000fe200078f08ff */
[-C--:B------:R-:W-:Y:S01]  /*2790*/  IMAD R16, R15, R15.reuse, R15 ;  /* 0x0000000f0f107224 */ /* 0x080fe200078e020f */
[----:B------:R-:W2:Y:S01]  /*27a0*/  @P0 LDG.E R31, [R22.64] ;  /* 0x00000004161f0981 */ /* 0x000ea2000c1e1900 */
[--C-:B------:R-:W-:Y:S01]  /*27b0*/  IMAD R29, R9, R15, R2.reuse ;  /* 0x0000000f091d7224 */ /* 0x100fe200078e0202 */
[----:B------:R-:W-:Y:S02]  /*27c0*/  @P0 LEA.HI.SX32 R17, R17, R18, 0x1f ;  /* 0x0000001211110211 */ /* 0x000fe400078ffaff */
[----:B------:R-:W-:Y:S01]  /*27d0*/  LEA.HI R25, R16, R16, RZ, 0x1 ;  /* 0x0000001010197211 */ /* 0x000fe200078f08ff */
[----:B------:R-:W3:Y:S02]  /*27e0*/  @P0 LDG.E R30, [R22.64+0x4] ;  /* 0x00000404161e0981 */ /* 0x000ee4000c1e1900 */
[----:B------:R-:W-:Y:S01]  /*27f0*/  @P0 IMAD R17, R9, R17, R2 ;  /* 0x0000001109110224 */ /* 0x000fe200078e0202 */
[----:B------:R-:W-:Y:S01]  /*2800*/  LEA.HI.SX32 R25, R25, R18, 0x1f ;  /* 0x0000001219197211 */ /* 0x000fe200078ffaff */
[----:B------:R-:W4:Y:S02]  /*2810*/  @P0 LDG.E R32, [R22.64+0x8] ;  /* 0x0000080416200981 */ /* 0x000f24000c1e1900 */
[----:B------:R-:W-:-:S04]  /*2820*/  @P0 IMAD.WIDE R16, R17, R28, c[0x0][0x170] ;  /* 0x00005c0011100625 */ /* 0x000fc800078e021c */
[----:B------:R-:W-:Y:S02]  /*2830*/  IMAD R25, R9, R25, R2 ;  /* 0x0000001909197224 */ /* 0x000fe400078e0202 */
[----:B------:R-:W2:Y:S02]  /*2840*/  @P0 LDG.E R17, [R16.64] ;  /* 0x0000000410110981 */ /* 0x000ea4000c1e1900 */
[----:B------:R-:W-:-:S04]  /*2850*/  IMAD.WIDE R24, R25, R28, c[0x0][0x170] ;  /* 0x00005c0019187625 */ /* 0x000fc800078e021c */
[----:B------:R-:W-:Y:S02]  /*2860*/  IMAD.WIDE R28, R29, R20, c[0x0][0x178] ;  /* 0x00005e001d1c7625 */ /* 0x000fe400078e0214 */
[----:B------:R-:W4:Y:S04]  /*2870*/  LDG.E R25, [R24.64] ;  /* 0x0000000418197981 */ /* 0x000f28000c1e1900 */
[----:B------:R-:W4:Y:S04]  /*2880*/  LDG.E R33, [R28.64] ;  /* 0x000000041c217981 */ /* 0x000f28000c1e1900 */
[----:B------:R-:W4:Y:S04]  /*2890*/  LDG.E R34, [R28.64+0x4] ;  /* 0x000004041c227981 */ /* 0x000f28000c1e1900 */
[----:B------:R-:W4:Y:S01]  /*28a0*/  LDG.E R36, [R28.64+0x8] ;  /* 0x000008041c247981 */ /* 0x000f22000c1e1900 */
[----:B------:R-:W-:Y:S01]  /*28b0*/  IADD3 R15, R15, 0x1, RZ ;  /* 0x000000010f0f7810 */ /* 0x000fe20007ffe0ff */
[----:B--2--5:R-:W-:Y:S01]  /*28c0*/  @P0 FFMA.FTZ R14, R31, -R17, R14 ;  /* 0x800000111f0e0223 */ /* 0x024fe2000001000e */
[C---:B---3--:R-:W-:Y:S01]  /*28d0*/  @P0 FFMA.FTZ R12, -R17.reuse, R30, R12 ;  /* 0x0000001e110c0223 */ /* 0x048fe2000001010c */
[----:B----4-:R-:W-:-:S02]  /*28e0*/  @P0 FFMA.FTZ R13, -R17, R32, R13 ;  /* 0x00000020110d0223 */ /* 0x010fc4000001010d */
[----:B------:R-:W-:Y:S01]  /*28f0*/  FFMA.FTZ R14, R33, -R25, R14 ;  /* 0x80000019210e7223 */ /* 0x000fe2000001000e */
[C---:B------:R-:W-:Y:S01]  /*2900*/  FFMA.FTZ R12, -R25.reuse, R34, R12 ;  /* 0x00000022190c7223 */ /* 0x040fe2000001010c */
[----:B------:R-:W-:-:S07]  /*2910*/  FFMA.FTZ R13, -R25, R36, R13 ;  /* 0x00000024190d7223 */ /* 0x000fce000001010d */
.L_x_46:
[----:B------:R-:W-:Y:S05]  /*2920*/  BSYNC B3 ;  /* 0x0000000000037941 */ /* 0x000fea0003800000 */
.L_x_45:
[-C--:B------:R-:W-:Y:S02]  /*2930*/  IMAD R16, R15, R15.reuse, R15 ;  /* 0x0000000f0f107224 */ /* 0x080fe400078e020f */
[----:B------:R-:W-:-:S03]  /*2940*/  IMAD R29, R9, R15, R2 ;  /* 0x0000000f091d7224 */ /* 0x000fc600078e0202 */
[----:B------:R-:W-:Y:S01]  /*2950*/  LEA.HI R17, R16, R16, RZ, 0x1 ;  /* 0x0000001010117211 */ /* 0x000fe200078f08ff */
[----:B------:R-:W-:Y:S01]  /*2960*/  IMAD.WIDE R28, R29, R20, c[0x0][0x178] ;  /* 0x00005e001d1c7625 */ /* 0x000fe200078e0214 */
[----:B------:R-:W-:Y:S02]  /*2970*/  MOV R16, 0x4 ;  /* 0x0000000400107802 */ /* 0x000fe40000000f00 */
[----:B------:R-:W-:Y:S02]  /*2980*/  LEA.HI.SX32 R17, R17, R18, 0x1f ;  /* 0x0000001211117211 */ /* 0x000fe400078ffaff */
[----:B------:R-:W2:Y:S03]  /*2990*/  LDG.E R22, [R28.64+0x4] ;  /* 0x000004041c167981 */ /* 0x000ea6000c1e1900 */
[----:B------:R-:W-:Y:S01]  /*29a0*/  IMAD R17, R9, R17, R2 ;  /* 0x0000001109117224 */ /* 0x000fe200078e0202 */
[----:B------:R-:W3:Y:S03]  /*29b0*/  LDG.E R24, [R28.64+0x8] ;  /* 0x000008041c187981 */ /* 0x000ee6000c1e1900 */
[----:B------:R-:W-:Y:S01]  /*29c0*/  IMAD.WIDE R16, R17, R16, c[0x0][0x170] ;  /* 0x00005c0011107625 */ /* 0x000fe200078e0210 */
[----:B------:R-:W4:Y:S05]  /*29d0*/  LDG.E R23, [R28.64] ;  /* 0x000000041c177981 */ /* 0x000f2a000c1e1900 */
[----:B------:R-:W2:Y:S02]  /*29e0*/  LDG.E R17, [R16.64] ;  /* 0x0000000410117981 */ /* 0x000ea4000c1e1900 */
[C---:B--2--5:R-:W-:Y:S01]  /*29f0*/  FFMA.FTZ R12, -R17.reuse, R22, R12 ;  /* 0x00000016110c7223 */ /* 0x064fe2000001010c */
[----:B---3--:R-:W-:Y:S01]  /*2a00*/  FFMA.FTZ R13, -R17, R24, R13 ;  /* 0x00000018110d7223 */ /* 0x008fe2000001010d */
[----:B----4-:R-:W-:Y:S01]  /*2a10*/  FFMA.FTZ R14, R23, -R17, R14 ;  /* 0x80000011170e7223 */ /* 0x010fe2000001000e */
[----:B------:R-:W-:-:S02]  /*2a20*/  IADD3 R24, R15, 0x1, RZ ;  /* 0x000000010f187810 */ /* 0x000fc40007ffe0ff */
[----:B------:R-:W-:Y:S01]  /*2a30*/  MOV R23, R12 ;  /* 0x0000000c00177202 */ /* 0x000fe20000000f00 */
[----:B------:R-:W-:Y:S01]  /*2a40*/  IMAD.MOV.U32 R25, RZ, RZ, R14 ;  /* 0x000000ffff197224 */ /* 0x000fe200078e000e */
[----:B------:R-:W-:Y:S01]  /*2a50*/  MOV R22, R13 ;  /* 0x0000000d00167202 */ /* 0x000fe20000000f00 */
[----:B------:R-:W-:Y:S06]  /*2a60*/  BRA `(.L_x_47) ;  /* 0x0000002000007947 */ /* 0x000fec0003800000 */
.L_x_44:
[----:B------:R-:W-:Y:S01]  /*2a70*/  IMAD.MOV.U32 R23, RZ, RZ, RZ ;  /* 0x000000ffff177224 */ /* 0x000fe200078e00ff */
[----:B------:R-:W-:-:S07]  /*2a80*/  MOV R25, RZ ;  /* 0x000000ff00197202 */ /* 0x000fce0000000f00 */
.L_x_47:
[----:B------:R-:W-:Y:S05]  /*2a90*/  BSYNC B2 ;  /* 0x0000000000027941 */ /* 0x000fea0003800000 */
.L_x_43:
[----:B------:R-:W-:Y:S01]  /*2aa0*/  ISETP.GE.U32.AND P0, PT, R4, 0x4, PT ;  /* 0x000000040400780c */ /* 0x000fe20003f06070 */
[----:B------:R-:W-:-:S12]  /*2ab0*/  BSSY B2, `(.L_x_48) ;  /* 0x0000047000027945 */ /* 0x000fd80003800000 */
[----:B------:R-:W-:Y:S05]  /*2ac0*/  @!P0 BRA `(.L_x_49) ;  /* 0x0000045000008947 */ /* 0x000fea0003800000 */
[----:B-----5:R-:W-:Y:S01]  /*2ad0*/  MOV R22, R13 ;  /* 0x0000000d00167202 */ /* 0x020fe20000000f00 */
[----:B------:R-:W-:Y:S01]  /*2ae0*/  IMAD.MOV.U32 R23, RZ, RZ, R12 ;  /* 0x000000ffff177224 */ /* 0x000fe200078e000c */
[----:B------:R-:W-:Y:S01]  /*2af0*/  MOV R25, R14 ;  /* 0x0000000e00197202 */ /* 0x000fe20000000f00 */
[----:B------:R-:W-:Y:S01]  /*2b00*/  IMAD R34, R9, R24, RZ ;  /* 0x0000001809227224 */ /* 0x000fe200078e02ff */
[----:B------:R-:W-:-:S07]  /*2b10*/  SHF.R.S32.HI R35, RZ, 0x1f, R19 ;  /* 0x0000001fff237819 */ /* 0x000fce0000011413 */
.L_x_50:
[C---:B------:R-:W-:Y:S01]  /*2b20*/  IADD3 R12, R24.reuse, 0x1, RZ ;  /* 0x00000001180c7810 */ /* 0x040fe20007ffe0ff */
[C---:B------:R-:W-:Y:S01]  /*2b30*/  IMAD R13, R24.reuse, R24, R24 ;  /* 0x00000018180d7224 */ /* 0x040fe200078e0218 */
[----:B------:R-:W-:Y:S01]  /*2b40*/  IADD3 R15, R24, 0x2, RZ ;  /* 0x00000002180f7810 */ /* 0x000fe20007ffe0ff */
[----:B------:R-:W-:Y:S01]  /*2b50*/  IMAD.IADD R17, R2, 0x1, R34 ;  /* 0x0000000102117824 */ /* 0x000fe200078e0222 */
[----:B------:R-:W-:Y:S02]  /*2b60*/  IADD3 R14, R24, 0x3, RZ ;  /* 0x00000003180e7810 */ /* 0x000fe40007ffe0ff */
[----:B------:R-:W-:Y:S01]  /*2b70*/  LEA.HI R13, R13, R13, RZ, 0x1 ;  /* 0x0000000d0d0d7211 */ /* 0x000fe200078f08ff */
[----:B------:R-:W-:Y:S01]  /*2b80*/  IMAD R12, R12, R15, RZ ;  /* 0x0000000f0c0c7224 */ /* 0x000fe200078e02ff */
[----:B------:R-:W-:Y:S01]  /*2b90*/  IADD3 R24, R24, 0x4, RZ ;  /* 0x0000000418187810 */ /* 0x000fe20007ffe0ff */
[----:B------:R-:W-:Y:S01]  /*2ba0*/  IMAD R28, R15, R14, RZ ;  /* 0x0000000e0f1c7224 */ /* 0x000fe200078e02ff */
[----:B------:R-:W-:Y:S01]  /*2bb0*/  LEA.HI.SX32 R13, R13, R18, 0x1f ;  /* 0x000000120d0d7211 */ /* 0x000fe200078ffaff */
[----:B------:R-:W-:Y:S01]  /*2bc0*/  IMAD.WIDE R16, R17, R20, c[0x0][0x178] ;  /* 0x00005e0011107625 */ /* 0x000fe200078e0214 */
[----:B------:R-:W-:-:S02]  /*2bd0*/  LEA.HI R15, R12, R12, RZ, 0x1 ;  /* 0x0000000c0c0f7211 */ /* 0x000fc400078f08ff */
[----:B------:R-:W-:Y:S01]  /*2be0*/  LEA.HI R29, R28, R28, RZ, 0x1 ;  /* 0x0000001c1c1d7211 */ /* 0x000fe200078f08ff */
[----:B------:R-:W-:Y:S01]  /*2bf0*/  IMAD R14, R14, R24, RZ ;  /* 0x000000180e0e7224 */ /* 0x000fe200078e02ff */
[----:B------:R-:W-:Y:S01]  /*2c00*/  LEA.HI.SX32 R15, R15, R18, 0x1f ;  /* 0x000000120f0f7211 */ /* 0x000fe200078ffaff */
[--C-:B------:R-:W-:Y:S01]  /*2c10*/  IMAD R13, R9, R13, R2.reuse ;  /* 0x0000000d090d7224 */ /* 0x100fe200078e0202 */
[----:B------:R-:W-:Y:S01]  /*2c20*/  MOV R32, 0x4 ;  /* 0x0000000400207802 */ /* 0x000fe20000000f00 */
[----:B------:R0:W2:Y:S01]  /*2c30*/  LDG.E R38, [R16.64] ;  /* 0x0000000410267981 */ /* 0x0000a2000c1e1900 */
[----:B------:R-:W-:Y:S02]  /*2c40*/  IADD3 R12, P0, R19, R16, RZ ;  /* 0x00000010130c7210 */ /* 0x000fe40007f1e0ff */
[----:B------:R-:W-:Y:S01]  /*2c50*/  LEA.HI.SX32 R29, R29, R18, 0x1f ;  /* 0x000000121d1d7211 */ /* 0x000fe200078ffaff */
[--C-:B------:R-:W-:Y:S01]  /*2c60*/  IMAD R15, R9, R15, R2.reuse ;  /* 0x0000000f090f7224 */ /* 0x100fe200078e0202 */
[----:B------:R-:W-:Y:S01]  /*2c70*/  LEA.HI R39, R14, R14, RZ, 0x1 ;  /* 0x0000000e0e277211 */ /* 0x000fe200078f08ff */
[----:B------:R-:W-:Y:S01]  /*2c80*/  IMAD.WIDE R30, R13, R32, c[0x0][0x170] ;  /* 0x00005c000d1e7625 */ /* 0x000fe200078e0220 */
[----:B------:R-:W-:Y:S01]  /*2c90*/  IADD3.X R13, R17, R35, RZ, P0, !PT ;  /* 0x00000023110d7210 */ /* 0x000fe200007fe4ff */
[----:B------:R0:W3:Y:S01]  /*2ca0*/  LDG.E R36, [R16.64+0x4] ;  /* 0x0000040410247981 */ /* 0x0000e2000c1e1900 */
[----:B------:R-:W-:Y:S01]  /*2cb0*/  IADD3 R14, P0, R19, R12, RZ ;  /* 0x0000000c130e7210 */ /* 0x000fe20007f1e0ff */
[----:B------:R-:W-:Y:S01]  /*2cc0*/  IMAD R33, R9, R29, R2 ;  /* 0x0000001d09217224 */ /* 0x000fe200078e0202 */
[----:B------:R-:W-:Y:S01]  /*2cd0*/  LEA.HI.SX32 R43, R39, R18, 0x1f ;  /* 0x00000012272b7211 */ /* 0x000fe200078ffaff */
[----:B------:R-:W-:Y:S01]  /*2ce0*/  IMAD.WIDE R28, R15, R32, c[0x0][0x170] ;  /* 0x00005c000f1c7625 */ /* 0x000fe200078e0220 */
[----:B------:R0:W4:Y:S01]  /*2cf0*/  LDG.E R37, [R16.64+0x8] ;  /* 0x0000080410257981 */ /* 0x000122000c1e1900 */
[----:B------:R-:W-:-:S03]  /*2d00*/  IADD3.X R15, R35, R13, RZ, P0, !PT ;  /* 0x0000000d230f7210 */ /* 0x000fc600007fe4ff */
[----:B------:R1:W2:Y:S04]  /*2d10*/  LDG.E R40, [R30.64] ;  /* 0x000000041e287981 */ /* 0x0002a8000c1e1900 */
[----:B------:R5:W4:Y:S01]  /*2d20*/  LDG.E R39, [R12.64] ;  /* 0x000000040c277981 */ /* 0x000b22000c1e1900 */
[----:B0-----:R-:W-:-:S03]  /*2d30*/  IMAD.WIDE R16, R33, R32, c[0x0][0x170] ;  /* 0x00005c0021107625 */ /* 0x001fc600078e0220 */
[----:B------:R5:W4:Y:S01]  /*2d40*/  LDG.E R41, [R12.64+0x4] ;  /* 0x000004040c297981 */ /* 0x000b22000c1e1900 */
[----:B------:R-:W-:Y:S01]  /*2d50*/  IMAD R33, R9, R43, R2 ;  /* 0x0000002b09217224 */ /* 0x000fe200078e0202 */
[----:B-1----:R-:W-:Y:S02]  /*2d60*/  IADD3 R30, P0, R19, R14, RZ ;  /* 0x0000000e131e7210 */ /* 0x002fe40007f1e0ff */
[----:B------:R5:W4:Y:S01]  /*2d70*/  LDG.E R42, [R12.64+0x8] ;  /* 0x000008040c2a7981 */ /* 0x000b22000c1e1900 */
[----:B------:R-:W-:-:S03]  /*2d80*/  IMAD.WIDE R32, R33, R32, c[0x0][0x170] ;  /* 0x00005c0021207625 */ /* 0x000fc600078e0220 */
[----:B------:R0:W4:Y:S01]  /*2d90*/  LDG.E R29, [R28.64] ;  /* 0x000000041c1d7981 */ /* 0x000122000c1e1900 */
[----:B------:R-:W-:-:S03]  /*2da0*/  IMAD.X R31, R35, 0x1, R15, P0 ;  /* 0x00000001231f7824 */ /* 0x000fc600000e060f */
[----:B------:R-:W4:Y:S04]  /*2db0*/  LDG.E R17, [R16.64] ;  /* 0x0000000410117981 */ /* 0x000f28000c1e1900 */
[----:B------:R-:W4:Y:S04]  /*2dc0*/  LDG.E R43, [R14.64] ;  /* 0x000000040e2b7981 */ /* 0x000f28000c1e1900 */
[----:B------:R-:W4:Y:S04]  /*2dd0*/  LDG.E R44, [R14.64+0x4] ;  /* 0x000004040e2c7981 */ /* 0x000f28000c1e1900 */
[----:B-----5:R-:W5:Y:S04]  /*2de0*/  LDG.E R12, [R14.64+0x8] ;  /* 0x000008040e0c7981 */ /* 0x020f68000c1e1900 */
[----:B------:R-:W5:Y:S04]  /*2df0*/  LDG.E R33, [R32.64] ;  /* 0x0000000420217981 */ /* 0x000f68000c1e1900 */
[----:B------:R-:W5:Y:S04]  /*2e00*/  LDG.E R13, [R30.64] ;  /* 0x000000041e0d7981 */ /* 0x000f68000c1e1900 */
[----:B0-----:R-:W5:Y:S04]  /*2e10*/  LDG.E R28, [R30.64+0x4] ;  /* 0x000004041e1c7981 */ /* 0x001f68000c1e1900 */
[----:B------:R-:W5:Y:S01]  /*2e20*/  LDG.E R45, [R30.64+0x8] ;  /* 0x000008041e2d7981 */ /* 0x000f62000c1e1900 */
[----:B------:R-:W-:-:S02]  /*2e30*/  ISETP.GE.AND P0, PT, R24, R21, PT ;  /* 0x000000151800720c */ /* 0x000fc40003f06270 */
[----:B------:R-:W-:Y:S01]  /*2e40*/  LEA R34, R9, R34, 0x2 ;  /* 0x0000002209227211 */ /* 0x000fe200078e10ff */
[----:B--2---:R-:W-:Y:S01]  /*2e50*/  FFMA.FTZ R38, R38, -R40, R25 ;  /* 0x8000002826267223 */ /* 0x004fe20000010019 */
[C---:B---3--:R-:W-:Y:S01]  /*2e60*/  FFMA.FTZ R36, -R40.reuse, R36, R23 ;  /* 0x0000002428247223 */ /* 0x048fe20000010117 */
[----:B----4-:R-:W-:Y:S02]  /*2e70*/  FFMA.FTZ R37, -R40, R37, R22 ;  /* 0x0000002528257223 */ /* 0x010fe40000010116 */
[----:B------:R-:W-:Y:S01]  /*2e80*/  FFMA.FTZ R38, R39, -R29, R38 ;  /* 0x8000001d27267223 */ /* 0x000fe20000010026 */
[C---:B------:R-:W-:Y:S01]  /*2e90*/  FFMA.FTZ R36, -R29.reuse, R41, R36 ;  /* 0x000000291d247223 */ /* 0x040fe20000010124 */
[----:B------:R-:W-:Y:S02]  /*2ea0*/  FFMA.FTZ R37, -R29, R42, R37 ;  /* 0x0000002a1d257223 */ /* 0x000fe40000010125 */
[----:B------:R-:W-:Y:S01]  /*2eb0*/  FFMA.FTZ R38, R43, -R17, R38 ;  /* 0x800000112b267223 */ /* 0x000fe20000010026 */
[C---:B------:R-:W-:Y:S01]  /*2ec0*/  FFMA.FTZ R36, -R17.reuse, R44, R36 ;  /* 0x0000002c11247223 */ /* 0x040fe20000010124 */
[----:B-----5:R-:W-:-:S02]  /*2ed0*/  FFMA.FTZ R12, -R17, R12, R37 ;  /* 0x0000000c110c7223 */ /* 0x020fc40000010125 */
[----:B------:R-:W-:Y:S01]  /*2ee0*/  FFMA.FTZ R25, R13, -R33, R38 ;  /* 0x800000210d197223 */ /* 0x000fe20000010026 */
[C---:B------:R-:W-:Y:S01]  /*2ef0*/  FFMA.FTZ R23, -R33.reuse, R28, R36 ;  /* 0x0000001c21177223 */ /* 0x040fe20000010124 */
[----:B------:R-:W-:Y:S01]  /*2f00*/  FFMA.FTZ R22, -R33, R45, R12 ;  /* 0x0000002d21167223 */ /* 0x000fe2000001010c */
[----:B------:R-:W-:Y:S06]  /*2f10*/  @!P0 BRA `(.L_x_50) ;  /* 0xfffffc0000008947 */ /* 0x000fec000383ffff */
.L_x_49:
[----:B------:R-:W-:Y:S05]  /*2f20*/  BSYNC B2 ;  /* 0x0000000000027941 */ /* 0x000fea0003800000 */
.L_x_48:
[----:B------:R-:W-:Y:S05]  /*2f30*/  BRA `(.L_x_51) ;  /* 0x0000003000007947 */ /* 0x000fea0003800000 */
.L_x_42:
[----:B0----5:R-:W-:Y:S01]  /*2f40*/  MOV R22, R13 ;  /* 0x0000000d00167202 */ /* 0x021fe20000000f00 */
[----:B------:R-:W-:Y:S01]  /*2f50*/  IMAD.MOV.U32 R23, RZ, RZ, R12 ;  /* 0x000000ffff177224 */ /* 0x000fe200078e000c */
[----:B------:R-:W-:-:S07]  /*2f60*/  MOV R25, R14 ;  /* 0x0000000e00197202 */ /* 0x000fce0000000f00 */
.L_x_51:
[----:B------:R-:W-:Y:S05]  /*2f70*/  BSYNC B1 ;  /* 0x0000000000017941 */ /* 0x000fea0003800000 */
.L_x_41:
[----:B-----5:R-:W-:-:S05]  /*2f80*/  IMAD R12, R18, R18, R18 ;  /* 0x00000012120c7224 */ /* 0x020fca00078e0212 */
[----:B------:R-:W-:Y:S02]  /*2f90*/  LEA.HI R13, R12, R12, RZ, 0x1 ;  /* 0x0000000c0c0d7211 */ /* 0x000fe400078f08ff */
[----:B------:R-:W-:Y:S02]  /*2fa0*/  MOV R12, 0x4 ;  /* 0x00000004000c7802 */ /* 0x000fe40000000f00 */
[----:B------:R-:W-:-:S05]  /*2fb0*/  LEA.HI.SX32 R13, R13, R18, 0x1f ;  /* 0x000000120d0d7211 */ /* 0x000fca00078ffaff */
[----:B------:R-:W-:-:S04]  /*2fc0*/  IMAD R13, R9, R13, R2 ;  /* 0x0000000d090d7224 */ /* 0x000fc800078e0202 */
[----:B------:R-:W-:-:S06]  /*2fd0*/  IMAD.WIDE R12, R13, R12, c[0x0][0x170] ;  /* 0x00005c000d0c7625 */ /* 0x000fcc00078e020c */
[----:B------:R-:W2:Y:S01]  /*2fe0*/  LDG.E R12, [R12.64] ;  /* 0x000000040c0c7981 */ /* 0x000ea2000c1e1900 */
[----:B------:R-:W-:Y:S02]  /*2ff0*/  IADD3 R18, R18, -0x1, RZ ;  /* 0xffffffff12127810 */ /* 0x000fe40007ffe0ff */
[----:B------:R-:W-:Y:S02]  /*3000*/  IADD3 R4, R4, 0x1, RZ ;  /* 0x0000000104047810 */ /* 0x000fe40007ffe0ff */
[----:B------:R-:W-:Y:S01]  /*3010*/  ISETP.GT.AND P0, PT, R18, -0x1, PT ;  /* 0xffffffff1200780c */ /* 0x000fe20003f04270 */
[----:B--2---:R-:W0:Y:S02]  /*3020*/  MUFU.RCP R14, R12 ;  /* 0x0000000c000e7308 */ /* 0x004e240000001000 */
[C---:B0-----:R-:W-:Y:S01]  /*3030*/  FMUL.FTZ R25, R14.reuse, R25 ;  /* 0x000000190e197220 */ /* 0x041fe20000410000 */
[C---:B------:R-:W-:Y:S01]  /*3040*/  FMUL.FTZ R23, R14.reuse, R23 ;  /* 0x000000170e177220 */ /* 0x040fe20000410000 */
[----:B------:R-:W-:-:S03]  /*3050*/  FMUL.FTZ R15, R14, R22 ;  /* 0x000000160e0f7220 */ /* 0x000fc60000410000 */
[----:B------:R0:W-:Y:S04]  /*3060*/  STG.E [R6.64], R25 ;  /* 0x0000001906007986 */ /* 0x0001e8000c101904 */
[----:B------:R0:W-:Y:S04]  /*3070*/  STG.E [R6.64+0x4], R23 ;  /* 0x0000041706007986 */ /* 0x0001e8000c101904 */
[----:B------:R0:W-:Y:S01]  /*3080*/  STG.E [R6.64+0x8], R15 ;  /* 0x0000080f06007986 */ /* 0x0001e2000c101904 */
[----:B------:R-:W-:Y:S05]  /*3090*/  @P0 BRA `(.L_x_52) ;  /* 0xfffff53000000947 */ /* 0x000fea000383ffff */
.L_x_40:
[----:B------:R-:W-:Y:S05]  /*30a0*/  BSYNC B0 ;  /* 0x0000000000007941 */ /* 0x000fea0003800000 */
.L_x_39:
[----:B------:R-:W2:Y:S04]  /*30b0*/  LDG.E R5, [R26.64] ;  /* 0x000000041a057981 */ /* 0x000ea8000c1e1900 */
[----:B------:R1:W5:Y:S04]  /*30c0*/  LDG.E R2, [R26.64+0x4] ;  /* 0x000004041a027981 */ /* 0x000368000c1e1900 */
[----:B0-----:R1:W5:Y:S01]  /*30d0*/  LDG.E R7, [R26.64+0x8] ;  /* 0x000008041a077981 */ /* 0x001362000c1e1900 */
[----:B------:R-:W-:Y:S01]  /*30e0*/  BSSY B0, `(.L_x_53) ;  /* 0x0000038000007945 */ /* 0x000fe20003800000 */
[----:B------:R-:W-:-:S02]  /*30f0*/  PLOP3.LUT P0, PT, PT, PT, PT, 0x80, 0x0 ;  /* 0x000000000000781c */ /* 0x000fc40003f0f070 */
[----:B--2---:R-:W-:-:S13]  /*3100*/  FSETP.NAN.FTZ.AND P1, PT, R5, R5, PT ;  /* 0x000000050500720b */ /* 0x004fda0003f38000 */
[----:B------:R-:W-:Y:S05]  /*3110*/  @P1 BRA `(.L_x_54) ;  /* 0x0000034000001947 */ /* 0x000fea0003800000 */
[C---:B-1----:R-:W-:Y:S01]  /*3120*/  LOP3.LUT P1, RZ, R5.reuse, 0x7fffffff, RZ, 0xc0, !PT ;  /* 0x7fffffff05ff7812 */ /* 0x042fe2000782c0ff */
[----:B------:R-:W-:Y:S01]  /*3130*/  BSSY B1, `(.L_x_55) ;  /* 0x000000f000017945 */ /* 0x000fe20003800000 */
[----:B------:R-:W-:-:S11]  /*3140*/  IMAD.SHL.U32 R6, R5, 0x2, RZ ;  /* 0x0000000205067824 */ /* 0x000fd600078e00ff */
[----:B------:R-:W-:Y:S05]  /*3150*/  @!P1 BRA `(.L_x_56) ;  /* 0x0000006000009947 */ /* 0x000fea0003800000 */
[----:B------:R-:W-:Y:S01]  /*3160*/  FADD.FTZ R4, R5, R5 ;  /* 0x0000000505047221 */ /* 0x000fe20000010000 */
[----:B------:R-:W-:-:S04]  /*3170*/  ISETP.LT.U32.AND P2, PT, R6, -0xffffff, PT ;  /* 0xff0000010600780c */ /* 0x000fc80003f41070 */
[----:B------:R-:W-:-:S13]  /*3180*/  FSETP.NEU.FTZ.AND P1, PT, R5, R4, PT ;  /* 0x000000040500720b */ /* 0x000fda0003f3d000 */
[----:B------:R-:W-:Y:S05]  /*3190*/  @P1 BRA P2, `(.L_x_57) ;  /* 0x0000005000001947 */ /* 0x000fea0001000000 */
[----:B------:R-:W-:Y:S02]  /*31a0*/  BREAK B1 ;  /* 0x0000000000017942 */ /* 0x000fe40003800000 */
[----:B------:R-:W-:Y:S05]  /*31b0*/  BRA `(.L_x_54) ;  /* 0x000002a000007947 */ /* 0x000fea0003800000 */
.L_x_56:
[----:B------:R-:W-:-:S13]  /*31c0*/  ISETP.GT.U32.AND P1, PT, R6, -0x1000000, PT ;  /* 0xff0000000600780c */ /* 0x000fda0003f24070 */
[----:B------:R-:W-:Y:S01]  /*31d0*/  @P1 BREAK B1 ;  /* 0x0000000000011942 */ /* 0x000fe20003800000 */
[----:B------:R-:W-:Y:S05]  /*31e0*/  @P1 BRA `(.L_x_54) ;  /* 0x0000027000001947 */ /* 0x000fea0003800000 */
.L_x_57:
[----:B-----5:R-:W-:-:S13]  /*31f0*/  FSETP.NAN.FTZ.AND P1, PT, R2, R2, PT ;  /* 0x000000020200720b */ /* 0x020fda0003f38000 */
[----:B------:R-:W-:Y:S01]  /*3200*/  @P1 BREAK B1 ;  /* 0x0000000000011942 */ /* 0x000fe20003800000 */
[----:B------:R-:W-:Y:S05]  /*3210*/  @P1 BRA `(.L_x_54) ;  /* 0x0000024000001947 */ /* 0x000fea0003800000 */
[----:B------:R-:W-:Y:S05]  /*3220*/  BSYNC B1 ;  /* 0x0000000000017941 */ /* 0x000fea0003800000 */
.L_x_55:
[C---:B------:R-:W-:Y:S01]  /*3230*/  LOP3.LUT P1, RZ, R2.reuse, 0x7fffffff, RZ, 0xc0, !PT ;  /* 0x7fffffff02ff7812 */ /* 0x040fe2000782c0ff */
[----:B------:R-:W-:Y:S01]  /*3240*/  BSSY B1, `(.L_x_58) ;  /* 0x000000f000017945 */ /* 0x000fe20003800000 */
[----:B------:R-:W-:-:S11]  /*3250*/  SHF.L.U32 R4, R2, 0x1, RZ ;  /* 0x0000000102047819 */ /* 0x000fd600000006ff */
[----:B------:R-:W-:Y:S05]  /*3260*/  @!P1 BRA `(.L_x_59) ;  /* 0x0000006000009947 */ /* 0x000fea0003800000 */
[----:B------:R-:W-:Y:S01]  /*3270*/  FADD.FTZ R9, R2, R2 ;  /* 0x0000000202097221 */ /* 0x000fe20000010000 */
[----:B------:R-:W-:-:S04]  /*3280*/  ISETP.LT.U32.AND P2, PT, R4, -0xffffff, PT ;  /* 0xff0000010400780c */ /* 0x000fc80003f41070 */
[----:B------:R-:W-:-:S13]  /*3290*/  FSETP.NEU.FTZ.AND P1, PT, R2, R9, PT ;  /* 0x000000090200720b */ /* 0x000fda0003f3d000 */
[----:B------:R-:W-:Y:S05]  /*32a0*/  @P1 BRA P2, `(.L_x_60) ;  /* 0x0000005000001947 */ /* 0x000fea0001000000 */
[----:B------:R-:W-:Y:S02]  /*32b0*/  BREAK B1 ;  /* 0x0000000000017942 */ /* 0x000fe40003800000 */
[----:B------:R-:W-:Y:S05]  /*32c0*/  BRA `(.L_x_54) ;  /* 0x0000019000007947 */ /* 0x000fea0003800000 */
.L_x_59:
[----:B------:R-:W-:-:S13]  /*32d0*/  ISETP.GT.U32.AND P1, PT, R4, -0x1000000, PT ;  /* 0xff0000000400780c */ /* 0x000fda0003f24070 */
[----:B------:R-:W-:Y:S01]  /*32e0*/  @P1 BREAK B1 ;  /* 0x0000000000011942 */ /* 0x000fe20003800000 */
[----:B------:R-:W-:Y:S05]  /*32f0*/  @P1 BRA `(.L_x_54) ;  /* 0x0000016000001947 */ /* 0x000fea0003800000 */
.L_x_60:
[----:B------:R-:W-:-:S13]  /*3300*/  FSETP.NAN.FTZ.AND P1, PT, R7, R7, PT ;  /* 0x000000070700720b */ /* 0x000fda0003f38000 */
[----:B------:R-:W-:Y:S01]  /*3310*/  @P1 BREAK B1 ;  /* 0x0000000000011942 */ /* 0x000fe20003800000 */
[----:B------:R-:W-:Y:S05]  /*3320*/  @P1 BRA `(.L_x_54) ;  /* 0x0000013000001947 */ /* 0x000fea0003800000 */
[----:B------:R-:W-:Y:S05]  /*3330*/  BSYNC B1 ;  /* 0x0000000000017941 */ /* 0x000fea0003800000 */
.L_x_58:
[C---:B------:R-:W-:Y:S01]  /*3340*/  LOP3.LUT P1, RZ, R7.reuse, 0x7fffffff, RZ, 0xc0, !PT ;  /* 0x7fffffff07ff7812 */ /* 0x040fe2000782c0ff */
[----:B------:R-:W-:Y:S01]  /*3350*/  BSSY B1, `(.L_x_61) ;  /* 0x000000c000017945 */ /* 0x000fe20003800000 */
[----:B------:R-:W-:-:S11]  /*3360*/  SHF.L.U32 R6, R7, 0x1, RZ ;  /* 0x0000000107067819 */ /* 0x000fd600000006ff */
[----:B------:R-:W-:Y:S05]  /*3370*/  @!P1 BRA `(.L_x_62) ;  /* 0x0000006000009947 */ /* 0x000fea0003800000 */
[----:B------:R-:W-:-:S05]  /*3380*/  FADD.FTZ R4, R7, R7 ;  /* 0x0000000707047221 */ /* 0x000fca0000010000 */
[----:B------:R-:W-:-:S04]  /*3390*/  FSETP.NEU.FTZ.AND P1, PT, R7, R4, PT ;  /* 0x000000040700720b */ /* 0x000fc80003f3d000 */
[----:B------:R-:W-:-:S13]  /*33a0*/  ISETP.GT.U32.OR P1, PT, R6, -0x1000000, !P1 ;  /* 0xff0000000600780c */ /* 0x000fda0004f24470 */
[----:B------:R-:W-:Y:S01]  /*33b0*/  @P1 BREAK B1 ;  /* 0x0000000000011942 */ /* 0x000fe20003800000 */
[----:B------:R-:W-:Y:S05]  /*33c0*/  @P1 BRA `(.L_x_54) ;  /* 0x0000009000001947 */ /* 0x000fea0003800000 */
[----:B------:R-:W-:Y:S05]  /*33d0*/  BRA `(.L_x_63) ;  /* 0x0000003000007947 */ /* 0x000fea0003800000 */
.L_x_62:
[----:B------:R-:W-:-:S13]  /*33e0*/  ISETP.GT.U32.AND P1, PT, R6, -0x1000000, PT ;  /* 0xff0000000600780c */ /* 0x000fda0003f24070 */
[----:B------:R-:W-:Y:S01]  /*33f0*/  @P1 BREAK B1 ;  /* 0x0000000000011942 */ /* 0x000fe20003800000 */
[----:B------:R-:W-:Y:S05]  /*3400*/  @P1 BRA `(.L_x_54) ;  /* 0x0000005000001947 */ /* 0x000fea0003800000 */
.L_x_63:
[----:B------:R-:W-:Y:S05]  /*3410*/  BSYNC B1 ;  /* 0x0000000000017941 */ /* 0x000fea0003800000 */
.L_x_61:
[----:B------:R-:W-:Y:S02]  /*3420*/  FSETP.GEU.FTZ.AND P0, PT, R5, -0.0099999997764825820923, PT ;  /* 0xbc23d70a0500780b */ /* 0x000fe40003f1e000 */
[----:B------:R-:W-:Y:S02]  /*3430*/  FSETP.GEU.FTZ.AND P1, PT, R2, -0.0099999997764825820923, PT ;  /* 0xbc23d70a0200780b */ /* 0x000fe40003f3e000 */
[----:B------:R-:W-:-:S04]  /*3440*/  FSETP.GEU.FTZ.AND P2, PT, R7, -0.0099999997764825820923, PT ;  /* 0xbc23d70a0700780b */ /* 0x000fc80003f5e000 */
[----:B------:R-:W-:-:S13]  /*3450*/  PLOP3.LUT P0, PT, P2, P0, P1, 0x7f, 0x0 ;  /* 0x000000000000781c */ /* 0x000fda0001700f17 */
.L_x_54:
[----:B-1----:R-:W-:Y:S05]  /*3460*/  BSYNC B0 ;  /* 0x0000000000007941 */ /* 0x002fea0003800000 */
.L_x_53:
[----:B------:R-:W-:Y:S01]  /*3470*/  FSEL R10, R10, R5, P0 ;  /* 0x000000050a0a7208 */ /* 0x000fe20000000000 */
[----:B------:R-:W-:Y:S01]  /*3480*/  IMAD.MOV.U32 R4, RZ, RZ, 0x4 ;  /* 0x00000004ff047424 */ /* 0x000fe200078e00ff */
[----:B-----5:R-:W-:Y:S02]  /*3490*/  FSEL R11, R11, R2, P0 ;  /* 0x000000020b0b7208 */ /* 0x020fe40000000000 */
[----:B------:R-:W-:Y:S02]  /*34a0*/  FSEL R8, R8, R7, P0 ;  /* 0x0000000708087208 */ /* 0x000fe40000000000 */
[----:B------:R-:W-:Y:S02]  /*34b0*/  FMNMX.FTZ R10, RZ, R10, !PT ;  /* 0x0000000aff0a7209 */ /* 0x000fe40007810000 */
[----:B------:R-:W-:Y:S02]  /*34c0*/  FMNMX.FTZ R11, RZ, R11, !PT ;  /* 0x0000000bff0b7209 */ /* 0x000fe40007810000 */
[----:B------:R-:W-:Y:S01]  /*34d0*/  FMNMX.FTZ R8, RZ, R8, !PT ;  /* 0x00000008ff087209 */ /* 0x000fe20007810000 */
[----:B------:R-:W-:Y:S01]  /*34e0*/  FMUL.FTZ R10, R10, 1.4426950216293334961 ;  /* 0x3fb8aa3b0a0a7820 */ /* 0x000fe20000410000 */
[----:B------:R-:W-:Y:S01]  /*34f0*/  ISETP.LE.AND P0, PT, RZ, c[0x0][0x19c], PT ;  /* 0x00006700ff007a0c */ /* 0x000fe20003f03270 */
[----:B------:R-:W-:Y:S01]  /*3500*/  FMUL.FTZ R11, R11, 1.4426950216293334961 ;  /* 0x3fb8aa3b0b0b7820 */ /* 0x000fe20000410000 */
[----:B------:R-:W-:Y:S01]  /*3510*/  IADD3 R3, R3, c[0x0][0x190], RZ ;  /* 0x0000640003037a10 */ /* 0x000fe20007ffe0ff */
[----:B------:R-:W-:-:S02]  /*3520*/  FMUL.FTZ R8, R8, 1.4426950216293334961 ;  /* 0x3fb8aa3b08087820 */ /* 0x000fc40000410000 */
[----:B------:R-:W0:Y:S02]  /*3530*/  MUFU.EX2 R10, R10 ;  /* 0x0000000a000a7308 */ /* 0x000e240000000800 */
[----:B------:R-:W1:Y:S01]  /*3540*/  MUFU.EX2 R11, R11 ;  /* 0x0000000b000b7308 */ /* 0x000e620000000800 */
[----:B------:R-:W-:Y:S01]  /*3550*/  IMAD R3, R0, c[0x0][0x194], R3 ;  /* 0x0000650000037a24 */ /* 0x000fe200078e0203 */
[----:B------:R-:W2:Y:S03]  /*3560*/  MUFU.EX2 R8, R8 ;  /* 0x0000000800087308 */ /* 0x000ea60000000800 */
[----:B------:R-:W-:-:S04]  /*3570*/  IMAD R3, R3, c[0x0][0x198], RZ ;  /* 0x0000660003037a24 */ /* 0x000fc800078e02ff */
[----:B------:R-:W-:Y:S01]  /*3580*/  IMAD.WIDE R4, R3, R4, c[0x0][0x160] ;  /* 0x0000580003047625 */ /* 0x000fe200078e0204 */
[----:B0-----:R-:W-:Y:S01]  /*3590*/  FADD.FTZ R7, R10, -1 ;  /* 0xbf8000000a077421 */ /* 0x001fe20000010000 */
[----:B-1----:R-:W-:Y:S01]  /*35a0*/  FADD.FTZ R9, R11, -1 ;  /* 0xbf8000000b097421 */ /* 0x002fe20000010000 */
[----:B--2---:R-:W-:Y:S01]  /*35b0*/  FADD.FTZ R13, R8, -1 ;  /* 0xbf800000080d7421 */ /* 0x004fe20000010000 */
[----:B------:R-:W-:Y:S06]  /*35c0*/  @!P0 BRA `(.L_x_64) ;  /* 0x000000f000008947 */ /* 0x000fec0003800000 */
[----:B------:R-:W-:-:S04]  /*35d0*/  MOV R0, 0x1 ;  /* 0x0000000100007802 */ /* 0x000fc80000000f00 */
[----:B------:R-:W-:-:S13]  /*35e0*/  ISETP.LE.AND P0, PT, R0, c[0x0][0x19c], PT ;  /* 0x0000670000007a0c */ /* 0x000fda0003f03270 */
[----:B------:R-:W-:Y:S02]  /*35f0*/  @P0 IADD3 R3, R3, c[0x0][0x19c], RZ ;  /* 0x0000670003030a10 */ /* 0x000fe40007ffe0ff */
[----:B------:R-:W-:-:S05]  /*3600*/  @P0 MOV R2, 0x4 ;  /* 0x0000000400020802 */ /* 0x000fca0000000f00 */
[----:B------:R-:W-:-:S05]  /*3610*/  @P0 IMAD.WIDE R2, R3, R2, c[0x0][0x160] ;  /* 0x0000580003020625 */ /* 0x000fca00078e0202 */
[----:B------:R-:W2:Y:S04]  /*3620*/  @P0 LDG.E R6, [R2.64] ;  /* 0x0000000402060981 */ /* 0x000ea8000c1e1900 */
[----:B------:R-:W3:Y:S04]  /*3630*/  @P0 LDG.E R8, [R2.64+0x4] ;  /* 0x0000040402080981 */ /* 0x000ee8000c1e1900 */
[----:B------:R-:W4:Y:S01]  /*3640*/  @P0 LDG.E R10, [R2.64+0x8] ;  /* 0x00000804020a0981 */ /* 0x000f22000c1e1900 */
[----:B------:R-:W-:-:S05]  /*3650*/  I2FP.F32.S32 R0, c[0x0][0x1a0] ;  /* 0x0000680000007a45 */ /* 0x000fca0000201400 */
[-C--:B------:R-:W-:Y:S01]  /*3660*/  FMUL.FTZ R7, R7, R0.reuse ;  /* 0x0000000007077220 */ /* 0x080fe20000410000 */
[-C--:B------:R-:W-:Y:S01]  /*3670*/  FMUL.FTZ R9, R9, R0.reuse ;  /* 0x0000000009097220 */ /* 0x080fe20000410000 */
[----:B------:R-:W-:Y:S02]  /*3680*/  FMUL.FTZ R13, R13, R0 ;  /* 0x000000000d0d7220 */ /* 0x000fe40000410000 */
[----:B--2---:R-:W-:Y:S01]  /*3690*/  @P0 FADD.FTZ R7, R7, R6 ;  /* 0x0000000607070221 */ /* 0x004fe20000010000 */
[----:B---3--:R-:W-:Y:S01]  /*36a0*/  @P0 FADD.FTZ R9, R9, R8 ;  /* 0x0000000809090221 */ /* 0x008fe20000010000 */
[----:B----4-:R-:W-:-:S07]  /*36b0*/  @P0 FADD.FTZ R13, R13, R10 ;  /* 0x0000000a0d0d0221 */ /* 0x010fce0000010000 */
.L_x_64:
[----:B------:R-:W-:Y:S04]  /*36c0*/  STG.E [R4.64], R7 ;  /* 0x0000000704007986 */ /* 0x000fe8000c101904 */
[----:B------:R-:W-:Y:S04]  /*36d0*/  STG.E [R4.64+0x4], R9 ;  /* 0x0000040904007986 */ /* 0x000fe8000c101904 */
[----:B------:R-:W-:Y:S01]  /*36e0*/  STG.E [R4.64+0x8], R13 ;  /* 0x0000080d04007986 */ /* 0x000fe2000c101904 */
[----:B------:R-:W-:Y:S05]  /*36f0*/  EXIT ;  /* 0x000000000000794d */ /* 0x000fea0003800000 */
.L_x_65:
[----:B------:R-:W-:-:S00]  /*3700*/  BRA `(.L_x_65) ;  /* 0xfffffff000007947 */ /* 0x000fc0000383ffff */
[----:B------:R-:W-:-:S00]  /*3710*/  NOP ;  /* 0x0000000000007918 */ /* 0x000fc00000000000 */
        /* <DEDUP_REMOVED lines=14> */
.L_x_611:


//--------------------- .text.kernel_cuda_filter_nlm_construct_gramian --------------------------
	.section	.text.kernel_cuda_filter_nlm_construct_gramian,"ax",@progbits
	.sectioninfo	@"SHI_REGISTERS=63"
	.align	128
        .global         kernel_cuda_filter_nlm_construct_gramian
        .type           kernel_cuda_filter_nlm_construct_gramian,@function
        .size           kernel_cuda_filter_nlm_construct_gramian,(.L_x_612 - kernel_cuda_filter_nlm_construct_gramian)
        .other          kernel_cuda_filter_nlm_construct_gramian,@"STO_CUDA_ENTRY STV_DEFAULT"
kernel_cuda_filter_nlm_construct_gramian:
.text.kernel_cuda_filter_nlm_construct_gramian:
[----:B------:R-:W-:-:S07]  /*0000*/  MOV R1, c[0x0][0x28] ;  /* 0x00000a0000017a02 */ /* 0x000fce0000000f00 */
[----:B------:R-:W-:Y:S01]  /*0010*/  IMAD.MOV.U32 R2, RZ, RZ, c[0x0][0x1c0] ;  /* 0x00007000ff027624 */ /* 0x000fe200078e00ff */
[----:B------:R-:W0:Y:S01]  /*0020*/  S2R R3, SR_CTAID.Y ;  /* 0x0000000000037919 */ /* 0x000e220000002600 */
[----:B------:R-:W-:Y:S01]  /*0030*/  ULDC.64 UR6, c[0x0][0x118] ;  /* 0x0000460000067ab9 */ /* 0x000fe20000000a00 */
[----:B------:R-:W-:Y:S02]  /*0040*/  BSSY B0, `(.L_x_66) ;  /* 0x0000063000007945 */ /* 0x000fe40003800000 */
[----:B------:R-:W-:Y:S01]  /*0050*/  LEA R2, R2, 0x1, 0x1 ;  /* 0x0000000102027811 */ /* 0x000fe200078e08ff */
[----:B------:R-:W0:Y:S03]  /*0060*/  S2R R18, SR_TID.Y ;  /* 0x0000000000127919 */ /* 0x000e260000002200 */
[----:B------:R-:W-:-:S04]  /*0070*/  IABS R9, R2 ;  /* 0x0000000200097213 */ /* 0x000fc80000000000 */
[----:B------:R-:W1:Y:S02]  /*0080*/  I2F.RP R0, R9 ;  /* 0x0000000900007306 */ /* 0x000e640000209400 */
[----:B-1----:R-:W1:Y:S01]  /*0090*/  MUFU.RCP R0, R0 ;  /* 0x0000000000007308 */ /* 0x002e620000001000 */
[----:B0-----:R-:W-:Y:S01]  /*00a0*/  IMAD R3, R3, c[0x0][0x4], R18 ;  /* 0x0000010003037a24 */ /* 0x001fe200078e0212 */
[----:B-1----:R-:W-:-:S04]  /*00b0*/  IADD3 R4, R0, 0xffffffe, RZ ;  /* 0x0ffffffe00047810 */ /* 0x002fc80007ffe0ff */
[----:B------:R-:W-:Y:S01]  /*00c0*/  IABS R0, R3 ;  /* 0x0000000300007213 */ /* 0x000fe20000000000 */
[----:B------:R0:W1:Y:S02]  /*00d0*/  F2I.FTZ.U32.TRUNC.NTZ R5, R4 ;  /* 0x0000000400057305 */ /* 0x000064000021f000 */
[----:B0-----:R-:W-:Y:S01]  /*00e0*/  IMAD.MOV.U32 R4, RZ, RZ, RZ ;  /* 0x000000ffff047224 */ /* 0x001fe200078e00ff */
[----:B-1----:R-:W-:-:S05]  /*00f0*/  IADD3 R6, RZ, -R5, RZ ;  /* 0x80000005ff067210 */ /* 0x002fca0007ffe0ff */
[----:B------:R-:W-:Y:S01]  /*0100*/  IMAD R7, R6, R9, RZ ;  /* 0x0000000906077224 */ /* 0x000fe200078e02ff */
[----:B------:R-:W-:-:S03]  /*0110*/  IABS R6, R2 ;  /* 0x0000000200067213 */ /* 0x000fc60000000000 */
[----:B------:R-:W-:Y:S01]  /*0120*/  IMAD.HI.U32 R5, R5, R7, R4 ;  /* 0x0000000705057227 */ /* 0x000fe200078e0004 */
[----:B------:R-:W-:Y:S02]  /*0130*/  IADD3 R4, RZ, -R6, RZ ;  /* 0x80000006ff047210 */ /* 0x000fe40007ffe0ff */
[----:B------:R-:W-:-:S03]  /*0140*/  LOP3.LUT R7, RZ, R2, RZ, 0x33, !PT ;  /* 0x00000002ff077212 */ /* 0x000fc600078e33ff */
[----:B------:R-:W-:-:S04]  /*0150*/  IMAD.HI.U32 R5, R5, R0, RZ ;  /* 0x0000000005057227 */ /* 0x000fc800078e00ff */
[----:B------:R-:W-:Y:S01]  /*0160*/  IMAD R0, R5, R4, R0 ;  /* 0x0000000405007224 */ /* 0x000fe200078e0200 */
[----:B------:R-:W-:-:S04]  /*0170*/  LOP3.LUT R4, R3, R2, RZ, 0x3c, !PT ;  /* 0x0000000203047212 */ /* 0x000fc800078e3cff */
[----:B------:R-:W-:Y:S02]  /*0180*/  ISETP.GT.U32.AND P0, PT, R9, R0, PT ;  /* 0x000000000900720c */ /* 0x000fe40003f04070 */
[----:B------:R-:W-:Y:S02]  /*0190*/  ISETP.GE.AND P2, PT, R4, RZ, PT ;  /* 0x000000ff0400720c */ /* 0x000fe40003f46270 */
[----:B------:R-:W-:-:S04]  /*01a0*/  IADD3 R4, R5, 0x1, RZ ;  /* 0x0000000105047810 */ /* 0x000fc80007ffe0ff */
[----:B------:R-:W-:-:S05]  /*01b0*/  SEL R4, R4, R5, !P0 ;  /* 0x0000000504047207 */ /* 0x000fca0004000000 */
[--C-:B------:R-:W-:Y:S01]  /*01c0*/  @!P0 IMAD.IADD R0, R0, 0x1, -R9.reuse ;  /* 0x0000000100008824 */ /* 0x100fe200078e0a09 */
[----:B------:R-:W-:Y:S02]  /*01d0*/  ISETP.GE.AND P0, PT, R3, RZ, PT ;  /* 0x000000ff0300720c */ /* 0x000fe40003f06270 */
[----:B------:R-:W0:Y:S01]  /*01e0*/  LDC.U8 R3, c[0x0][0x1cc] ;  /* 0x00007300ff037b82 */ /* 0x000e220000000000 */
[C---:B------:R-:W-:Y:S01]  /*01f0*/  IMAD.IADD R5, R0.reuse, 0x1, -R9 ;  /* 0x0000000100057824 */ /* 0x040fe200078e0a09 */
[----:B------:R-:W-:-:S13]  /*0200*/  ISETP.GE.U32.AND P1, PT, R0, R9, PT ;  /* 0x000000090000720c */ /* 0x000fda0003f26070 */
[----:B------:R-:W-:Y:S02]  /*0210*/  @P1 IADD3 R4, R4, 0x1, RZ ;  /* 0x0000000104041810 */ /* 0x000fe40007ffe0ff */
[----:B------:R-:W-:Y:S02]  /*0220*/  ISETP.NE.AND P1, PT, R2, RZ, PT ;  /* 0x000000ff0200720c */ /* 0x000fe40003f25270 */
[----:B------:R-:W-:Y:S02]  /*0230*/  @!P2 IADD3 R4, -R4, RZ, RZ ;  /* 0x000000ff0404a210 */ /* 0x000fe40007ffe1ff */
[----:B------:R-:W-:Y:S02]  /*0240*/  ISETP.GT.U32.AND P2, PT, R9, R0, PT ;  /* 0x000000000900720c */ /* 0x000fe40003f44070 */
[----:B------:R-:W-:Y:S02]  /*0250*/  SEL R13, R7, R4, !P1 ;  /* 0x00000004070d7207 */ /* 0x000fe40004800000 */
[----:B------:R-:W-:-:S02]  /*0260*/  SEL R0, R5, R0, !P2 ;  /* 0x0000000005007207 */ /* 0x000fc40005000000 */
[----:B------:R-:W-:Y:S02]  /*0270*/  ISETP.GE.AND P2, PT, R13, R2, PT ;  /* 0x000000020d00720c */ /* 0x000fe40003f46270 */
[----:B------:R-:W-:Y:S02]  /*0280*/  @!P0 IADD3 R0, -R0, RZ, RZ ;  /* 0x000000ff00008210 */ /* 0x000fe40007ffe1ff */
[----:B------:R-:W-:Y:S02]  /*0290*/  PLOP3.LUT P0, PT, PT, PT, PT, 0x80, 0x0 ;  /* 0x000000000000781c */ /* 0x000fe40003f0f070 */
[----:B------:R-:W-:-:S07]  /*02a0*/  SEL R11, R7, R0, !P1 ;  /* 0x00000000070b7207 */ /* 0x000fce0004800000 */
[----:B------:R-:W-:Y:S05]  /*02b0*/  @P2 BRA `(.L_x_67) ;  /* 0x000003b000002947 */ /* 0x000fea0003800000 */
[----:B0-----:R-:W-:Y:S02]  /*02c0*/  IADD3 R17, R11, -c[0x0][0x1c0], RZ ;  /* 0x800070000b117a10 */ /* 0x001fe40007ffe0ff */
[----:B------:R-:W-:Y:S02]  /*02d0*/  IADD3 R16, R13, -c[0x0][0x1c0], RZ ;  /* 0x800070000d107a10 */ /* 0x000fe40007ffe0ff */
[----:B------:R-:W-:Y:S01]  /*02e0*/  IMNMX R0, RZ, R17, !PT ;  /* 0x00000011ff007217 */ /* 0x000fe20007800200 */
[----:B------:R-:W-:Y:S01]  /*02f0*/  IMAD.MOV R5, RZ, RZ, -R17 ;  /* 0x000000ffff057224 */ /* 0x000fe200078e0a11 */
[----:B------:R-:W-:Y:S02]  /*0300*/  IADD3 R6, -R16, RZ, RZ ;  /* 0x000000ff10067210 */ /* 0x000fe40007ffe1ff */
[----:B------:R-:W-:Y:S02]  /*0310*/  IMNMX R4, RZ, R16, !PT ;  /* 0x00000010ff047217 */ /* 0x000fe40007800200 */
[----:B------:R-:W-:-:S02]  /*0320*/  IMNMX R15, RZ, R5, !PT ;  /* 0x00000005ff0f7217 */ /* 0x000fc40007800200 */
[----:B------:R-:W-:Y:S02]  /*0330*/  IADD3 R8, -R0, c[0x0][0x1b0], RZ ;  /* 0x00006c0000087a10 */ /* 0x000fe40007ffe1ff */
[----:B------:R-:W-:Y:S02]  /*0340*/  IMNMX R0, RZ, R6, !PT ;  /* 0x00000006ff007217 */ /* 0x000fe40007800200 */
[----:B------:R-:W-:Y:S02]  /*0350*/  IADD3 R4, -R4, c[0x0][0x1b4], RZ ;  /* 0x00006d0004047a10 */ /* 0x000fe40007ffe1ff */
[----:B------:R-:W-:Y:S02]  /*0360*/  IMNMX R21, R15, c[0x0][0x1a0], !PT ;  /* 0x000068000f157a17 */ /* 0x000fe40007800200 */
[----:B------:R-:W-:Y:S02]  /*0370*/  IMNMX R6, R8, c[0x0][0x1a8], PT ;  /* 0x00006a0008067a17 */ /* 0x000fe40003800200 */
[----:B------:R-:W-:-:S02]  /*0380*/  IMNMX R10, R0, c[0x0][0x1a4], !PT ;  /* 0x00006900000a7a17 */ /* 0x000fc40007800200 */
[----:B------:R-:W-:Y:S02]  /*0390*/  IMNMX R12, R4, c[0x0][0x1ac], PT ;  /* 0x00006b00040c7a17 */ /* 0x000fe40003800200 */
[----:B------:R-:W-:-:S04]  /*03a0*/  ISETP.GT.AND P1, PT, R6, R21, PT ;  /* 0x000000150600720c */ /* 0x000fc80003f24270 */
[----:B------:R-:W-:-:S13]  /*03b0*/  ISETP.LE.OR P1, PT, R12, R10, !P1 ;  /* 0x0000000a0c00720c */ /* 0x000fda0004f23670 */
[----:B------:R-:W-:Y:S05]  /*03c0*/  @P1 BRA `(.L_x_67) ;  /* 0x000002a000001947 */ /* 0x000fea0003800000 */
[----:B------:R-:W-:Y:S01]  /*03d0*/  IMAD.IADD R19, R6, 0x1, -R21 ;  /* 0x0000000106137824 */ /* 0x000fe200078e0a15 */
[----:B------:R-:W0:Y:S04]  /*03e0*/  S2R R0, SR_CTAID.X ;  /* 0x0000000000007919 */ /* 0x000e280000002500 */
[-C--:B------:R-:W-:Y:S01]  /*03f0*/  IABS R9, R19.reuse ;  /* 0x0000001300097213 */ /* 0x080fe20000000000 */
[----:B------:R-:W0:Y:S01]  /*0400*/  S2R R7, SR_TID.X ;  /* 0x0000000000077919 */ /* 0x000e220000002100 */
[----:B------:R-:W-:Y:S02]  /*0410*/  IABS R20, R19 ;  /* 0x0000001300147213 */ /* 0x000fe40000000000 */
[----:B------:R-:W1:Y:S03]  /*0420*/  I2F.RP R6, R9 ;  /* 0x0000000900067306 */ /* 0x000e660000209400 */
[----:B------:R-:W-:Y:S01]  /*0430*/  IMAD.MOV R20, RZ, RZ, -R20 ;  /* 0x000000ffff147224 */ /* 0x000fe200078e0a14 */
[----:B-1----:R-:W1:Y:S01]  /*0440*/  MUFU.RCP R6, R6 ;  /* 0x0000000600067308 */ /* 0x002e620000001000 */
[----:B0-----:R-:W-:Y:S01]  /*0450*/  IMAD R0, R0, c[0x0][0x0], R7 ;  /* 0x0000000000007a24 */ /* 0x001fe200078e0207 */
[----:B-1----:R-:W-:-:S04]  /*0460*/  IADD3 R4, R6, 0xffffffe, RZ ;  /* 0x0ffffffe06047810 */ /* 0x002fc80007ffe0ff */
[----:B------:R-:W-:Y:S01]  /*0470*/  IABS R6, R0 ;  /* 0x0000000000067213 */ /* 0x000fe20000000000 */
[----:B------:R0:W1:Y:S02]  /*0480*/  F2I.FTZ.U32.TRUNC.NTZ R5, R4 ;  /* 0x0000000400057305 */ /* 0x000064000021f000 */
[----:B0-----:R-:W-:Y:S02]  /*0490*/  MOV R4, RZ ;  /* 0x000000ff00047202 */ /* 0x001fe40000000f00 */
[----:B-1----:R-:W-:-:S05]  /*04a0*/  IADD3 R14, RZ, -R5, RZ ;  /* 0x80000005ff0e7210 */ /* 0x002fca0007ffe0ff */
[----:B------:R-:W-:-:S04]  /*04b0*/  IMAD R7, R14, R9, RZ ;  /* 0x000000090e077224 */ /* 0x000fc800078e02ff */
[----:B------:R-:W-:Y:S01]  /*04c0*/  IMAD.HI.U32 R5, R5, R7, R4 ;  /* 0x0000000705057227 */ /* 0x000fe200078e0004 */
[----:B------:R-:W-:-:S03]  /*04d0*/  LOP3.LUT R7, RZ, R19, RZ, 0x33, !PT ;  /* 0x00000013ff077212 */ /* 0x000fc600078e33ff */
[----:B------:R-:W-:Y:S02]  /*04e0*/  IMAD.MOV.U32 R4, RZ, RZ, R20 ;  /* 0x000000ffff047224 */ /* 0x000fe400078e0014 */
[----:B------:R-:W-:-:S04]  /*04f0*/  IMAD.HI.U32 R5, R5, R6, RZ ;  /* 0x0000000605057227 */ /* 0x000fc800078e00ff */
[----:B------:R-:W-:Y:S01]  /*0500*/  IMAD R4, R5, R4, R6 ;  /* 0x0000000405047224 */ /* 0x000fe200078e0206 */
[----:B------:R-:W-:-:S04]  /*0510*/  LOP3.LUT R6, R0, R19, RZ, 0x3c, !PT ;  /* 0x0000001300067212 */ /* 0x000fc800078e3cff */
[----:B------:R-:W-:Y:S02]  /*0520*/  ISETP.GT.U32.AND P2, PT, R9, R4, PT ;  /* 0x000000040900720c */ /* 0x000fe40003f44070 */
[----:B------:R-:W-:Y:S02]  /*0530*/  ISETP.GE.AND P3, PT, R6, RZ, PT ;  /* 0x000000ff0600720c */ /* 0x000fe40003f66270 */
[----:B------:R-:W-:-:S04]  /*0540*/  IADD3 R6, R5, 0x1, RZ ;  /* 0x0000000105067810 */ /* 0x000fc80007ffe0ff */
[----:B------:R-:W-:-:S05]  /*0550*/  SEL R6, R6, R5, !P2 ;  /* 0x0000000506067207 */ /* 0x000fca0005000000 */
[----:B------:R-:W-:-:S04]  /*0560*/  @!P2 IADD3 R4, R4, -R9, RZ ;  /* 0x800000090404a210 */ /* 0x000fc80007ffe0ff */
[C---:B------:R-:W-:Y:S01]  /*0570*/  ISETP.GE.U32.AND P1, PT, R4.reuse, R9, PT ;  /* 0x000000090400720c */ /* 0x040fe20003f26070 */
[----:B------:R-:W-:Y:S01]  /*0580*/  IMAD.IADD R5, R4, 0x1, -R9 ;  /* 0x0000000104057824 */ /* 0x000fe200078e0a09 */
[----:B------:R-:W-:-:S04]  /*0590*/  ISETP.GT.U32.AND P2, PT, R9, R4, PT ;  /* 0x000000040900720c */ /* 0x000fc80003f44070 */
[----:B------:R-:W-:-:S07]  /*05a0*/  SEL R4, R5, R4, !P2 ;  /* 0x0000000405047207 */ /* 0x000fce0005000000 */
[----:B------:R-:W-:Y:S02]  /*05b0*/  @P1 IADD3 R6, R6, 0x1, RZ ;  /* 0x0000000106061810 */ /* 0x000fe40007ffe0ff */
[----:B------:R-:W-:-:S03]  /*05c0*/  ISETP.NE.AND P1, PT, R19, RZ, PT ;  /* 0x000000ff1300720c */ /* 0x000fc60003f25270 */
[----:B------:R-:W-:Y:S01]  /*05d0*/  @!P3 IMAD.MOV R6, RZ, RZ, -R6 ;  /* 0x000000ffff06b224 */ /* 0x000fe200078e0a06 */
[----:B------:R-:W-:-:S04]  /*05e0*/  ISETP.GE.AND P3, PT, R0, RZ, PT ;  /* 0x000000ff0000720c */ /* 0x000fc80003f66270 */
[----:B------:R-:W-:-:S04]  /*05f0*/  SEL R19, R7, R6, !P1 ;  /* 0x0000000607137207 */ /* 0x000fc80004800000 */
[----:B------:R-:W-:-:S04]  /*0600*/  IADD3 R19, R10, R19, RZ ;  /* 0x000000130a137210 */ /* 0x000fc80007ffe0ff */
[----:B------:R-:W-:Y:S02]  /*0610*/  ISETP.GE.AND P4, PT, R19, R12, PT ;  /* 0x0000000c1300720c */ /* 0x000fe40003f86270 */
[----:B------:R-:W-:-:S04]  /*0620*/  @!P3 IADD3 R4, -R4, RZ, RZ ;  /* 0x000000ff0404b210 */ /* 0x000fc80007ffe1ff */
[----:B------:R-:W-:-:S05]  /*0630*/  SEL R0, R7, R4, !P1 ;  /* 0x0000000407007207 */ /* 0x000fca0004800000 */
[----:B------:R-:W-:Y:S02]  /*0640*/  IMAD.IADD R0, R21, 0x1, R0 ;  /* 0x0000000115007824 */ /* 0x000fe400078e0200 */
[----:B------:R-:W-:Y:S01]  /*0650*/  @!P4 PLOP3.LUT P0, PT, PT, PT, PT, 0x8, 0x0 ;  /* 0x000000000000c81c */ /* 0x000fe20003f0e170 */
[----:B------:R-:W-:-:S12]  /*0660*/  @!P4 IMAD R2, R2, R13, R11 ;  /* 0x0000000d0202c224 */ /* 0x000fd800078e020b */
.L_x_67:
[----:B0-----:R-:W-:Y:S05]  /*0670*/  BSYNC B0 ;  /* 0x0000000000007941 */ /* 0x001fea0003800000 */
.L_x_66:
[----:B------:R-:W-:Y:S05]  /*0680*/  @P0 EXIT ;  /* 0x000000000000094d */ /* 0x000fea0003800000 */
[C---:B------:R-:W-:Y:S01]  /*0690*/  IADD3 R4, R0.reuse, -c[0x0][0x1c4], RZ ;  /* 0x8000710000047a10 */ /* 0x040fe20007ffe0ff */
[----:B------:R-:W-:Y:S01]  /*06a0*/  BSSY B0, `(.L_x_68) ;  /* 0x0000083000007945 */ /* 0x000fe20003800000 */
[----:B------:R-:W-:Y:S02]  /*06b0*/  IADD3.X R5, R0, c[0x0][0x1c4], RZ, PT, !PT ;  /* 0x0000710000057a10 */ /* 0x000fe40003ffe4ff */
[----:B------:R-:W-:Y:S02]  /*06c0*/  IMNMX R6, R15, R4, !PT ;  /* 0x000000040f067217 */ /* 0x000fe40007800200 */
[----:B------:R-:W-:Y:S02]  /*06d0*/  IMNMX R5, R8, R5, PT ;  /* 0x0000000508057217 */ /* 0x000fe40003800200 */
[----:B------:R-:W-:-:S02]  /*06e0*/  PRMT R3, R3, 0x8880, RZ ;  /* 0x0000888003037816 */ /* 0x000fc400000000ff */
[C---:B------:R-:W-:Y:S01]  /*06f0*/  ISETP.GT.AND P0, PT, R5.reuse, R6, PT ;  /* 0x000000060500720c */ /* 0x040fe20003f04270 */
[----:B------:R-:W-:Y:S01]  /*0700*/  IMAD.IADD R4, R5, 0x1, -R6 ;  /* 0x0000000105047824 */ /* 0x000fe200078e0a06 */
[----:B------:R-:W-:Y:S02]  /*0710*/  PRMT R14, R3, 0x7710, RZ ;  /* 0x00007710030e7816 */ /* 0x000fe400000000ff */
[----:B------:R-:W-:-:S09]  /*0720*/  MOV R15, RZ ;  /* 0x000000ff000f7202 */ /* 0x000fd20000000f00 */
[----:B------:R-:W-:Y:S05]  /*0730*/  @!P0 BRA `(.L_x_69) ;  /* 0x0000079000008947 */ /* 0x000fea0003800000 */
[----:B------:R-:W-:Y:S01]  /*0740*/  LOP3.LUT R3, R4, 0x3, RZ, 0xc0, !PT ;  /* 0x0000000304037812 */ /* 0x000fe200078ec0ff */
[----:B------:R-:W-:Y:S01]  /*0750*/  BSSY B1, `(.L_x_70) ;  /* 0x000001f000017945 */ /* 0x000fe20003800000 */
[----:B------:R-:W-:Y:S02]  /*0760*/  MOV R15, RZ ;  /* 0x000000ff000f7202 */ /* 0x000fe40000000f00 */
[----:B------:R-:W-:-:S13]  /*0770*/  ISETP.NE.AND P0, PT, R3, RZ, PT ;  /* 0x000000ff0300720c */ /* 0x000fda0003f05270 */
[----:B------:R-:W-:Y:S05]  /*0780*/  @!P0 BRA `(.L_x_71) ;  /* 0x000001b000008947 */ /* 0x000fea0003800000 */
[----:B------:R-:W-:Y:S01]  /*0790*/  ISETP.NE.AND P0, PT, R3, 0x1, PT ;  /* 0x000000010300780c */ /* 0x000fe20003f05270 */
[----:B------:R-:W-:Y:S01]  /*07a0*/  BSSY B2, `(.L_x_72) ;  /* 0x0000012000027945 */ /* 0x000fe20003800000 */
[----:B------:R-:W-:-:S11]  /*07b0*/  IMAD.MOV.U32 R15, RZ, RZ, RZ ;  /* 0x000000ffff0f7224 */ /* 0x000fd600078e00ff */
[----:B------:R-:W-:Y:S05]  /*07c0*/  @!P0 BRA `(.L_x_73) ;  /* 0x000000f000008947 */ /* 0x000fea0003800000 */
[----:B------:R-:W-:Y:S02]  /*07d0*/  ISETP.NE.AND P0, PT, R3, 0x2, PT ;  /* 0x000000020300780c */ /* 0x000fe40003f05270 */
[----:B------:R-:W-:-:S11]  /*07e0*/  MOV R10, 0x4 ;  /* 0x00000004000a7802 */ /* 0x000fd60000000f00 */
[----:B------:R-:W-:Y:S01]  /*07f0*/  @P0 IMAD R3, R19, c[0x0][0x1b8], R6 ;  /* 0x00006e0013030a24 */ /* 0x000fe200078e0206 */
[----:B------:R-:W-:-:S03]  /*0800*/  @P0 IADD3 R6, R6, 0x1, RZ ;  /* 0x0000000106060810 */ /* 0x000fc60007ffe0ff */
[----:B------:R-:W-:Y:S02]  /*0810*/  @P0 IMAD R3, R2, c[0x0][0x1bc], R3 ;  /* 0x00006f0002030a24 */ /* 0x000fe400078e0203 */
[----:B------:R-:W-:Y:S02]  /*0820*/  IMAD R7, R19, c[0x0][0x1b8], R6 ;  /* 0x00006e0013077a24 */ /* 0x000fe400078e0206 */
[----:B------:R-:W-:-:S04]  /*0830*/  @P0 IMAD.WIDE R8, R3, R10, c[0x0][0x168] ;  /* 0x00005a0003080625 */ /* 0x000fc800078e020a */
[----:B------:R-:W-:Y:S02]  /*0840*/  IMAD R7, R2, c[0x0][0x1bc], R7 ;  /* 0x00006f0002077a24 */ /* 0x000fe400078e0207 */
[----:B------:R-:W2:Y:S02]  /*0850*/  @P0 LDG.E.CONSTANT R8, [R8.64] ;  /* 0x0000000608080981 */ /* 0x000ea4000c1e9900 */
[----:B------:R-:W-:-:S06]  /*0860*/  IMAD.WIDE R10, R7, R10, c[0x0][0x168] ;  /* 0x00005a00070a7625 */ /* 0x000fcc00078e020a */
[----:B------:R-:W3:Y:S01]  /*0870*/  LDG.E.CONSTANT R10, [R10.64] ;  /* 0x000000060a0a7981 */ /* 0x000ee2000c1e9900 */
[----:B------:R-:W-:Y:S01]  /*0880*/  IMAD.MOV.U32 R15, RZ, RZ, RZ ;  /* 0x000000ffff0f7224 */ /* 0x000fe200078e00ff */
[----:B------:R-:W-:Y:S01]  /*0890*/  IADD3 R6, R6, 0x1, RZ ;  /* 0x0000000106067810 */ /* 0x000fe20007ffe0ff */
[----:B--2---:R-:W-:-:S04]  /*08a0*/  @P0 FADD.FTZ R15, RZ, R8 ;  /* 0x00000008ff0f0221 */ /* 0x004fc80000010000 */
[----:B---3--:R-:W-:-:S07]  /*08b0*/  FADD.FTZ R15, R10, R15 ;  /* 0x0000000f0a0f7221 */ /* 0x008fce0000010000 */
.L_x_73:
[----:B------:R-:W-:Y:S05]  /*08c0*/  BSYNC B2 ;  /* 0x0000000000027941 */ /* 0x000fea0003800000 */
.L_x_72:
[----:B------:R-:W-:Y:S01]  /*08d0*/  IMAD R3, R19, c[0x0][0x1b8], R6 ;  /* 0x00006e0013037a24 */ /* 0x000fe200078e0206 */
[----:B------:R-:W-:-:S03]  /*08e0*/  MOV R8, 0x4 ;  /* 0x0000000400087802 */ /* 0x000fc60000000f00 */
[----:B------:R-:W-:-:S04]  /*08f0*/  IMAD R3, R2, c[0x0][0x1bc], R3 ;  /* 0x00006f0002037a24 */ /* 0x000fc800078e0203 */
[----:B------:R-:W-:-:S06]  /*0900*/  IMAD.WIDE R8, R3, R8, c[0x0][0x168] ;  /* 0x00005a0003087625 */ /* 0x000fcc00078e0208 */
[----:B------:R-:W2:Y:S01]  /*0910*/  LDG.E.CONSTANT R8, [R8.64] ;  /* 0x0000000608087981 */ /* 0x000ea2000c1e9900 */
[----:B------:R-:W-:Y:S01]  /*0920*/  IADD3 R6, R6, 0x1, RZ ;  /* 0x0000000106067810 */ /* 0x000fe20007ffe0ff */
[----:B--2---:R-:W-:-:S07]  /*0930*/  FADD.FTZ R15, R8, R15 ;  /* 0x0000000f080f7221 */ /* 0x004fce0000010000 */
.L_x_71:
[----:B------:R-:W-:Y:S05]  /*0940*/  BSYNC B1 ;  /* 0x0000000000017941 */ /* 0x000fea0003800000 */
.L_x_70:
[----:B------:R-:W-:-:S13]  /*0950*/  ISETP.GE.U32.AND P0, PT, R4, 0x4, PT ;  /* 0x000000040400780c */ /* 0x000fda0003f06070 */
[----:B------:R-:W-:Y:S05]  /*0960*/  @!P0 BRA `(.L_x_69) ;  /* 0x0000056000008947 */ /* 0x000fea0003800000 */
[--C-:B------:R-:W-:Y:S01]  /*0970*/  IMAD.IADD R7, R5, 0x1, -R6.reuse ;  /* 0x0000000105077824 */ /* 0x100fe200078e0a06 */
[----:B------:R-:W-:Y:S01]  /*0980*/  MOV R8, 0x4 ;  /* 0x0000000400087802 */ /* 0x000fe20000000f00 */
[----:B------:R-:W-:Y:S01]  /*0990*/  IMAD R3, R19, c[0x0][0x1b8], R6 ;  /* 0x00006e0013037a24 */ /* 0x000fe200078e0206 */
[----:B------:R-:W-:Y:S01]  /*09a0*/  BSSY B1, `(.L_x_74) ;  /* 0x000002d000017945 */ /* 0x000fe20003800000 */
[----:B------:R-:W-:Y:S02]  /*09b0*/  PLOP3.LUT P0, PT, PT, PT, PT, 0x80, 0x0 ;  /* 0x000000000000781c */ /* 0x000fe40003f0f070 */
[----:B------:R-:W-:Y:S01]  /*09c0*/  ISETP.GT.AND P1, PT, R7, 0xc, PT ;  /* 0x0000000c0700780c */ /* 0x000fe20003f24270 */
[----:B------:R-:W-:-:S04]  /*09d0*/  IMAD R3, R2, c[0x0][0x1bc], R3 ;  /* 0x00006f0002037a24 */ /* 0x000fc800078e0203 */
[----:B------:R-:W-:-:S08]  /*09e0*/  IMAD.WIDE R2, R3, R8, c[0x0][0x168] ;  /* 0x00005a0003027625 */ /* 0x000fd000078e0208 */
[----:B------:R-:W-:Y:S05]  /*09f0*/  @!P1 BRA `(.L_x_75) ;  /* 0x0000027000009947 */ /* 0x000fea0003800000 */
[----:B------:R-:W-:Y:S02]  /*0a00*/  PLOP3.LUT P0, PT, PT, PT, PT, 0x8, 0x0 ;  /* 0x000000000000781c */ /* 0x000fe40003f0e170 */
[----:B------:R-:W-:-:S11]  /*0a10*/  IADD3 R9, R5, -0xc, RZ ;  /* 0xfffffff405097810 */ /* 0x000fd60007ffe0ff */
.L_x_76:
[----:B------:R0:W2:Y:S04]  /*0a20*/  LDG.E.CONSTANT R8, [R2.64] ;  /* 0x0000000602087981 */ /* 0x0000a8000c1e9900 */
[----:B------:R0:W3:Y:S04]  /*0a30*/  LDG.E.CONSTANT R7, [R2.64+0x4] ;  /* 0x0000040602077981 */ /* 0x0000e8000c1e9900 */
[----:B------:R0:W4:Y:S04]  /*0a40*/  LDG.E.CONSTANT R10, [R2.64+0x8] ;  /* 0x00000806020a7981 */ /* 0x000128000c1e9900 */
[----:B------:R0:W5:Y:S04]  /*0a50*/  LDG.E.CONSTANT R12, [R2.64+0xc] ;  /* 0x00000c06020c7981 */ /* 0x000168000c1e9900 */
        /* <DEDUP_REMOVED lines=11> */
[----:B------:R0:W5:Y:S01]  /*0b10*/  LDG.E.CONSTANT R42, [R2.64+0x3c] ;  /* 0x00003c06022a7981 */ /* 0x000162000c1e9900 */
[----:B------:R-:W-:-:S04]  /*0b20*/  IADD3 R6, R6, 0x10, RZ ;  /* 0x0000001006067810 */ /* 0x000fc80007ffe0ff */
[----:B------:R-:W-:Y:S02]  /*0b30*/  ISETP.GE.AND P1, PT, R6, R9, PT ;  /* 0x000000090600720c */ /* 0x000fe40003f26270 */
[----:B0-----:R-:W-:-:S05]  /*0b40*/  IADD3 R2, P2, R2, 0x40, RZ ;  /* 0x0000004002027810 */ /* 0x001fca0007f5e0ff */
[----:B------:R-:W-:Y:S01]  /*0b50*/  IMAD.X R3, RZ, RZ, R3, P2 ;  /* 0x000000ffff037224 */ /* 0x000fe200010e0603 */
[----:B--2---:R-:W-:-:S04]  /*0b60*/  FADD.FTZ R8, R8, R15 ;  /* 0x0000000f08087221 */ /* 0x004fc80000010000 */
[----:B---3--:R-:W-:-:S04]  /*0b70*/  FADD.FTZ R7, R8, R7 ;  /* 0x0000000708077221 */ /* 0x008fc80000010000 */
[----:B----4-:R-:W-:-:S04]  /*0b80*/  FADD.FTZ R7, R7, R10 ;  /* 0x0000000a07077221 */ /* 0x010fc80000010000 */
[----:B-----5:R-:W-:-:S04]  /*0b90*/  FADD.FTZ R7, R7, R12 ;  /* 0x0000000c07077221 */ /* 0x020fc80000010000 */
[----:B------:R-:W-:-:S04]  /*0ba0*/  FADD.FTZ R7, R7, R20 ;  /* 0x0000001407077221 */ /* 0x000fc80000010000 */
        /* <DEDUP_REMOVED lines=10> */
[----:B------:R-:W-:Y:S01]  /*0c50*/  FADD.FTZ R15, R7, R42 ;  /* 0x0000002a070f7221 */ /* 0x000fe20000010000 */
[----:B------:R-:W-:Y:S06]  /*0c60*/  @!P1 BRA `(.L_x_76) ;  /* 0xfffffdb000009947 */ /* 0x000fec000383ffff */
.L_x_75:
[----:B------:R-:W-:Y:S05]  /*0c70*/  BSYNC B1 ;  /* 0x0000000000017941 */ /* 0x000fea0003800000 */
.L_x_74:
[----:B------:R-:W-:Y:S01]  /*0c80*/  IADD3 R7, R5, -R6, RZ ;  /* 0x8000000605077210 */ /* 0x000fe20007ffe0ff */
[----:B------:R-:W-:Y:S03]  /*0c90*/  BSSY B1, `(.L_x_77) ;  /* 0x0000019000017945 */ /* 0x000fe60003800000 */
[----:B------:R-:W-:-:S13]  /*0ca0*/  ISETP.GT.AND P1, PT, R7, 0x4, PT ;  /* 0x000000040700780c */ /* 0x000fda0003f24270 */
[----:B------:R-:W-:Y:S05]  /*0cb0*/  @!P1 BRA `(.L_x_78) ;  /* 0x0000016000009947 */ /* 0x000fea0003800000 */
[----:B------:R-:W2:Y:S04]  /*0cc0*/  LDG.E.CONSTANT R8, [R2.64] ;  /* 0x0000000602087981 */ /* 0x000ea8000c1e9900 */
[----:B------:R-:W3:Y:S04]  /*0cd0*/  LDG.E.CONSTANT R7, [R2.64+0x4] ;  /* 0x0000040602077981 */ /* 0x000ee8000c1e9900 */
[----:B------:R-:W4:Y:S04]  /*0ce0*/  LDG.E.CONSTANT R10, [R2.64+0x8] ;  /* 0x00000806020a7981 */ /* 0x000f28000c1e9900 */
[----:B------:R0:W5:Y:S04]  /*0cf0*/  LDG.E.CONSTANT R12, [R2.64+0xc] ;  /* 0x00000c06020c7981 */ /* 0x000168000c1e9900 */
[----:B------:R0:W5:Y:S04]  /*0d00*/  LDG.E.CONSTANT R20, [R2.64+0x10] ;  /* 0x0000100602147981 */ /* 0x000168000c1e9900 */
[----:B------:R0:W5:Y:S04]  /*0d10*/  LDG.E.CONSTANT R22, [R2.64+0x14] ;  /* 0x0000140602167981 */ /* 0x000168000c1e9900 */
[----:B------:R0:W5:Y:S04]  /*0d20*/  LDG.E.CONSTANT R24, [R2.64+0x18] ;  /* 0x0000180602187981 */ /* 0x000168000c1e9900 */
[----:B------:R0:W5:Y:S01]  /*0d30*/  LDG.E.CONSTANT R26, [R2.64+0x1c] ;  /* 0x00001c06021a7981 */ /* 0x000162000c1e9900 */
[----:B------:R-:W-:-:S02]  /*0d40*/  PLOP3.LUT P0, PT, PT, PT, PT, 0x8, 0x0 ;  /* 0x000000000000781c */ /* 0x000fc40003f0e170 */
[----:B------:R-:W-:Y:S01]  /*0d50*/  IADD3 R6, R6, 0x8, RZ ;  /* 0x0000000806067810 */ /* 0x000fe20007ffe0ff */
[----:B--2---:R-:W-:-:S04]  /*0d60*/  FADD.FTZ R8, R15, R8 ;  /* 0x000000080f087221 */ /* 0x004fc80000010000 */
[----:B---3--:R-:W-:Y:S01]  /*0d70*/  FADD.FTZ R7, R8, R7 ;  /* 0x0000000708077221 */ /* 0x008fe20000010000 */
[----:B------:R-:W-:-:S03]  /*0d80*/  IADD3 R8, P1, R2, 0x20, RZ ;  /* 0x0000002002087810 */ /* 0x000fc60007f3e0ff */
[----:B----4-:R-:W-:Y:S01]  /*0d90*/  FADD.FTZ R7, R7, R10 ;  /* 0x0000000a07077221 */ /* 0x010fe20000010000 */
[----:B0-----:R-:W-:Y:S01]  /*0da0*/  MOV R2, R8 ;  /* 0x0000000800027202 */ /* 0x001fe20000000f00 */
[----:B------:R-:W-:Y:S02]  /*0db0*/  IMAD.X R9, RZ, RZ, R3, P1 ;  /* 0x000000ffff097224 */ /* 0x000fe400008e0603 */
[----:B-----5:R-:W-:Y:S02]  /*0dc0*/  FADD.FTZ R7, R7, R12 ;  /* 0x0000000c07077221 */ /* 0x020fe40000010000 */
[----:B------:R-:W-:Y:S02]  /*0dd0*/  IMAD.MOV.U32 R3, RZ, RZ, R9 ;  /* 0x000000ffff037224 */ /* 0x000fe400078e0009 */
[----:B------:R-:W-:-:S04]  /*0de0*/  FADD.FTZ R7, R7, R20 ;  /* 0x0000001407077221 */ /* 0x000fc80000010000 */
[----:B------:R-:W-:-:S04]  /*0df0*/  FADD.FTZ R7, R7, R22 ;  /* 0x0000001607077221 */ /* 0x000fc80000010000 */
[----:B------:R-:W-:-:S04]  /*0e00*/  FADD.FTZ R7, R7, R24 ;  /* 0x0000001807077221 */ /* 0x000fc80000010000 */
[----:B------:R-:W-:-:S07]  /*0e10*/  FADD.FTZ R15, R7, R26 ;  /* 0x0000001a070f7221 */ /* 0x000fce0000010000 */
.L_x_78:
[----:B------:R-:W-:Y:S05]  /*0e20*/  BSYNC B1 ;  /* 0x0000000000017941 */ /* 0x000fea0003800000 */
.L_x_77:
[----:B------:R-:W-:-:S13]  /*0e30*/  ISETP.LT.OR P0, PT, R6, R5, P0 ;  /* 0x000000050600720c */ /* 0x000fda0000701670 */
[----:B------:R-:W-:Y:S05]  /*0e40*/  @!P0 BRA `(.L_x_69) ;  /* 0x0000008000008947 */ /* 0x000fea0003800000 */
[----:B------:R-:W2:Y:S04]  /*0e50*/  LDG.E.CONSTANT R6, [R2.64] ;  /* 0x0000000602067981 */ /* 0x000ea8000c1e9900 */
[----:B------:R-:W3:Y:S04]  /*0e60*/  LDG.E.CONSTANT R5, [R2.64+0x4] ;  /* 0x0000040602057981 */ /* 0x000ee8000c1e9900 */
[----:B------:R-:W4:Y:S04]  /*0e70*/  LDG.E.CONSTANT R8, [R2.64+0x8] ;  /* 0x0000080602087981 */ /* 0x000f28000c1e9900 */
[----:B------:R-:W5:Y:S01]  /*0e80*/  LDG.E.CONSTANT R10, [R2.64+0xc] ;  /* 0x00000c06020a7981 */ /* 0x000f62000c1e9900 */
[----:B--2---:R-:W-:-:S04]  /*0e90*/  FADD.FTZ R6, R15, R6 ;  /* 0x000000060f067221 */ /* 0x004fc80000010000 */
[----:B---3--:R-:W-:-:S04]  /*0ea0*/  FADD.FTZ R5, R6, R5 ;  /* 0x0000000506057221 */ /* 0x008fc80000010000 */
[----:B----4-:R-:W-:-:S04]  /*0eb0*/  FADD.FTZ R5, R5, R8 ;  /* 0x0000000805057221 */ /* 0x010fc80000010000 */
[----:B-----5:R-:W-:-:S07]  /*0ec0*/  FADD.FTZ R15, R5, R10 ;  /* 0x0000000a050f7221 */ /* 0x020fce0000010000 */
.L_x_69:
[----:B------:R-:W-:Y:S05]  /*0ed0*/  BSYNC B0 ;  /* 0x0000000000007941 */ /* 0x000fea0003800000 */
.L_x_68:
[----:B------:R-:W-:Y:S01]  /*0ee0*/  I2FP.F32.S32 R4, R4 ;  /* 0x0000000400047245 */ /* 0x000fe20000201400 */
[----:B------:R-:W-:Y:S01]  /*0ef0*/  ULDC UR4, c[0x0][0x1a0] ;  /* 0x0000680000047ab9 */ /* 0x000fe20000000800 */
[----:B------:R-:W-:Y:S01]  /*0f00*/  IADD3 R13, R19, -c[0x0][0x1a4], RZ ;  /* 0x80006900130d7a10 */ /* 0x000fe20007ffe0ff */
[----:B------:R-:W-:Y:S01]  /*0f10*/  ULDC UR5, c[0x0][0x1a8] ;  /* 0x00006a0000057ab9 */ /* 0x000fe20000000800 */
[----:B------:R-:W-:Y:S01]  /*0f20*/  IADD3 R2, R0, -c[0x0][0x1a0], RZ ;  /* 0x8000680000027a10 */ /* 0x000fe20007ffe0ff */
[----:B------:R-:W-:Y:S01]  /*0f30*/  UIADD3 UR4, -UR4, UR5, URZ ;  /* 0x0000000504047290 */ /* 0x000fe2000fffe13f */
[----:B------:R-:W0:Y:S05]  /*0f40*/  MUFU.RCP R4, R4 ;  /* 0x0000000400047308 */ /* 0x000e2a0000001000 */
[----:B------:R-:W-:Y:S01]  /*0f50*/  IMAD R13, R13, UR4, R2 ;  /* 0x000000040d0d7c24 */ /* 0x000fe2000f8e0202 */
[----:B0-----:R-:W-:-:S05]  /*0f60*/  FMUL.FTZ R15, R4, R15 ;  /* 0x0000000f040f7220 */ /* 0x001fca0000410000 */
[----:B------:R-:W-:-:S13]  /*0f70*/  FSETP.GEU.FTZ.AND P0, PT, R15, 0.0010000000474974513054, PT ;  /* 0x3a83126f0f00780b */ /* 0x000fda0003f1e000 */
[----:B------:R-:W-:Y:S05]  /*0f80*/  @!P0 EXIT ;  /* 0x000000000000894d */ /* 0x000fea0003800000 */
[----:B------:R-:W-:Y:S01]  /*0f90*/  IADD3 R2, R16, R19, RZ ;  /* 0x0000001310027210 */ /* 0x000fe20007ffe0ff */
[----:B------:R-:W-:Y:S01]  /*0fa0*/  IMAD.MOV.U32 R12, RZ, RZ, 0x4 ;  /* 0x00000004ff0c7424 */ /* 0x000fe200078e00ff */
[----:B------:R-:W-:-:S05]  /*0fb0*/  IADD3 R3, R0, c[0x0][0x1c8], R17 ;  /* 0x0000720000037a10 */ /* 0x000fca0007ffe011 */
[----:B------:R-:W-:-:S04]  /*0fc0*/  IMAD R3, R2, c[0x0][0x1b8], R3 ;  /* 0x00006e0002037a24 */ /* 0x000fc800078e0203 */
[----:B------:R-:W-:-:S05]  /*0fd0*/  IMAD.WIDE R24, R3, R12, c[0x0][0x170] ;  /* 0x00005c0003187625 */ /* 0x000fca00078e020c */
[----:B------:R-:W2:Y:S02]  /*0fe0*/  LDG.E.CONSTANT R11, [R24.64] ;  /* 0x00000006180b7981 */ /* 0x000ea4000c1e9900 */
[----:B--2---:R-:W-:-:S13]  /*0ff0*/  FSETP.GEU.FTZ.AND P0, PT, R11, RZ, PT ;  /* 0x000000ff0b00720b */ /* 0x004fda0003f1e000 */
[----:B------:R-:W-:Y:S05]  /*1000*/  @!P0 EXIT ;  /* 0x000000000000894d */ /* 0x000fea0003800000 */
[----:B------:R-:W-:Y:S01]  /*1010*/  MOV R10, c[0x0][0x1bc] ;  /* 0x00006f00000a7a02 */ /* 0x000fe20000000f00 */
[----:B------:R-:W-:-:S04]  /*1020*/  IMAD.WIDE R26, R13, R12, c[0x0][0x180] ;  /* 0x000060000d1a7625 */ /* 0x000fc800078e020c */
[C---:B------:R-:W-:Y:S01]  /*1030*/  IMAD R21, R10.reuse, 0x8, R3 ;  /* 0x000000080a157824 */ /* 0x040fe200078e0203 */
[----:B------:R-:W-:Y:S01]  /*1040*/  SHF.L.U32 R10, R10, 0x2, RZ ;  /* 0x000000020a0a7819 */ /* 0x000fe200000006ff */
[----:B------:R-:W2:Y:S02]  /*1050*/  LDG.E R47, [R26.64] ;  /* 0x000000061a2f7981 */ /* 0x000ea4000c1e1900 */
[----:B------:R-:W-:Y:S01]  /*1060*/  IMAD.WIDE R20, R21, R12, c[0x0][0x170] ;  /* 0x00005c0015147625 */ /* 0x000fe200078e020c */
[----:B------:R-:W-:-:S04]  /*1070*/  SHF.R.S32.HI R9, RZ, 0x1f, R10 ;  /* 0x0000001fff097819 */ /* 0x000fc8000001140a */
[----:B------:R-:W-:Y:S01]  /*1080*/  IADD3 R22, P0, R20, R10, RZ ;  /* 0x0000000a14167210 */ /* 0x000fe20007f1e0ff */
[----:B------:R0:W5:Y:S04]  /*1090*/  LDG.E.CONSTANT R8, [R20.64] ;  /* 0x0000000614087981 */ /* 0x000168000c1e9900 */
[----:B------:R-:W-:Y:S01]  /*10a0*/  IMAD.X R23, R21, 0x1, R9, P0 ;  /* 0x0000000115177824 */ /* 0x000fe200000e0609 */
[----:B------:R-:W-:-:S04]  /*10b0*/  IADD3 R30, P0, R10, R22, RZ ;  /* 0x000000160a1e7210 */ /* 0x000fc80007f1e0ff */
[----:B------:R-:W-:Y:S01]  /*10c0*/  IADD3.X R31, R9, R23, RZ, P0, !PT ;  /* 0x00000017091f7210 */ /* 0x000fe200007fe4ff */
[----:B------:R0:W5:Y:S04]  /*10d0*/  LDG.E.CONSTANT R7, [R22.64] ;  /* 0x0000000616077981 */ /* 0x000168000c1e9900 */
[----:B------:R0:W5:Y:S04]  /*10e0*/  LDG.E.CONSTANT R6, [R30.64] ;  /* 0x000000061e067981 */ /* 0x000168000c1e9900 */
[----:B------:R-:W1:Y:S01]  /*10f0*/  S2R R5, SR_TID.X ;  /* 0x0000000000057919 */ /* 0x000e620000002100 */
[----:B------:R-:W-:Y:S01]  /*1100*/  IMAD.MOV.U32 R32, RZ, RZ, 0x3f800000 ;  /* 0x3f800000ff207424 */ /* 0x000fe200078e00ff */
[----:B------:R-:W-:Y:S01]  /*1110*/  MOV R2, c[0x0][0x1ac] ;  /* 0x00006b0000027a02 */ /* 0x000fe20000000f00 */
[----:B-1----:R-:W-:-:S04]  /*1120*/  IMAD R4, R18, c[0x0][0x0], R5 ;  /* 0x0000000012047a24 */ /* 0x002fc800078e0205 */
[----:B------:R-:W-:-:S05]  /*1130*/  IMAD R3, R4, 0x30, RZ ;  /* 0x0000003004037824 */ /* 0x000fca00078e02ff */
[----:B------:R0:W-:Y:S01]  /*1140*/  STS [R3], R32 ;  /* 0x0000002003007388 */ /* 0x0001e20000000800 */
[----:B------:R-:W-:Y:S01]  /*1150*/  IADD3 R2, R2, -c[0x0][0x1a4], RZ ;  /* 0x8000690002027a10 */ /* 0x000fe20007ffe0ff */
[----:B------:R-:W-:Y:S01]  /*1160*/  IMAD R29, R19, c[0x0][0x1b8], R0 ;  /* 0x00006e00131d7a24 */ /* 0x000fe200078e0200 */
[----:B------:R-:W-:Y:S03]  /*1170*/  BSSY B0, `(.L_x_79) ;  /* 0x0000055000007945 */ /* 0x000fe60003800000 */
[----:B------:R-:W-:-:S04]  /*1180*/  IMAD.WIDE R28, R29, R12, c[0x0][0x170] ;  /* 0x00005c001d1c7625 */ /* 0x000fc800078e020c */
[----:B------:R-:W-:Y:S01]  /*1190*/  IMAD R0, R2, UR4, RZ ;  /* 0x0000000402007c24 */ /* 0x000fe2000f8e02ff */
[----:B--2---:R-:W-:-:S13]  /*11a0*/  ISETP.GE.AND P1, PT, R47, 0x1, PT ;  /* 0x000000012f00780c */ /* 0x004fda0003f26270 */
[----:B------:R-:W-:Y:S05]  /*11b0*/  @!P1 BRA `(.L_x_80) ;  /* 0x0000050000009947 */ /* 0x000fea0003800000 */
[----:B0-----:R-:W-:Y:S01]  /*11c0*/  LOP3.LUT R21, R47, 0x3, RZ, 0xc0, !PT ;  /* 0x000000032f157812 */ /* 0x001fe200078ec0ff */
[----:B------:R-:W-:Y:S01]  /*11d0*/  BSSY B1, `(.L_x_81) ;  /* 0x0000015000017945 */ /* 0x000fe20003800000 */
[----:B------:R-:W-:Y:S02]  /*11e0*/  IMAD.MOV.U32 R20, RZ, RZ, RZ ;  /* 0x000000ffff147224 */ /* 0x000fe400078e00ff */
[----:B------:R-:W-:-:S13]  /*11f0*/  ISETP.NE.AND P0, PT, R21, RZ, PT ;  /* 0x000000ff1500720c */ /* 0x000fda0003f05270 */
[----:B------:R-:W-:Y:S05]  /*1200*/  @!P0 BRA `(.L_x_82) ;  /* 0x0000011000008947 */ /* 0x000fea0003800000 */
[----:B------:R-:W-:Y:S01]  /*1210*/  ISETP.NE.AND P0, PT, R21, 0x1, PT ;  /* 0x000000011500780c */ /* 0x000fe20003f05270 */
[----:B------:R-:W-:Y:S01]  /*1220*/  BSSY B2, `(.L_x_83) ;  /* 0x000000c000027945 */ /* 0x000fe20003800000 */
[----:B------:R-:W-:Y:S01]  /*1230*/  MOV R19, 0xc ;  /* 0x0000000c00137802 */ /* 0x000fe20000000f00 */
[----:B------:R-:W-:-:S04]  /*1240*/  IMAD.MOV.U32 R20, RZ, RZ, RZ ;  /* 0x000000ffff147224 */ /* 0x000fc800078e00ff */
[----:B------:R-:W-:-:S06]  /*1250*/  IMAD R19, R4, R19, 0x1 ;  /* 0x0000000104137424 */ /* 0x000fcc00078e0213 */
[----:B------:R-:W-:Y:S05]  /*1260*/  @!P0 BRA `(.L_x_84) ;  /* 0x0000007000008947 */ /* 0x000fea0003800000 */
[----:B------:R-:W-:Y:S02]  /*1270*/  ISETP.NE.AND P0, PT, R21, 0x2, PT ;  /* 0x000000021500780c */ /* 0x000fe40003f05270 */
[----:B------:R-:W-:-:S11]  /*1280*/  MOV R20, RZ ;  /* 0x000000ff00147202 */ /* 0x000fd60000000f00 */
[----:B------:R-:W-:Y:S01]  /*1290*/  @P0 IMAD.MOV.U32 R20, RZ, RZ, 0x1 ;  /* 0x00000001ff140424 */ /* 0x000fe200078e00ff */
[----:B------:R0:W-:Y:S04]  /*12a0*/  @P0 STS [R3+0x4], RZ ;  /* 0x000004ff03000388 */ /* 0x0001e80000000800 */
[----:B------:R-:W-:Y:S02]  /*12b0*/  IADD3 R21, R19, R20, RZ ;  /* 0x0000001413157210 */ /* 0x000fe40007ffe0ff */
[----:B------:R-:W-:-:S03]  /*12c0*/  IADD3 R20, R20, 0x1, RZ ;  /* 0x0000000114147810 */ /* 0x000fc60007ffe0ff */
[----:B------:R0:W-:Y:S04]  /*12d0*/  STS [R21.X4], RZ ;  /* 0x000000ff15007388 */ /* 0x0001e80000004800 */
.L_x_84:
[----:B------:R-:W-:Y:S05]  /*12e0*/  BSYNC B2 ;  /* 0x0000000000027941 */ /* 0x000fea0003800000 */
.L_x_83:
[----:B------:R-:W-:Y:S01]  /*12f0*/  IMAD.IADD R19, R19, 0x1, R20 ;  /* 0x0000000113137824 */ /* 0x000fe200078e0214 */
[----:B------:R-:W-:-:S04]  /*1300*/  IADD3 R20, R20, 0x1, RZ ;  /* 0x0000000114147810 */ /* 0x000fc80007ffe0ff */
[----:B------:R1:W-:Y:S03]  /*1310*/  STS [R19.X4], RZ ;  /* 0x000000ff13007388 */ /* 0x0003e60000004800 */
.L_x_82:
[----:B------:R-:W-:Y:S05]  /*1320*/  BSYNC B1 ;  /* 0x0000000000017941 */ /* 0x000fea0003800000 */
.L_x_81:
[----:B------:R-:W-:-:S13]  /*1330*/  ISETP.GE.U32.AND P0, PT, R47, 0x4, PT ;  /* 0x000000042f00780c */ /* 0x000fda0003f06070 */
[----:B------:R-:W-:Y:S05]  /*1340*/  @!P0 BRA `(.L_x_80) ;  /* 0x0000037000008947 */ /* 0x000fea0003800000 */
[----:B0-----:R-:W-:Y:S01]  /*1350*/  IADD3 R21, R47, -R20, RZ ;  /* 0x800000142f157210 */ /* 0x001fe20007ffe0ff */
[----:B-1----:R-:W-:Y:S01]  /*1360*/  IMAD R19, R18, c[0x0][0x0], RZ ;  /* 0x0000000012137a24 */ /* 0x002fe200078e02ff */
[----:B------:R-:W-:Y:S01]  /*1370*/  BSSY B1, `(.L_x_85) ;  /* 0x000001e000017945 */ /* 0x000fe20003800000 */
[----:B------:R-:W-:Y:S02]  /*1380*/  PLOP3.LUT P0, PT, PT, PT, PT, 0x80, 0x0 ;  /* 0x000000000000781c */ /* 0x000fe40003f0f070 */
[----:B------:R-:W-:Y:S01]  /*1390*/  ISETP.GT.AND P2, PT, R21, 0xc, PT ;  /* 0x0000000c1500780c */ /* 0x000fe20003f44270 */
[----:B------:R-:W-:-:S04]  /*13a0*/  IMAD R22, R19, 0xc, R20 ;  /* 0x0000000c13167824 */ /* 0x000fc800078e0214 */
[----:B------:R-:W-:-:S04]  /*13b0*/  IMAD R22, R5, 0xc, R22 ;  /* 0x0000000c05167824 */ /* 0x000fc800078e0216 */
[----:B------:R-:W-:-:S04]  /*13c0*/  IMAD.SHL.U32 R22, R22, 0x4, RZ ;  /* 0x0000000416167824 */ /* 0x000fc800078e00ff */
[----:B------:R-:W-:Y:S05]  /*13d0*/  @!P2 BRA `(.L_x_86) ;  /* 0x000001700000a947 */ /* 0x000fea0003800000 */
[----:B------:R-:W-:Y:S02]  /*13e0*/  PLOP3.LUT P0, PT, PT, PT, PT, 0x8, 0x0 ;  /* 0x000000000000781c */ /* 0x000fe40003f0e170 */
[----:B------:R-:W-:-:S11]  /*13f0*/  IADD3 R21, R47, -0xc, RZ ;  /* 0xfffffff42f157810 */ /* 0x000fd60007ffe0ff */
.L_x_87:
[----:B------:R-:W-:Y:S01]  /*1400*/  IADD3 R20, R20, 0x10, RZ ;  /* 0x0000001014147810 */ /* 0x000fe20007ffe0ff */
[----:B------:R-:W-:Y:S01]  /*1410*/  STS [R22+0x4], RZ ;  /* 0x000004ff16007388 */ /* 0x000fe20000000800 */
[----:B------:R-:W-:Y:S02]  /*1420*/  IADD3 R19, R22, 0x40, RZ ;  /* 0x0000004016137810 */ /* 0x000fe40007ffe0ff */
[----:B------:R-:W-:Y:S01]  /*1430*/  ISETP.GE.AND P2, PT, R20, R21, PT ;  /* 0x000000151400720c */ /* 0x000fe20003f46270 */
[----:B------:R-:W-:Y:S04]  /*1440*/  STS [R22+0xc], RZ ;  /* 0x00000cff16007388 */ /* 0x000fe80000000800 */
        /* <DEDUP_REMOVED lines=13> */
[----:B------:R0:W-:Y:S02]  /*1520*/  STS [R22+0x40], RZ ;  /* 0x000040ff16007388 */ /* 0x0001e40000000800 */
[----:B0-----:R-:W-:Y:S01]  /*1530*/  MOV R22, R19 ;  /* 0x0000001300167202 */ /* 0x001fe20000000f00 */
[----:B------:R-:W-:Y:S06]  /*1540*/  @!P2 BRA `(.L_x_87) ;  /* 0xfffffeb00000a947 */ /* 0x000fec000383ffff */
.L_x_86:
[----:B------:R-:W-:Y:S05]  /*1550*/  BSYNC B1 ;  /* 0x0000000000017941 */ /* 0x000fea0003800000 */
.L_x_85:
[----:B------:R-:W-:Y:S01]  /*1560*/  IMAD.IADD R19, R47, 0x1, -R20 ;  /* 0x000000012f137824 */ /* 0x000fe200078e0a14 */
[----:B------:R-:W-:Y:S04]  /*1570*/  BSSY B1, `(.L_x_88) ;  /* 0x000000f000017945 */ /* 0x000fe80003800000 */
[----:B------:R-:W-:-:S13]  /*1580*/  ISETP.GT.AND P2, PT, R19, 0x4, PT ;  /* 0x000000041300780c */ /* 0x000fda0003f44270 */
[----:B------:R-:W-:Y:S05]  /*1590*/  @!P2 BRA `(.L_x_89) ;  /* 0x000000c00000a947 */ /* 0x000fea0003800000 */
[----:B------:R-:W-:Y:S01]  /*15a0*/  IADD3 R19, R22, 0x20, RZ ;  /* 0x0000002016137810 */ /* 0x000fe20007ffe0ff */
[----:B------:R-:W-:Y:S01]  /*15b0*/  STS [R22+0x4], RZ ;  /* 0x000004ff16007388 */ /* 0x000fe20000000800 */
[----:B------:R-:W-:Y:S02]  /*15c0*/  PLOP3.LUT P0, PT, PT, PT, PT, 0x8, 0x0 ;  /* 0x000000000000781c */ /* 0x000fe40003f0e170 */
[----:B------:R-:W-:Y:S01]  /*15d0*/  IADD3 R20, R20, 0x8, RZ ;  /* 0x0000000814147810 */ /* 0x000fe20007ffe0ff */
[----:B------:R-:W-:Y:S04]  /*15e0*/  STS [R22+0xc], RZ ;  /* 0x00000cff16007388 */ /* 0x000fe80000000800 */
[----:B------:R-:W-:Y:S04]  /*15f0*/  STS [R22+0x8], RZ ;  /* 0x000008ff16007388 */ /* 0x000fe80000000800 */
[----:B------:R-:W-:Y:S04]  /*1600*/  STS [R22+0x10], RZ ;  /* 0x000010ff16007388 */ /* 0x000fe80000000800 */
[----:B------:R-:W-:Y:S04]  /*1610*/  STS [R22+0x14], RZ ;  /* 0x000014ff16007388 */ /* 0x000fe80000000800 */
[----:B------:R-:W-:Y:S04]  /*1620*/  STS [R22+0x1c], RZ ;  /* 0x00001cff16007388 */ /* 0x000fe80000000800 */
[----:B------:R-:W-:Y:S04]  /*1630*/  STS [R22+0x18], RZ ;  /* 0x000018ff16007388 */ /* 0x000fe80000000800 */
[----:B------:R0:W-:Y:S02]  /*1640*/  STS [R22+0x20], RZ ;  /* 0x000020ff16007388 */ /* 0x0001e40000000800 */
[----:B0-----:R-:W-:-:S07]  /*1650*/  MOV R22, R19 ;  /* 0x0000001300167202 */ /* 0x001fce0000000f00 */
.L_x_89:
[----:B------:R-:W-:Y:S05]  /*1660*/  BSYNC B1 ;  /* 0x0000000000017941 */ /* 0x000fea0003800000 */
.L_x_88:
[----:B------:R-:W-:-:S13]  /*1670*/  ISETP.LT.OR P0, PT, R20, R47, P0 ;  /* 0x0000002f1400720c */ /* 0x000fda0000701670 */
[----:B------:R0:W-:Y:S04]  /*1680*/  @P0 STS [R22+0x4], RZ ;  /* 0x000004ff16000388 */ /* 0x0001e80000000800 */
[----:B------:R0:W-:Y:S04]  /*1690*/  @P0 STS [R22+0xc], RZ ;  /* 0x00000cff16000388 */ /* 0x0001e80000000800 */
[----:B------:R0:W-:Y:S04]  /*16a0*/  @P0 STS [R22+0x8], RZ ;  /* 0x000008ff16000388 */ /* 0x0001e80000000800 */
[----:B------:R0:W-:Y:S02]  /*16b0*/  @P0 STS [R22+0x10], RZ ;  /* 0x000010ff16000388 */ /* 0x0001e40000000800 */
.L_x_80:
[----:B0-----:R-:W-:Y:S05]  /*16c0*/  BSYNC B0 ;  /* 0x0000000000007941 */ /* 0x001fea0003800000 */
.L_x_79:
[----:B------:R-:W-:Y:S01]  /*16d0*/  BSSY B0, `(.L_x_90) ;  /* 0x00000fa000007945 */ /* 0x000fe20003800000 */
[----:B------:R-:W-:Y:S05]  /*16e0*/  @!P1 BRA `(.L_x_91) ;  /* 0x00000f8000009947 */ /* 0x000fea0003800000 */
[----:B------:R-:W-:Y:S01]  /*16f0*/  LOP3.LUT R20, R47, 0x3, RZ, 0xc0, !PT ;  /* 0x000000032f147812 */ /* 0x000fe200078ec0ff */
[----:B------:R-:W-:Y:S01]  /*1700*/  BSSY B1, `(.L_x_92) ;  /* 0x0000024000017945 */ /* 0x000fe20003800000 */
[----:B------:R-:W-:Y:S01]  /*1710*/  I2FP.F32.S32 R17, R17 ;  /* 0x0000001100117245 */ /* 0x000fe20000201400 */
[----:B-1----:R-:W-:Y:S01]  /*1720*/  IMAD.MOV.U32 R19, RZ, RZ, RZ ;  /* 0x000000ffff137224 */ /* 0x002fe200078e00ff */
[----:B------:R-:W-:-:S13]  /*1730*/  ISETP.NE.AND P0, PT, R20, RZ, PT ;  /* 0x000000ff1400720c */ /* 0x000fda0003f05270 */
[----:B------:R-:W-:Y:S05]  /*1740*/  @!P0 BRA `(.L_x_93) ;  /* 0x000001f000008947 */ /* 0x000fea0003800000 */
[----:B------:R-:W-:Y:S01]  /*1750*/  ISETP.NE.AND P0, PT, R20, 0x1, PT ;  /* 0x000000011400780c */ /* 0x000fe20003f05270 */
[----:B------:R-:W-:Y:S01]  /*1760*/  BSSY B2, `(.L_x_94) ;  /* 0x0000015000027945 */ /* 0x000fe20003800000 */
[----:B------:R-:W-:-:S11]  /*1770*/  MOV R19, RZ ;  /* 0x000000ff00137202 */ /* 0x000fd60000000f00 */
[----:B------:R-:W-:Y:S05]  /*1780*/  @!P0 BRA `(.L_x_95) ;  /* 0x0000012000008947 */ /* 0x000fea0003800000 */
[----:B------:R-:W-:-:S13]  /*1790*/  ISETP.NE.AND P0, PT, R20, 0x2, PT ;  /* 0x000000021400780c */ /* 0x000fda0003f05270 */
[----:B------:R-:W-:Y:S01]  /*17a0*/  @P0 IMAD.WIDE R20, R13, R12, c[0x0][0x178] ;  /* 0x00005e000d140625 */ /* 0x000fe200078e020c */
[----:B------:R-:W0:Y:S05]  /*17b0*/  @P0 LDS R30, [R3+0x4] ;  /* 0x00000400031e0984 */ /* 0x000e2a0000000800 */
[----:B------:R-:W0:Y:S01]  /*17c0*/  @P0 LDG.E.CONSTANT R20, [R20.64] ;  /* 0x0000000614140981 */ /* 0x000e22000c1e9900 */
[----:B------:R-:W-:Y:S01]  /*17d0*/  IMAD.MOV.U32 R19, RZ, RZ, RZ ;  /* 0x000000ffff137224 */ /* 0x000fe200078e00ff */
[----:B------:R-:W-:-:S05]  /*17e0*/  @P0 MOV R19, 0x1 ;  /* 0x0000000100130802 */ /* 0x000fca0000000f00 */
[----:B------:R-:W-:-:S05]  /*17f0*/  IMAD.MOV R23, RZ, RZ, -R19 ;  /* 0x000000ffff177224 */ /* 0x000fca00078e0a13 */
[----:B------:R-:W-:-:S04]  /*1800*/  LOP3.LUT R22, R0, R23, RZ, 0xc0, !PT ;  /* 0x0000001700167212 */ /* 0x000fc800078ec0ff */
[----:B------:R-:W-:-:S05]  /*1810*/  IADD3 R23, R13, R22, RZ ;  /* 0x000000160d177210 */ /* 0x000fca0007ffe0ff */
[----:B------:R-:W-:-:S06]  /*1820*/  IMAD.WIDE R22, R23, R12, c[0x0][0x178] ;  /* 0x00005e0017167625 */ /* 0x000fcc00078e020c */
[----:B------:R-:W2:Y:S01]  /*1830*/  LDG.E.CONSTANT R22, [R22.64] ;  /* 0x0000000616167981 */ /* 0x000ea2000c1e9900 */
[----:B------:R-:W-:Y:S01]  /*1840*/  IMAD R31, R4, 0xc, R19 ;  /* 0x0000000c041f7824 */ /* 0x000fe200078e0213 */
[----:B------:R-:W-:Y:S01]  /*1850*/  IADD3 R19, R19, 0x1, RZ ;  /* 0x0000000113137810 */ /* 0x000fe20007ffe0ff */
[----:B0-----:R-:W-:-:S05]  /*1860*/  @P0 FFMA.FTZ R30, R17, R20, R30 ;  /* 0x00000014111e0223 */ /* 0x001fca000001001e */
[----:B------:R-:W-:Y:S04]  /*1870*/  @P0 STS [R3+0x4], R30 ;  /* 0x0000041e03000388 */ /* 0x000fe80000000800 */
[----:B------:R-:W2:Y:S02]  /*1880*/  LDS R20, [R31.X4+0x4] ;  /* 0x000004001f147984 */ /* 0x000ea40000004800 */
[----:B--2---:R-:W-:-:S05]  /*1890*/  FFMA.FTZ R20, R17, R22, R20 ;  /* 0x0000001611147223 */ /* 0x004fca0000010014 */
[----:B------:R0:W-:Y:S02]  /*18a0*/  STS [R31.X4+0x4], R20 ;  /* 0x000004141f007388 */ /* 0x0001e40000004800 */
.L_x_95:
[----:B------:R-:W-:Y:S05]  /*18b0*/  BSYNC B2 ;  /* 0x0000000000027941 */ /* 0x000fea0003800000 */
.L_x_94:
[----:B------:R-:W-:-:S04]  /*18c0*/  IMAD R21, R0, R19, R13 ;  /* 0x0000001300157224 */ /* 0x000fc800078e020d */
[----:B0-----:R-:W-:-:S06]  /*18d0*/  IMAD.WIDE R20, R21, R12, c[0x0][0x178] ;  /* 0x00005e0015147625 */ /* 0x001fcc00078e020c */
[----:B------:R-:W2:Y:S01]  /*18e0*/  LDG.E.CONSTANT R20, [R20.64] ;  /* 0x0000000614147981 */ /* 0x000ea2000c1e9900 */
[----:B------:R-:W-:Y:S01]  /*18f0*/  IMAD R22, R4, 0xc, R19 ;  /* 0x0000000c04167824 */ /* 0x000fe200078e0213 */
[----:B------:R-:W-:-:S04]  /*1900*/  IADD3 R19, R19, 0x1, RZ ;  /* 0x0000000113137810 */ /* 0x000fc80007ffe0ff */
[----:B------:R-:W2:Y:S02]  /*1910*/  LDS R30, [R22.X4+0x4] ;  /* 0x00000400161e7984 */ /* 0x000ea40000004800 */
[----:B--2---:R-:W-:-:S05]  /*1920*/  FFMA.FTZ R23, R17, R20, R30 ;  /* 0x0000001411177223 */ /* 0x004fca000001001e */
[----:B------:R0:W-:Y:S02]  /*1930*/  STS [R22.X4+0x4], R23 ;  /* 0x0000041716007388 */ /* 0x0001e40000004800 */
.L_x_93:
[----:B------:R-:W-:Y:S05]  /*1940*/  BSYNC B1 ;  /* 0x0000000000017941 */ /* 0x000fea0003800000 */
.L_x_92:
[----:B------:R-:W-:-:S13]  /*1950*/  ISETP.GE.U32.AND P0, PT, R47, 0x4, PT ;  /* 0x000000042f00780c */ /* 0x000fda0003f06070 */
[----:B------:R-:W-:Y:S05]  /*1960*/  @!P0 BRA `(.L_x_91) ;  /* 0x00000d0000008947 */ /* 0x000fea0003800000 */
[--C-:B------:R-:W-:Y:S01]  /*1970*/  IMAD.IADD R21, R47, 0x1, -R19.reuse ;  /* 0x000000012f157824 */ /* 0x100fe200078e0a13 */
[----:B------:R-:W-:Y:S01]  /*1980*/  BSSY B1, `(.L_x_96) ;  /* 0x0000077000017945 */ /* 0x000fe20003800000 */
[----:B------:R-:W-:Y:S01]  /*1990*/  IMAD R20, R18, c[0x0][0x0], RZ ;  /* 0x0000000012147a24 */ /* 0x000fe200078e02ff */
[----:B------:R-:W-:Y:S01]  /*19a0*/  PLOP3.LUT P0, PT, PT, PT, PT, 0x80, 0x0 ;  /* 0x000000000000781c */ /* 0x000fe20003f0f070 */
[----:B0-----:R-:W-:Y:S01]  /*19b0*/  IMAD R23, R19, UR4, RZ ;  /* 0x0000000413177c24 */ /* 0x001fe2000f8e02ff */
[----:B------:R-:W-:Y:S01]  /*19c0*/  ISETP.GT.AND P2, PT, R21, 0xc, PT ;  /* 0x0000000c1500780c */ /* 0x000fe20003f44270 */
[----:B------:R-:W-:Y:S02]  /*19d0*/  IMAD R20, R20, 0xc, R19 ;  /* 0x0000000c14147824 */ /* 0x000fe400078e0213 */
[----:B------:R-:W-:Y:S02]  /*19e0*/  IMAD R44, R2, R23, RZ ;  /* 0x00000017022c7224 */ /* 0x000fe400078e02ff */
[----:B------:R-:W-:Y:S01]  /*19f0*/  IMAD R21, R5, 0xc, R20 ;  /* 0x0000000c05157824 */ /* 0x000fe200078e0214 */
[----:B------:R-:W-:-:S03]  /*1a00*/  SHF.L.U32 R20, R0, 0x2, RZ ;  /* 0x0000000200147819 */ /* 0x000fc600000006ff */
[----:B------:R-:W-:-:S04]  /*1a10*/  IMAD.SHL.U32 R21, R21, 0x4, RZ ;  /* 0x0000000415157824 */ /* 0x000fc800078e00ff */
[----:B------:R-:W-:Y:S05]  /*1a20*/  @!P2 BRA `(.L_x_97) ;  /* 0x000006c00000a947 */ /* 0x000fea0003800000 */
[----:B------:R-:W-:Y:S02]  /*1a30*/  PLOP3.LUT P0, PT, PT, PT, PT, 0x8, 0x0 ;  /* 0x000000000000781c */ /* 0x000fe40003f0e170 */
[----:B------:R-:W-:-:S11]  /*1a40*/  IADD3 R22, R47, -0xc, RZ ;  /* 0xfffffff42f167810 */ /* 0x000fd60007ffe0ff */
.L_x_98:
[----:B------:R-:W-:Y:S01]  /*1a50*/  IADD3 R31, R13, R44, RZ ;  /* 0x0000002c0d1f7210 */ /* 0x000fe20007ffe0ff */
[C---:B------:R-:W-:Y:S01]  /*1a60*/  IMAD.IADD R44, R20.reuse, 0x1, R44 ;  /* 0x00000001142c7824 */ /* 0x040fe200078e022c */
[----:B------:R-:W-:Y:S01]  /*1a70*/  SHF.R.S32.HI R23, RZ, 0x1f, R20 ;  /* 0x0000001fff177819 */ /* 0x000fe20000011414 */
[----:B------:R-:W-:Y:S02]  /*1a80*/  LDS R53, [R21+0x10] ;  /* 0x0000100015357984 */ /* 0x000fe40000000800 */
[----:B------:R-:W-:Y:S02]  /*1a90*/  IMAD.WIDE R30, R31, R12, c[0x0][0x178] ;  /* 0x00005e001f1e7625 */ /* 0x000fe400078e020c */
[----:B------:R-:W-:Y:S03]  /*1aa0*/  LDS R51, [R21+0xc] ;  /* 0x00000c0015337984 */ /* 0x000fe60000000800 */
[----:B------:R-:W-:Y:S01]  /*1ab0*/  IADD3 R40, P2, R20, R30, RZ ;  /* 0x0000001e14287210 */ /* 0x000fe20007f5e0ff */
[----:B------:R-:W-:Y:S01]  /*1ac0*/  IMAD.IADD R35, R13, 0x1, R44 ;  /* 0x000000010d237824 */ /* 0x000fe200078e022c */
[----:B------:R0:W2:Y:S02]  /*1ad0*/  LDG.E.CONSTANT R46, [R30.64] ;  /* 0x000000061e2e7981 */ /* 0x0000a4000c1e9900 */
[----:B------:R-:W-:-:S02]  /*1ae0*/  IADD3.X R41, R31, R23, RZ, P2, !PT ;  /* 0x000000171f297210 */ /* 0x000fc400017fe4ff */
[C---:B------:R-:W-:Y:S01]  /*1af0*/  IADD3 R36, P2, R20.reuse, R40, RZ ;  /* 0x0000002814247210 */ /* 0x040fe20007f5e0ff */
[----:B------:R-:W-:Y:S02]  /*1b00*/  IMAD.WIDE R34, R35, R12, c[0x0][0x178] ;  /* 0x00005e0023227625 */ /* 0x000fe400078e020c */
[----:B------:R1:W3:Y:S01]  /*1b10*/  LDG.E.CONSTANT R48, [R40.64] ;  /* 0x0000000628307981 */ /* 0x0002e2000c1e9900 */
[C---:B------:R-:W-:Y:S02]  /*1b20*/  IADD3.X R37, R23.reuse, R41, RZ, P2, !PT ;  /* 0x0000002917257210 */ /* 0x040fe400017fe4ff */
[C---:B------:R-:W-:Y:S01]  /*1b30*/  IADD3 R38, P2, R20.reuse, R36, RZ ;  /* 0x0000002414267210 */ /* 0x040fe20007f5e0ff */
[----:B------:R4:W3:Y:S03]  /*1b40*/  LDG.E.CONSTANT R54, [R34.64] ;  /* 0x0000000622367981 */ /* 0x0008e6000c1e9900 */
[----:B------:R-:W-:Y:S01]  /*1b50*/  IADD3.X R39, R23, R37, RZ, P2, !PT ;  /* 0x0000002517277210 */ /* 0x000fe200017fe4ff */
[----:B------:R-:W-:Y:S01]  /*1b60*/  IMAD.IADD R49, R20, 0x1, R44 ;  /* 0x0000000114317824 */ /* 0x000fe200078e022c */
[----:B------:R1:W3:Y:S04]  /*1b70*/  LDG.E.CONSTANT R50, [R36.64] ;  /* 0x0000000624327981 */ /* 0x0002e8000c1e9900 */
[----:B------:R4:W3:Y:S01]  /*1b80*/  LDG.E.CONSTANT R52, [R38.64] ;  /* 0x0000000626347981 */ /* 0x0008e2000c1e9900 */
[----:B------:R-:W-:-:S02]  /*1b90*/  IMAD.IADD R33, R13, 0x1, R49 ;  /* 0x000000010d217824 */ /* 0x000fc400078e0231 */
[C---:B------:R-:W-:Y:S01]  /*1ba0*/  IMAD.IADD R49, R20.reuse, 0x1, R49 ;  /* 0x0000000114317824 */ /* 0x040fe200078e0231 */
[----:B0-----:R-:W-:Y:S01]  /*1bb0*/  IADD3 R30, P2, R20, R34, RZ ;  /* 0x00000022141e7210 */ /* 0x001fe20007f5e0ff */
[----:B------:R-:W-:-:S03]  /*1bc0*/  IMAD.WIDE R32, R33, R12, c[0x0][0x178] ;  /* 0x00005e0021207625 */ /* 0x000fc600078e020c */
[----:B-1----:R-:W-:Y:S02]  /*1bd0*/  IADD3 R37, R13, R49, RZ ;  /* 0x000000310d257210 */ /* 0x002fe40007ffe0ff */
[-C--:B------:R-:W-:Y:S01]  /*1be0*/  IADD3.X R31, R35, R23.reuse, RZ, P2, !PT ;  /* 0x00000017231f7210 */ /* 0x080fe200017fe4ff */
[----:B------:R0:W3:Y:S01]  /*1bf0*/  LDG.E.CONSTANT R56, [R32.64] ;  /* 0x0000000620387981 */ /* 0x0000e2000c1e9900 */
[C---:B------:R-:W-:Y:S01]  /*1c00*/  IADD3 R40, P2, R20.reuse, R30, RZ ;  /* 0x0000001e14287210 */ /* 0x040fe20007f5e0ff */
[----:B------:R-:W-:Y:S01]  /*1c10*/  IMAD.WIDE R36, R37, R12, c[0x0][0x178] ;  /* 0x00005e0025247625 */ /* 0x000fe200078e020c */
[----:B------:R-:W-:Y:S01]  /*1c20*/  IADD3 R44, P3, R20, R32, RZ ;  /* 0x00000020142c7210 */ /* 0x000fe20007f7e0ff */
[----:B------:R1:W3:Y:S02]  /*1c30*/  LDG.E.CONSTANT R58, [R30.64] ;  /* 0x000000061e3a7981 */ /* 0x0002e4000c1e9900 */
[----:B------:R-:W-:Y:S01]  /*1c40*/  IMAD.X R41, R23, 0x1, R31, P2 ;  /* 0x0000000117297824 */ /* 0x000fe200010e061f */
[----:B------:R-:W-:-:S02]  /*1c50*/  IADD3.X R45, R33, R23, RZ, P3, !PT ;  /* 0x00000017212d7210 */ /* 0x000fc40001ffe4ff */
[C---:B------:R-:W-:Y:S02]  /*1c60*/  IADD3 R42, P2, R20.reuse, R40, RZ ;  /* 0x00000028142a7210 */ /* 0x040fe40007f5e0ff */
[C---:B----4-:R-:W-:Y:S01]  /*1c70*/  IADD3 R38, P3, R20.reuse, R44, RZ ;  /* 0x0000002c14267210 */ /* 0x050fe20007f7e0ff */
[----:B------:R4:W3:Y:S01]  /*1c80*/  LDG.E.CONSTANT R60, [R40.64] ;  /* 0x00000006283c7981 */ /* 0x0008e2000c1e9900 */
[C---:B------:R-:W-:Y:S01]  /*1c90*/  IADD3 R34, P4, R20.reuse, R36, RZ ;  /* 0x0000002414227210 */ /* 0x040fe20007f9e0ff */
[C---:B------:R-:W-:Y:S01]  /*1ca0*/  IMAD.X R43, R23.reuse, 0x1, R41, P2 ;  /* 0x00000001172b7824 */ /* 0x040fe200010e0629 */
[----:B------:R-:W-:Y:S01]  /*1cb0*/  IADD3.X R39, R23, R45, RZ, P3, !PT ;  /* 0x0000002d17277210 */ /* 0x000fe20001ffe4ff */
[----:B------:R4:W3:Y:S01]  /*1cc0*/  LDG.E.CONSTANT R44, [R44.64] ;  /* 0x000000062c2c7981 */ /* 0x0008e2000c1e9900 */
[C---:B-1----:R-:W-:Y:S01]  /*1cd0*/  IADD3 R30, P3, R20.reuse, R34, RZ ;  /* 0x00000022141e7210 */ /* 0x042fe20007f7e0ff */
[----:B------:R-:W-:Y:S01]  /*1ce0*/  IMAD.X R35, R37, 0x1, R23, P4 ;  /* 0x0000000125237824 */ /* 0x000fe200020e0617 */
[C---:B0-----:R-:W-:Y:S01]  /*1cf0*/  IADD3 R32, P2, R20.reuse, R38, RZ ;  /* 0x0000002614207210 */ /* 0x041fe20007f5e0ff */
[----:B------:R2:W3:Y:S02]  /*1d00*/  LDG.E.CONSTANT R42, [R42.64] ;  /* 0x000000062a2a7981 */ /* 0x0004e4000c1e9900 */
[C---:B------:R-:W-:Y:S01]  /*1d10*/  IMAD.X R31, R23.reuse, 0x1, R35, P3 ;  /* 0x00000001171f7824 */ /* 0x040fe200018e0623 */
[----:B------:R-:W-:Y:S01]  /*1d20*/  IADD3.X R33, R23, R39, RZ, P2, !PT ;  /* 0x0000002717217210 */ /* 0x000fe200017fe4ff */
[----:B------:R0:W3:Y:S01]  /*1d30*/  LDG.E.CONSTANT R38, [R38.64] ;  /* 0x0000000626267981 */ /* 0x0000e2000c1e9900 */
[----:B----4-:R-:W-:-:S03]  /*1d40*/  IADD3 R40, P2, R20, R30, RZ ;  /* 0x0000001e14287210 */ /* 0x010fc60007f5e0ff */
[----:B------:R1:W4:Y:S01]  /*1d50*/  LDG.E.CONSTANT R36, [R36.64] ;  /* 0x0000000624247981 */ /* 0x000322000c1e9900 */
[----:B------:R-:W-:-:S03]  /*1d60*/  IADD3.X R41, R23, R31, RZ, P2, !PT ;  /* 0x0000001f17297210 */ /* 0x000fc600017fe4ff */
[----:B------:R0:W4:Y:S04]  /*1d70*/  LDG.E.CONSTANT R34, [R34.64] ;  /* 0x0000000622227981 */ /* 0x000128000c1e9900 */
[----:B------:R0:W4:Y:S04]  /*1d80*/  LDG.E.CONSTANT R32, [R32.64] ;  /* 0x0000000620207981 */ /* 0x000128000c1e9900 */
[----:B------:R0:W4:Y:S04]  /*1d90*/  LDG.E.CONSTANT R30, [R30.64] ;  /* 0x000000061e1e7981 */ /* 0x000128000c1e9900 */
[----:B------:R0:W4:Y:S04]  /*1da0*/  LDG.E.CONSTANT R40, [R40.64] ;  /* 0x0000000628287981 */ /* 0x000128000c1e9900 */
[----:B------:R-:W2:Y:S04]  /*1db0*/  LDS R23, [R21+0x4] ;  /* 0x0000040015177984 */ /* 0x000ea80000000800 */
[----:B------:R-:W3:Y:S04]  /*1dc0*/  LDS R45, [R21+0x8] ;  /* 0x00000800152d7984 */ /* 0x000ee80000000800 */
[----:B0-----:R-:W0:Y:S04]  /*1dd0*/  LDS R39, [R21+0x14] ;  /* 0x0000140015277984 */ /* 0x001e280000000800 */
[----:B-1----:R-:W-:Y:S04]  /*1de0*/  LDS R37, [R21+0x1c] ;  /* 0x00001c0015257984 */ /* 0x002fe80000000800 */
[----:B------:R-:W1:Y:S04]  /*1df0*/  LDS R35, [R21+0x24] ;  /* 0x0000240015237984 */ /* 0x000e680000000800 */
[----:B------:R-:W-:Y:S04]  /*1e00*/  LDS R33, [R21+0x28] ;  /* 0x0000280015217984 */ /* 0x000fe80000000800 */
[----:B------:R-:W-:Y:S04]  /*1e10*/  LDS R31, [R21+0x2c] ;  /* 0x00002c00151f7984 */ /* 0x000fe80000000800 */
[----:B------:R-:W-:Y:S01]  /*1e20*/  LDS R41, [R21+0x40] ;  /* 0x0000400015297984 */ /* 0x000fe20000000800 */
[----:B------:R-:W-:-:S04]  /*1e30*/  IADD3 R19, R19, 0x10, RZ ;  /* 0x0000001013137810 */ /* 0x000fc80007ffe0ff */
[----:B------:R-:W-:Y:S01]  /*1e40*/  ISETP.GE.AND P2, PT, R19, R22, PT ;  /* 0x000000161300720c */ /* 0x000fe20003f46270 */
[C---:B--2---:R-:W-:Y:S02]  /*1e50*/  FFMA.FTZ R43, R17.reuse, R46, R23 ;  /* 0x0000002e112b7223 */ /* 0x044fe40000010017 */
[----:B------:R-:W2:Y:S04]  /*1e60*/  LDS R46, [R21+0x18] ;  /* 0x00001800152e7984 */ /* 0x000ea80000000800 */
[----:B------:R-:W-:Y:S01]  /*1e70*/  STS [R21+0x4], R43 ;  /* 0x0000042b15007388 */ /* 0x000fe20000000800 */
[----:B---3--:R-:W-:-:S03]  /*1e80*/  FFMA.FTZ R48, R17, R48, R45 ;  /* 0x0000003011307223 */ /* 0x008fc6000001002d */
[----:B------:R-:W3:Y:S01]  /*1e90*/  LDS R23, [R21+0x20] ;  /* 0x0000200015177984 */ /* 0x000ee20000000800 */
[----:B0-----:R-:W-:-:S03]  /*1ea0*/  FFMA.FTZ R54, R17, R54, R39 ;  /* 0x0000003611367223 */ /* 0x001fc60000010027 */
[----:B------:R-:W4:Y:S04]  /*1eb0*/  LDS R39, [R21+0x34] ;  /* 0x0000340015277984 */ /* 0x000f280000000800 */
[----:B------:R-:W0:Y:S01]  /*1ec0*/  LDS R45, [R21+0x38] ;  /* 0x00003800152d7984 */ /* 0x000e220000000800 */
[----:B------:R-:W-:-:S03]  /*1ed0*/  FFMA.FTZ R53, R17, R52, R53 ;  /* 0x0000003411357223 */ /* 0x000fc60000010035 */
[----:B------:R-:W0:Y:S04]  /*1ee0*/  LDS R52, [R21+0x30] ;  /* 0x0000300015347984 */ /* 0x000e280000000800 */
[----:B------:R-:W4:Y:S01]  /*1ef0*/  LDS R43, [R21+0x3c] ;  /* 0x00003c00152b7984 */ /* 0x000f220000000800 */
[C---:B------:R-:W-:Y:S01]  /*1f00*/  FFMA.FTZ R50, R17.reuse, R50, R51 ;  /* 0x0000003211327223 */ /* 0x040fe20000010033 */
[C---:B-1----:R-:W-:Y:S02]  /*1f10*/  FFMA.FTZ R56, R17.reuse, R56, R35 ;  /* 0x0000003811387223 */ /* 0x042fe40000010023 */
[----:B------:R-:W-:Y:S04]  /*1f20*/  STS [R21+0x8], R48 ;  /* 0x0000083015007388 */ /* 0x000fe80000000800 */
[----:B------:R-:W-:Y:S01]  /*1f30*/  STS [R21+0xc], R50 ;  /* 0x00000c3215007388 */ /* 0x000fe20000000800 */
[C---:B--2---:R-:W-:Y:S01]  /*1f40*/  FFMA.FTZ R46, R17.reuse, R58, R46 ;  /* 0x0000003a112e7223 */ /* 0x044fe2000001002e */
[C---:B------:R-:W-:Y:S01]  /*1f50*/  FFMA.FTZ R60, R17.reuse, R60, R37 ;  /* 0x0000003c113c7223 */ /* 0x040fe20000010025 */
[C---:B------:R-:W-:Y:S01]  /*1f60*/  FFMA.FTZ R44, R17.reuse, R44, R33 ;  /* 0x0000002c112c7223 */ /* 0x040fe20000010021 */
[----:B---3--:R-:W-:Y:S01]  /*1f70*/  FFMA.FTZ R42, R17, R42, R23 ;  /* 0x0000002a112a7223 */ /* 0x008fe20000010017 */
[----:B------:R-:W-:Y:S01]  /*1f80*/  IADD3 R23, R21, 0x40, RZ ;  /* 0x0000004015177810 */ /* 0x000fe20007ffe0ff */
[C---:B------:R-:W-:Y:S01]  /*1f90*/  FFMA.FTZ R38, R17.reuse, R38, R31 ;  /* 0x0000002611267223 */ /* 0x040fe2000001001f */
[C---:B----4-:R-:W-:Y:S01]  /*1fa0*/  FFMA.FTZ R36, R17.reuse, R36, R39 ;  /* 0x0000002411247223 */ /* 0x050fe20000010027 */
[C---:B0-----:R-:W-:Y:S01]  /*1fb0*/  FFMA.FTZ R34, R17.reuse, R34, R45 ;  /* 0x0000002211227223 */ /* 0x041fe2000001002d */
[C---:B------:R-:W-:Y:S01]  /*1fc0*/  FFMA.FTZ R32, R17.reuse, R32, R52 ;  /* 0x0000002011207223 */ /* 0x040fe20000010034 */
[C---:B------:R-:W-:Y:S01]  /*1fd0*/  FFMA.FTZ R30, R17.reuse, R30, R43 ;  /* 0x0000001e111e7223 */ /* 0x040fe2000001002b */
[----:B------:R-:W-:Y:S01]  /*1fe0*/  FFMA.FTZ R40, R17, R40, R41 ;  /* 0x0000002811287223 */ /* 0x000fe20000010029 */
[----:B------:R-:W-:Y:S04]  /*1ff0*/  STS [R21+0x10], R53 ;  /* 0x0000103515007388 */ /* 0x000fe80000000800 */
[----:B------:R-:W-:Y:S04]  /*2000*/  STS [R21+0x14], R54 ;  /* 0x0000143615007388 */ /* 0x000fe80000000800 */
[----:B------:R-:W-:Y:S04]  /*2010*/  STS [R21+0x18], R46 ;  /* 0x0000182e15007388 */ /* 0x000fe80000000800 */
[----:B------:R-:W-:Y:S04]  /*2020*/  STS [R21+0x1c], R60 ;  /* 0x00001c3c15007388 */ /* 0x000fe80000000800 */
[----:B------:R-:W-:Y:S04]  /*2030*/  STS [R21+0x20], R42 ;  /* 0x0000202a15007388 */ /* 0x000fe80000000800 */
[----:B------:R-:W-:Y:S04]  /*2040*/  STS [R21+0x24], R56 ;  /* 0x0000243815007388 */ /* 0x000fe80000000800 */
[----:B------:R0:W-:Y:S04]  /*2050*/  STS [R21+0x28], R44 ;  /* 0x0000282c15007388 */ /* 0x0001e80000000800 */
[----:B------:R-:W-:Y:S04]  /*2060*/  STS [R21+0x2c], R38 ;  /* 0x00002c2615007388 */ /* 0x000fe80000000800 */
[----:B------:R-:W-:Y:S01]  /*2070*/  STS [R21+0x30], R32 ;  /* 0x0000302015007388 */ /* 0x000fe20000000800 */
[----:B0-----:R-:W-:-:S03]  /*2080*/  IMAD.IADD R44, R20, 0x1, R49 ;  /* 0x00000001142c7824 */ /* 0x001fc600078e0231 */
[----:B------:R-:W-:Y:S04]  /*2090*/  STS [R21+0x34], R36 ;  /* 0x0000342415007388 */ /* 0x000fe80000000800 */
[----:B------:R-:W-:Y:S04]  /*20a0*/  STS [R21+0x38], R34 ;  /* 0x0000382215007388 */ /* 0x000fe80000000800 */
[----:B------:R-:W-:Y:S04]  /*20b0*/  STS [R21+0x3c], R30 ;  /* 0x00003c1e15007388 */ /* 0x000fe80000000800 */
[----:B------:R0:W-:Y:S02]  /*20c0*/  STS [R21+0x40], R40 ;  /* 0x0000402815007388 */ /* 0x0001e40000000800 */
[----:B0-----:R-:W-:Y:S01]  /*20d0*/  MOV R21, R23 ;  /* 0x0000001700157202 */ /* 0x001fe20000000f00 */
[----:B------:R-:W-:Y:S06]  /*20e0*/  @!P2 BRA `(.L_x_98) ;  /* 0xfffff9600000a947 */ /* 0x000fec000383ffff */
.L_x_97:
[----:B------:R-:W-:Y:S05]  /*20f0*/  BSYNC B1 ;  /* 0x0000000000017941 */ /* 0x000fea0003800000 */
.L_x_96:
[----:B------:R-:W-:Y:S01]  /*2100*/  IMAD.IADD R22, R47, 0x1, -R19 ;  /* 0x000000012f167824 */ /* 0x000fe200078e0a13 */
[----:B------:R-:W-:Y:S04]  /*2110*/  BSSY B1, `(.L_x_99) ;  /* 0x000003a000017945 */ /* 0x000fe80003800000 */
[----:B------:R-:W-:-:S13]  /*2120*/  ISETP.GT.AND P2, PT, R22, 0x4, PT ;  /* 0x000000041600780c */ /* 0x000fda0003f44270 */
[----:B------:R-:W-:Y:S05]  /*2130*/  @!P2 BRA `(.L_x_100) ;  /* 0x000003700000a947 */ /* 0x000fea0003800000 */
[----:B------:R-:W-:Y:S01]  /*2140*/  IADD3 R43, R13, R44, RZ ;  /* 0x0000002c0d2b7210 */ /* 0x000fe20007ffe0ff */
[C---:B------:R-:W-:Y:S01]  /*2150*/  IMAD.IADD R44, R20.reuse, 0x1, R44 ;  /* 0x00000001142c7824 */ /* 0x040fe200078e022c */
[----:B------:R-:W-:Y:S01]  /*2160*/  SHF.R.S32.HI R35, RZ, 0x1f, R20 ;  /* 0x0000001fff237819 */ /* 0x000fe20000011414 */
[----:B------:R-:W-:Y:S02]  /*2170*/  LDS R48, [R21+0x10] ;  /* 0x0000100015307984 */ /* 0x000fe40000000800 */
[----:B------:R-:W-:Y:S01]  /*2180*/  IMAD.WIDE R42, R43, R12, c[0x0][0x178] ;  /* 0x00005e002b2a7625 */ /* 0x000fe200078e020c */
[----:B------:R-:W-:Y:S01]  /*2190*/  IADD3 R37, R13, R44, RZ ;  /* 0x0000002c0d257210 */ /* 0x000fe20007ffe0ff */
[----:B------:R-:W-:Y:S03]  /*21a0*/  LDS R45, [R21+0x20] ;  /* 0x00002000152d7984 */ /* 0x000fe60000000800 */
[C---:B------:R-:W-:Y:S01]  /*21b0*/  IADD3 R40, P0, R20.reuse, R42, RZ ;  /* 0x0000002a14287210 */ /* 0x040fe20007f1e0ff */
[----:B------:R-:W-:Y:S01]  /*21c0*/  IMAD.WIDE R36, R37, R12, c[0x0][0x178] ;  /* 0x00005e0025247625 */ /* 0x000fe200078e020c */
[----:B------:R0:W2:Y:S03]  /*21d0*/  LDG.E.CONSTANT R42, [R42.64] ;  /* 0x000000062a2a7981 */ /* 0x0000a6000c1e9900 */
[----:B------:R-:W-:Y:S01]  /*21e0*/  IMAD.X R41, R43, 0x1, R35, P0 ;  /* 0x000000012b297824 */ /* 0x000fe200000e0623 */
[----:B------:R-:W-:-:S02]  /*21f0*/  IADD3 R22, P2, R20, R36, RZ ;  /* 0x0000002414167210 */ /* 0x000fc40007f5e0ff */
[C---:B------:R-:W-:Y:S01]  /*2200*/  IADD3 R38, P0, R20.reuse, R40, RZ ;  /* 0x0000002814267210 */ /* 0x040fe20007f1e0ff */
[----:B------:R1:W3:Y:S02]  /*2210*/  LDG.E.CONSTANT R36, [R36.64] ;  /* 0x0000000624247981 */ /* 0x0002e4000c1e9900 */
[----:B------:R-:W-:Y:S01]  /*2220*/  IMAD.X R23, R37, 0x1, R35, P2 ;  /* 0x0000000125177824 */ /* 0x000fe200010e0623 */
[C---:B------:R-:W-:Y:S01]  /*2230*/  IADD3.X R39, R35.reuse, R41, RZ, P0, !PT ;  /* 0x0000002923277210 */ /* 0x040fe200007fe4ff */
[----:B------:R4:W3:Y:S01]  /*2240*/  LDG.E.CONSTANT R46, [R40.64] ;  /* 0x00000006282e7981 */ /* 0x0008e2000c1e9900 */
[C---:B------:R-:W-:Y:S02]  /*2250*/  IADD3 R32, P2, R20.reuse, R22, RZ ;  /* 0x0000001614207210 */ /* 0x040fe40007f5e0ff */
[C---:B------:R-:W-:Y:S01]  /*2260*/  IADD3 R30, P0, R20.reuse, R38, RZ ;  /* 0x00000026141e7210 */ /* 0x040fe20007f1e0ff */
[----:B------:R0:W3:Y:S02]  /*2270*/  LDG.E.CONSTANT R22, [R22.64] ;  /* 0x0000000616167981 */ /* 0x0000e4000c1e9900 */
[C---:B------:R-:W-:Y:S01]  /*2280*/  IMAD.X R33, R35.reuse, 0x1, R23, P2 ;  /* 0x0000000123217824 */ /* 0x040fe200010e0617 */
[----:B------:R-:W-:Y:S01]  /*2290*/  IADD3.X R31, R35, R39, RZ, P0, !PT ;  /* 0x00000027231f7210 */ /* 0x000fe200007fe4ff */
[----:B------:R0:W3:Y:S01]  /*22a0*/  LDG.E.CONSTANT R38, [R38.64] ;  /* 0x0000000626267981 */ /* 0x0000e2000c1e9900 */
[----:B------:R-:W-:-:S03]  /*22b0*/  IADD3 R34, P0, R20, R32, RZ ;  /* 0x0000002014227210 */ /* 0x000fc60007f1e0ff */
[----:B------:R-:W3:Y:S01]  /*22c0*/  LDG.E.CONSTANT R30, [R30.64] ;  /* 0x000000061e1e7981 */ /* 0x000ee2000c1e9900 */
[----:B------:R-:W-:-:S03]  /*22d0*/  IADD3.X R35, R35, R33, RZ, P0, !PT ;  /* 0x0000002123237210 */ /* 0x000fc600007fe4ff */
[----:B------:R-:W3:Y:S04]  /*22e0*/  LDG.E.CONSTANT R32, [R32.64] ;  /* 0x0000000620207981 */ /* 0x000ee8000c1e9900 */
[----:B------:R-:W3:Y:S04]  /*22f0*/  LDG.E.CONSTANT R34, [R34.64] ;  /* 0x0000000622227981 */ /* 0x000ee8000c1e9900 */
[----:B----4-:R-:W2:Y:S04]  /*2300*/  LDS R40, [R21+0x4] ;  /* 0x0000040015287984 */ /* 0x010ea80000000800 */
[----:B0-----:R-:W-:Y:S04]  /*2310*/  LDS R39, [R21+0x8] ;  /* 0x0000080015277984 */ /* 0x001fe80000000800 */
[----:B------:R-:W-:Y:S04]  /*2320*/  LDS R41, [R21+0xc] ;  /* 0x00000c0015297984 */ /* 0x000fe80000000800 */
[----:B------:R-:W3:Y:S04]  /*2330*/  LDS R43, [R21+0x14] ;  /* 0x00001400152b7984 */ /* 0x000ee80000000800 */
[----:B-1----:R-:W0:Y:S04]  /*2340*/  LDS R37, [R21+0x18] ;  /* 0x0000180015257984 */ /* 0x002e280000000800 */
[----:B------:R-:W1:Y:S01]  /*2350*/  LDS R23, [R21+0x1c] ;  /* 0x00001c0015177984 */ /* 0x000e620000000800 */
[----:B------:R-:W-:Y:S01]  /*2360*/  PLOP3.LUT P0, PT, PT, PT, PT, 0x8, 0x0 ;  /* 0x000000000000781c */ /* 0x000fe20003f0e170 */
[----:B------:R-:W-:Y:S01]  /*2370*/  IMAD.IADD R44, R20, 0x1, R44 ;  /* 0x00000001142c7824 */ /* 0x000fe200078e022c */
[----:B------:R-:W-:Y:S01]  /*2380*/  IADD3 R19, R19, 0x8, RZ ;  /* 0x0000000813137810 */ /* 0x000fe20007ffe0ff */
[C---:B--2---:R-:W-:Y:S01]  /*2390*/  FFMA.FTZ R40, R17.reuse, R42, R40 ;  /* 0x0000002a11287223 */ /* 0x044fe20000010028 */
[C---:B---3--:R-:W-:Y:S01]  /*23a0*/  FFMA.FTZ R36, R17.reuse, R36, R43 ;  /* 0x0000002411247223 */ /* 0x048fe2000001002b */
[C---:B------:R-:W-:Y:S01]  /*23b0*/  FFMA.FTZ R46, R17.reuse, R46, R39 ;  /* 0x0000002e112e7223 */ /* 0x040fe20000010027 */
[C---:B0-----:R-:W-:Y:S01]  /*23c0*/  FFMA.FTZ R22, R17.reuse, R22, R37 ;  /* 0x0000001611167223 */ /* 0x041fe20000010025 */
[C---:B------:R-:W-:Y:S01]  /*23d0*/  FFMA.FTZ R38, R17.reuse, R38, R41 ;  /* 0x0000002611267223 */ /* 0x040fe20000010029 */
[C---:B------:R-:W-:Y:S01]  /*23e0*/  FFMA.FTZ R30, R17.reuse, R30, R48 ;  /* 0x0000001e111e7223 */ /* 0x040fe20000010030 */
[----:B-1----:R-:W-:Y:S01]  /*23f0*/  FFMA.FTZ R32, R17, R32, R23 ;  /* 0x0000002011207223 */ /* 0x002fe20000010017 */
[----:B------:R-:W-:Y:S01]  /*2400*/  IADD3 R23, R21, 0x20, RZ ;  /* 0x0000002015177810 */ /* 0x000fe20007ffe0ff */
[----:B------:R-:W-:Y:S01]  /*2410*/  FFMA.FTZ R34, R17, R34, R45 ;  /* 0x0000002211227223 */ /* 0x000fe2000001002d */
[----:B------:R-:W-:Y:S04]  /*2420*/  STS [R21+0x4], R40 ;  /* 0x0000042815007388 */ /* 0x000fe80000000800 */
[----:B------:R-:W-:Y:S04]  /*2430*/  STS [R21+0x8], R46 ;  /* 0x0000082e15007388 */ /* 0x000fe80000000800 */
[----:B------:R-:W-:Y:S04]  /*2440*/  STS [R21+0xc], R38 ;  /* 0x00000c2615007388 */ /* 0x000fe80000000800 */
[----:B------:R-:W-:Y:S04]  /*2450*/  STS [R21+0x10], R30 ;  /* 0x0000101e15007388 */ /* 0x000fe80000000800 */
[----:B------:R-:W-:Y:S04]  /*2460*/  STS [R21+0x14], R36 ;  /* 0x0000142415007388 */ /* 0x000fe80000000800 */
[----:B------:R-:W-:Y:S04]  /*2470*/  STS [R21+0x18], R22 ;  /* 0x0000181615007388 */ /* 0x000fe80000000800 */
[----:B------:R-:W-:Y:S04]  /*2480*/  STS [R21+0x1c], R32 ;  /* 0x00001c2015007388 */ /* 0x000fe80000000800 */
[----:B------:R0:W-:Y:S02]  /*2490*/  STS [R21+0x20], R34 ;  /* 0x0000202215007388 */ /* 0x0001e40000000800 */
[----:B0-----:R-:W-:-:S07]  /*24a0*/  MOV R21, R23 ;  /* 0x0000001700157202 */ /* 0x001fce0000000f00 */
.L_x_100:
[----:B------:R-:W-:Y:S05]  /*24b0*/  BSYNC B1 ;  /* 0x0000000000017941 */ /* 0x000fea0003800000 */
.L_x_99:
[----:B------:R-:W-:-:S13]  /*24c0*/  ISETP.LT.OR P0, PT, R19, R47, P0 ;  /* 0x0000002f1300720c */ /* 0x000fda0000701670 */
[----:B------:R-:W-:Y:S05]  /*24d0*/  @!P0 BRA `(.L_x_91) ;  /* 0x0000019000008947 */ /* 0x000fea0003800000 */
[----:B------:R-:W-:Y:S01]  /*24e0*/  IMAD.IADD R35, R13, 0x1, R44 ;  /* 0x000000010d237824 */ /* 0x000fe200078e022c */
[----:B------:R-:W-:Y:S01]  /*24f0*/  SHF.R.S32.HI R19, RZ, 0x1f, R20 ;  /* 0x0000001fff137819 */ /* 0x000fe20000011414 */
[----:B------:R-:W-:Y:S02]  /*2500*/  LDS R37, [R21+0xc] ;  /* 0x00000c0015257984 */ /* 0x000fe40000000800 */
[----:B------:R-:W-:Y:S02]  /*2510*/  IMAD.WIDE R34, R35, R12, c[0x0][0x178] ;  /* 0x00005e0023227625 */ /* 0x000fe400078e020c */
[----:B------:R-:W-:Y:S03]  /*2520*/  LDS R39, [R21+0x10] ;  /* 0x0000100015277984 */ /* 0x000fe60000000800 */
[C---:B------:R-:W-:Y:S02]  /*2530*/  IADD3 R32, P0, R20.reuse, R34, RZ ;  /* 0x0000002214207210 */ /* 0x040fe40007f1e0ff */
[----:B------:R-:W2:Y:S02]  /*2540*/  LDG.E.CONSTANT R34, [R34.64] ;  /* 0x0000000622227981 */ /* 0x000ea4000c1e9900 */
[----:B------:R-:W-:-:S02]  /*2550*/  IADD3 R22, P2, R20, R32, RZ ;  /* 0x0000002014167210 */ /* 0x000fc40007f5e0ff */
[----:B------:R-:W-:Y:S02]  /*2560*/  IADD3.X R33, R35, R19, RZ, P0, !PT ;  /* 0x0000001323217210 */ /* 0x000fe400007fe4ff */
[----:B------:R-:W-:Y:S02]  /*2570*/  IADD3 R30, P0, R20, R22, RZ ;  /* 0x00000016141e7210 */ /* 0x000fe40007f1e0ff */
[----:B------:R-:W2:Y:S01]  /*2580*/  LDS R20, [R21+0x4] ;  /* 0x0000040015147984 */ /* 0x000ea20000000800 */
[----:B------:R-:W-:-:S03]  /*2590*/  IMAD.X R23, R19, 0x1, R33, P2 ;  /* 0x0000000113177824 */ /* 0x000fc600010e0621 */
[----:B------:R-:W3:Y:S02]  /*25a0*/  LDG.E.CONSTANT R32, [R32.64] ;  /* 0x0000000620207981 */ /* 0x000ee4000c1e9900 */
[----:B------:R-:W-:Y:S02]  /*25b0*/  IADD3.X R31, R19, R23, RZ, P0, !PT ;  /* 0x00000017131f7210 */ /* 0x000fe400007fe4ff */
[----:B------:R-:W4:Y:S04]  /*25c0*/  LDG.E.CONSTANT R22, [R22.64] ;  /* 0x0000000616167981 */ /* 0x000f28000c1e9900 */
[----:B------:R-:W4:Y:S04]  /*25d0*/  LDG.E.CONSTANT R30, [R30.64] ;  /* 0x000000061e1e7981 */ /* 0x000f28000c1e9900 */
[----:B------:R-:W3:Y:S01]  /*25e0*/  LDS R19, [R21+0x8] ;  /* 0x0000080015137984 */ /* 0x000ee20000000800 */
[----:B--2---:R-:W-:-:S05]  /*25f0*/  FFMA.FTZ R20, R17, R34, R20 ;  /* 0x0000002211147223 */ /* 0x004fca0000010014 */
[----:B------:R0:W-:Y:S01]  /*2600*/  STS [R21+0x4], R20 ;  /* 0x0000041415007388 */ /* 0x0001e20000000800 */
[C---:B---3--:R-:W-:Y:S01]  /*2610*/  FFMA.FTZ R36, R17.reuse, R32, R19 ;  /* 0x0000002011247223 */ /* 0x048fe20000010013 */
[C---:B----4-:R-:W-:Y:S01]  /*2620*/  FFMA.FTZ R34, R17.reuse, R22, R37 ;  /* 0x0000001611227223 */ /* 0x050fe20000010025 */
[----:B------:R-:W-:-:S03]  /*2630*/  FFMA.FTZ R38, R17, R30, R39 ;  /* 0x0000001e11267223 */ /* 0x000fc60000010027 */
[----:B------:R0:W-:Y:S04]  /*2640*/  STS [R21+0x8], R36 ;  /* 0x0000082415007388 */ /* 0x0001e80000000800 */
[----:B------:R0:W-:Y:S04]  /*2650*/  STS [R21+0xc], R34 ;  /* 0x00000c2215007388 */ /* 0x0001e80000000800 */
[----:B------:R0:W-:Y:S02]  /*2660*/  STS [R21+0x10], R38 ;  /* 0x0000102615007388 */ /* 0x0001e40000000800 */
.L_x_91:
[----:B------:R-:W-:Y:S05]  /*2670*/  BSYNC B0 ;  /* 0x0000000000007941 */ /* 0x000fea0003800000 */
.L_x_90:
[----:B------:R-:W-:Y:S01]  /*2680*/  BSSY B0, `(.L_x_101) ;  /* 0x0000104000007945 */ /* 0x000fe20003800000 */
[----:B------:R-:W-:Y:S05]  /*2690*/  @!P1 BRA `(.L_x_102) ;  /* 0x0000102000009947 */ /* 0x000fea0003800000 */
[----:B------:R-:W-:Y:S01]  /*26a0*/  LOP3.LUT R17, R47, 0x3, RZ, 0xc0, !PT ;  /* 0x000000032f117812 */ /* 0x000fe200078ec0ff */
[----:B------:R-:W-:Y:S01]  /*26b0*/  BSSY B1, `(.L_x_103) ;  /* 0x000002b000017945 */ /* 0x000fe20003800000 */
[----:B-1----:R-:W-:Y:S01]  /*26c0*/  I2FP.F32.S32 R19, R16 ;  /* 0x0000001000137245 */ /* 0x002fe20000201400 */
[----:B------:R-:W-:Y:S01]  /*26d0*/  IMAD.MOV.U32 R44, RZ, RZ, RZ ;  /* 0x000000ffff2c7224 */ /* 0x000fe200078e00ff */
[----:B------:R-:W-:-:S13]  /*26e0*/  ISETP.NE.AND P0, PT, R17, RZ, PT ;  /* 0x000000ff1100720c */ /* 0x000fda0003f05270 */
[----:B------:R-:W-:Y:S05]  /*26f0*/  @!P0 BRA `(.L_x_104) ;  /* 0x0000026000008947 */ /* 0x000fea0003800000 */
[----:B------:R-:W-:Y:S01]  /*2700*/  ISETP.NE.AND P0, PT, R17, 0x1, PT ;  /* 0x000000011100780c */ /* 0x000fe20003f05270 */
[----:B------:R-:W-:Y:S01]  /*2710*/  BSSY B2, `(.L_x_105) ;  /* 0x000001a000027945 */ /* 0x000fe20003800000 */
[----:B------:R-:W-:Y:S02]  /*2720*/  LOP3.LUT P3, RZ, R14, 0xff, RZ, 0xc0, !PT ;  /* 0x000000ff0eff7812 */ /* 0x000fe4000786c0ff */
[----:B0-----:R-:W-:-:S09]  /*2730*/  MOV R23, RZ ;  /* 0x000000ff00177202 */ /* 0x001fd20000000f00 */
[----:B------:R-:W-:Y:S05]  /*2740*/  @!P0 BRA `(.L_x_106) ;  /* 0x0000016000008947 */ /* 0x000fea0003800000 */
[----:B------:R-:W-:Y:S02]  /*2750*/  ISETP.NE.AND P0, PT, R17, 0x2, PT ;  /* 0x000000021100780c */ /* 0x000fe40003f05270 */
[----:B------:R-:W-:-:S11]  /*2760*/  LOP3.LUT P2, RZ, R14, 0xff, RZ, 0xc0, !PT ;  /* 0x000000ff0eff7812 */ /* 0x000fd6000784c0ff */
[----:B------:R-:W-:Y:S01]  /*2770*/  @P0 IMAD.MOV.U32 R16, RZ, RZ, 0xa ;  /* 0x0000000aff100424 */ /* 0x000fe200078e00ff */
[----:B------:R-:W-:Y:S01]  /*2780*/  MOV R23, RZ ;  /* 0x000000ff00177202 */ /* 0x000fe20000000f00 */
[----:B------:R-:W0:Y:S03]  /*2790*/  @P0 LDS R22, [R3+0x4] ;  /* 0x0000040003160984 */ /* 0x000e260000000800 */
[----:B------:R-:W-:-:S05]  /*27a0*/  @P0 SEL R16, R16, 0xb, !P2 ;  /* 0x0000000b10100807 */ /* 0x000fca0005000000 */
[----:B------:R-:W-:-:S04]  /*27b0*/  @P0 IMAD R17, R0, R16, R13 ;  /* 0x0000001000110224 */ /* 0x000fc800078e020d */
[----:B------:R-:W-:-:S06]  /*27c0*/  @P0 IMAD.WIDE R16, R17, R12, c[0x0][0x178] ;  /* 0x00005e0011100625 */ /* 0x000fcc00078e020c */
[----:B------:R-:W0:Y:S01]  /*27d0*/  @P0 LDG.E.CONSTANT R16, [R16.64] ;  /* 0x0000000610100981 */ /* 0x000e22000c1e9900 */
[----:B------:R-:W-:-:S05]  /*27e0*/  @P0 IMAD.MOV.U32 R23, RZ, RZ, 0x1 ;  /* 0x00000001ff170424 */ /* 0x000fca00078e00ff */
[C---:B------:R-:W-:Y:S02]  /*27f0*/  IADD3 R20, R23.reuse, 0xa, RZ ;  /* 0x0000000a17147810 */ /* 0x040fe40007ffe0ff */
[----:B------:R-:W-:-:S05]  /*2800*/  @P2 IADD3 R20, R23, 0xb, RZ ;  /* 0x0000000b17142810 */ /* 0x000fca0007ffe0ff */
[----:B------:R-:W-:-:S04]  /*2810*/  IMAD R21, R0, R20, R13 ;  /* 0x0000001400157224 */ /* 0x000fc800078e020d */
        /* <DEDUP_REMOVED lines=9> */
.L_x_106:
[----:B------:R-:W-:Y:S05]  /*28b0*/  BSYNC B2 ;  /* 0x0000000000027941 */ /* 0x000fea0003800000 */
.L_x_105:
[C---:B------:R-:W-:Y:S02]  /*28c0*/  IADD3 R16, R23.reuse, 0xa, RZ ;  /* 0x0000000a17107810 */ /* 0x040fe40007ffe0ff */
[----:B------:R-:W-:-:S05]  /*28d0*/  @P3 IADD3 R16, R23, 0xb, RZ ;  /* 0x0000000b17103810 */ /* 0x000fca0007ffe0ff */
[----:B0-----:R-:W-:-:S04]  /*28e0*/  IMAD R17, R0, R16, R13 ;  /* 0x0000001000117224 */ /* 0x001fc800078e020d */
[----:B------:R-:W-:-:S06]  /*28f0*/  IMAD.WIDE R16, R17, R12, c[0x0][0x178] ;  /* 0x00005e0011107625 */ /* 0x000fcc00078e020c */
[----:B------:R-:W2:Y:S01]  /*2900*/  LDG.E.CONSTANT R16, [R16.64] ;  /* 0x0000000610107981 */ /* 0x000ea2000c1e9900 */
[----:B------:R-:W-:Y:S01]  /*2910*/  IMAD R20, R4, 0xc, R23 ;  /* 0x0000000c04147824 */ /* 0x000fe200078e0217 */
[----:B------:R-:W-:-:S04]  /*2920*/  IADD3 R44, R23, 0x1, RZ ;  /* 0x00000001172c7810 */ /* 0x000fc80007ffe0ff */
[----:B------:R-:W2:Y:S02]  /*2930*/  LDS R22, [R20.X4+0x4] ;  /* 0x0000040014167984 */ /* 0x000ea40000004800 */
[----:B--2---:R-:W-:-:S05]  /*2940*/  FFMA.FTZ R21, R19, R16, R22 ;  /* 0x0000001013157223 */ /* 0x004fca0000010016 */
[----:B------:R0:W-:Y:S02]  /*2950*/  STS [R20.X4+0x4], R21 ;  /* 0x0000041514007388 */ /* 0x0001e40000004800 */
.L_x_104:
[----:B------:R-:W-:Y:S05]  /*2960*/  BSYNC B1 ;  /* 0x0000000000017941 */ /* 0x000fea0003800000 */
.L_x_103:
[----:B------:R-:W-:-:S13]  /*2970*/  ISETP.GE.U32.AND P0, PT, R47, 0x4, PT ;  /* 0x000000042f00780c */ /* 0x000fda0003f06070 */
[----:B------:R-:W-:Y:S05]  /*2980*/  @!P0 BRA `(.L_x_102) ;  /* 0x00000d3000008947 */ /* 0x000fea0003800000 */
[----:B------:R-:W-:Y:S01]  /*2990*/  LOP3.LUT P0, RZ, R14, 0xff, RZ, 0xc0, !PT ;  /* 0x000000ff0eff7812 */ /* 0x000fe2000780c0ff */
[----:B0-----:R-:W-:Y:S01]  /*29a0*/  IMAD R21, R18, c[0x0][0x0], RZ ;  /* 0x0000000012157a24 */ /* 0x001fe200078e02ff */
[----:B------:R-:W-:Y:S01]  /*29b0*/  IADD3 R20, R47, -R44, RZ ;  /* 0x8000002c2f147210 */ /* 0x000fe20007ffe0ff */
[----:B------:R-:W-:Y:S01]  /*29c0*/  BSSY B1, `(.L_x_107) ;  /* 0x0000078000017945 */ /* 0x000fe20003800000 */
[----:B------:R-:W-:Y:S01]  /*29d0*/  IADD3 R17, R44, 0xa, RZ ;  /* 0x0000000a2c117810 */ /* 0x000fe20007ffe0ff */
[----:B------:R-:W-:Y:S01]  /*29e0*/  IMAD R16, R21, 0xc, R44 ;  /* 0x0000000c15107824 */ /* 0x000fe200078e022c */
[----:B------:R-:W-:Y:S01]  /*29f0*/  ISETP.GT.AND P2, PT, R20, 0xc, PT ;  /* 0x0000000c1400780c */ /* 0x000fe20003f44270 */
[----:B------:R-:W-:Y:S02]  /*2a00*/  IMAD.SHL.U32 R41, R0, 0x4, RZ ;  /* 0x0000000400297824 */ /* 0x000fe400078e00ff */
[----:B------:R-:W-:-:S04]  /*2a10*/  IMAD R16, R5, 0xc, R16 ;  /* 0x0000000c05107824 */ /* 0x000fc800078e0210 */
[----:B------:R-:W-:Y:S02]  /*2a20*/  @P0 IADD3 R17, R44, 0xb, RZ ;  /* 0x0000000b2c110810 */ /* 0x000fe40007ffe0ff */
[----:B------:R-:W-:Y:S02]  /*2a30*/  PLOP3.LUT P0, PT, PT, PT, PT, 0x80, 0x0 ;  /* 0x000000000000781c */ /* 0x000fe40003f0f070 */
[----:B------:R-:W-:Y:S01]  /*2a40*/  SHF.L.U32 R40, R16, 0x2, RZ ;  /* 0x0000000210287819 */ /* 0x000fe200000006ff */
[----:B------:R-:W-:-:S04]  /*2a50*/  IMAD R17, R17, UR4, RZ ;  /* 0x0000000411117c24 */ /* 0x000fc8000f8e02ff */
[----:B------:R-:W-:Y:S01]  /*2a60*/  IMAD R56, R2, R17, RZ ;  /* 0x0000001102387224 */ /* 0x000fe200078e02ff */
[----:B------:R-:W-:Y:S06]  /*2a70*/  @!P2 BRA `(.L_x_108) ;  /* 0x000006c00000a947 */ /* 0x000fec0003800000 */
[----:B------:R-:W-:Y:S02]  /*2a80*/  PLOP3.LUT P0, PT, PT, PT, PT, 0x8, 0x0 ;  /* 0x000000000000781c */ /* 0x000fe40003f0e170 */
[----:B------:R-:W-:-:S11]  /*2a90*/  IADD3 R42, R47, -0xc, RZ ;  /* 0xfffffff42f2a7810 */ /* 0x000fd60007ffe0ff */
.L_x_109:
[----:B------:R-:W-:Y:S01]  /*2aa0*/  IMAD.IADD R21, R13, 0x1, R56 ;  /* 0x000000010d157824 */ /* 0x000fe200078e0238 */
[----:B------:R-:W-:Y:S01]  /*2ab0*/  SHF.R.S32.HI R43, RZ, 0x1f, R41 ;  /* 0x0000001fff2b7819 */ /* 0x000fe20000011429 */
[----:B------:R-:W-:Y:S01]  /*2ac0*/  LDS R49, [R40+0x8] ;  /* 0x0000080028317984 */ /* 0x000fe20000000800 */
[----:B------:R-:W-:Y:S01]  /*2ad0*/  IADD3 R56, R41, R56, RZ ;  /* 0x0000003829387210 */ /* 0x000fe20007ffe0ff */
[----:B------:R-:W-:Y:S02]  /*2ae0*/  IMAD.WIDE R20, R21, R12, c[0x0][0x178] ;  /* 0x00005e0015147625 */ /* 0x000fe400078e020c */
[----:B------:R-:W-:Y:S03]  /*2af0*/  LDS R51, [R40+0xc] ;  /* 0x00000c0028337984 */ /* 0x000fe60000000800 */
[----:B------:R-:W-:Y:S01]  /*2b00*/  IADD3 R32, P2, R41, R20, RZ ;  /* 0x0000001429207210 */ /* 0x000fe20007f5e0ff */
[----:B------:R0:W2:Y:S01]  /*2b10*/  LDG.E.CONSTANT R46, [R20.64] ;  /* 0x00000006142e7981 */ /* 0x0000a2000c1e9900 */
[----:B------:R-:W-:-:S02]  /*2b20*/  IADD3 R17, R13, R56, RZ ;  /* 0x000000380d117210 */ /* 0x000fc40007ffe0ff */
[----:B------:R-:W-:Y:S01]  /*2b30*/  IADD3 R56, R41, R56, RZ ;  /* 0x0000003829387210 */ /* 0x000fe20007ffe0ff */
[----:B------:R-:W-:Y:S01]  /*2b40*/  IMAD.X R33, R21, 0x1, R43, P2 ;  /* 0x0000000115217824 */ /* 0x000fe200010e062b */
[----:B------:R-:W-:Y:S01]  /*2b50*/  IADD3 R22, P2, R41, R32, RZ ;  /* 0x0000002029167210 */ /* 0x000fe20007f5e0ff */
[----:B------:R-:W-:Y:S04]  /*2b60*/  LDS R55, [R40+0x10] ;  /* 0x0000100028377984 */ /* 0x000fe80000000800 */
[----:B------:R-:W-:Y:S01]  /*2b70*/  IMAD.X R23, R43, 0x1, R33, P2 ;  /* 0x000000012b177824 */ /* 0x000fe200010e0621 */
[----:B------:R1:W3:Y:S01]  /*2b80*/  LDG.E.CONSTANT R48, [R32.64] ;  /* 0x0000000620307981 */ /* 0x0002e2000c1e9900 */
[----:B------:R-:W-:-:S03]  /*2b90*/  IADD3 R34, P2, R41, R22, RZ ;  /* 0x0000001629227210 */ /* 0x000fc60007f5e0ff */
[----:B------:R4:W3:Y:S01]  /*2ba0*/  LDG.E.CONSTANT R50, [R22.64] ;  /* 0x0000000616327981 */ /* 0x0008e2000c1e9900 */
[----:B------:R-:W-:Y:S01]  /*2bb0*/  IMAD.WIDE R16, R17, R12, c[0x0][0x178] ;  /* 0x00005e0011107625 */ /* 0x000fe200078e020c */
[-C--:B------:R-:W-:Y:S02]  /*2bc0*/  IADD3 R31, R13, R56.reuse, RZ ;  /* 0x000000380d1f7210 */ /* 0x080fe40007ffe0ff */
[----:B------:R-:W-:Y:S01]  /*2bd0*/  IADD3 R56, R41, R56, RZ ;  /* 0x0000003829387210 */ /* 0x000fe20007ffe0ff */
[----:B------:R-:W-:Y:S01]  /*2be0*/  IMAD.X R35, R43, 0x1, R23, P2 ;  /* 0x000000012b237824 */ /* 0x000fe200010e0617 */
[----:B------:R-:W-:Y:S01]  /*2bf0*/  IADD3 R38, P2, R41, R16, RZ ;  /* 0x0000001029267210 */ /* 0x000fe20007f5e0ff */
[----:B------:R-:W-:Y:S01]  /*2c00*/  IMAD.WIDE R30, R31, R12, c[0x0][0x178] ;  /* 0x00005e001f1e7625 */ /* 0x000fe200078e020c */
[----:B------:R1:W3:Y:S03]  /*2c10*/  LDG.E.CONSTANT R52, [R16.64] ;  /* 0x0000000610347981 */ /* 0x0002e6000c1e9900 */
[--C-:B------:R-:W-:Y:S01]  /*2c20*/  IMAD.X R39, R17, 0x1, R43.reuse, P2 ;  /* 0x0000000111277824 */ /* 0x100fe200010e062b */
[----:B0-----:R-:W-:Y:S01]  /*2c30*/  IADD3 R20, P3, R41, R30, RZ ;  /* 0x0000001e29147210 */ /* 0x001fe20007f7e0ff */
[----:B----4-:R-:W-:Y:S01]  /*2c40*/  IMAD.IADD R23, R13, 0x1, R56 ;  /* 0x000000010d177824 */ /* 0x010fe200078e0238 */
[----:B-1----:R-:W-:Y:S01]  /*2c50*/  IADD3 R32, P2, R41, R38, RZ ;  /* 0x0000002629207210 */ /* 0x002fe20007f5e0ff */
[----:B------:R0:W4:Y:S02]  /*2c60*/  LDG.E.CONSTANT R54, [R34.64] ;  /* 0x0000000622367981 */ /* 0x000124000c1e9900 */
[----:B------:R-:W-:Y:S01]  /*2c70*/  IMAD.WIDE R16, R23, R12, c[0x0][0x178] ;  /* 0x00005e0017107625 */ /* 0x000fe200078e020c */
[----:B------:R-:W-:Y:S01]  /*2c80*/  IADD3.X R33, R43, R39, RZ, P2, !PT ;  /* 0x000000272b217210 */ /* 0x000fe200017fe4ff */
[----:B------:R1:W4:Y:S02]  /*2c90*/  LDG.E.CONSTANT R58, [R30.64] ;  /* 0x000000061e3a7981 */ /* 0x000324000c1e9900 */
[----:B------:R-:W-:Y:S01]  /*2ca0*/  IMAD.X R21, R31, 0x1, R43, P3 ;  /* 0x000000011f157824 */ /* 0x000fe200018e062b */
[C---:B------:R-:W-:Y:S01]  /*2cb0*/  IADD3 R22, P3, R41.reuse, R20, RZ ;  /* 0x0000001429167210 */ /* 0x040fe20007f7e0ff */
[----:B------:R1:W4:Y:S01]  /*2cc0*/  LDG.E.CONSTANT R60, [R38.64] ;  /* 0x00000006263c7981 */ /* 0x000322000c1e9900 */
[----:B0-----:R-:W-:-:S03]  /*2cd0*/  IADD3 R34, P2, R41, R32, RZ ;  /* 0x0000002029227210 */ /* 0x001fc60007f5e0ff */
[----:B------:R0:W4:Y:S01]  /*2ce0*/  LDG.E.CONSTANT R45, [R32.64] ;  /* 0x00000006202d7981 */ /* 0x000122000c1e9900 */
[----:B------:R-:W-:Y:S02]  /*2cf0*/  IADD3.X R35, R43, R33, RZ, P2, !PT ;  /* 0x000000212b237210 */ /* 0x000fe400017fe4ff */
[----:B-1----:R-:W-:Y:S01]  /*2d00*/  IADD3 R30, P4, R41, R16, RZ ;  /* 0x00000010291e7210 */ /* 0x002fe20007f9e0ff */
[----:B------:R-:W-:Y:S01]  /*2d10*/  IMAD.X R23, R43, 0x1, R21, P3 ;  /* 0x000000012b177824 */ /* 0x000fe200018e0615 */
[----:B------:R-:W-:Y:S01]  /*2d20*/  IADD3 R36, P2, R41, R22, RZ ;  /* 0x0000001629247210 */ /* 0x000fe20007f5e0ff */
[----:B------:R1:W4:Y:S01]  /*2d30*/  LDG.E.CONSTANT R20, [R20.64] ;  /* 0x0000000614147981 */ /* 0x000322000c1e9900 */
[----:B------:R-:W-:Y:S02]  /*2d40*/  IADD3.X R31, R17, R43, RZ, P4, !PT ;  /* 0x0000002b111f7210 */ /* 0x000fe400027fe4ff */
[----:B------:R-:W-:Y:S01]  /*2d50*/  IADD3 R38, P3, R41, R30, RZ ;  /* 0x0000001e29267210 */ /* 0x000fe20007f7e0ff */
[C---:B------:R-:W-:Y:S01]  /*2d60*/  IMAD.X R37, R43.reuse, 0x1, R23, P2 ;  /* 0x000000012b257824 */ /* 0x040fe200010e0617 */
[----:B------:R1:W4:Y:S02]  /*2d70*/  LDG.E.CONSTANT R34, [R34.64] ;  /* 0x0000000622227981 */ /* 0x000324000c1e9900 */
[----:B------:R-:W-:-:S02]  /*2d80*/  IADD3.X R39, R43, R31, RZ, P3, !PT ;  /* 0x0000001f2b277210 */ /* 0x000fc40001ffe4ff */
[----:B0-----:R-:W-:Y:S01]  /*2d90*/  IADD3 R32, P2, R41, R38, RZ ;  /* 0x0000002629207210 */ /* 0x001fe20007f5e0ff */
[----:B------:R0:W4:Y:S04]  /*2da0*/  LDG.E.CONSTANT R22, [R22.64] ;  /* 0x0000000616167981 */ /* 0x000128000c1e9900 */
[----:B------:R-:W-:Y:S01]  /*2db0*/  IMAD.X R33, R43, 0x1, R39, P2 ;  /* 0x000000012b217824 */ /* 0x000fe200010e0627 */
[----:B------:R0:W4:Y:S04]  /*2dc0*/  LDG.E.CONSTANT R16, [R16.64] ;  /* 0x0000000610107981 */ /* 0x000128000c1e9900 */
[----:B------:R0:W4:Y:S04]  /*2dd0*/  LDG.E.CONSTANT R30, [R30.64] ;  /* 0x000000061e1e7981 */ /* 0x000128000c1e9900 */
[----:B------:R3:W4:Y:S04]  /*2de0*/  LDG.E.CONSTANT R36, [R36.64] ;  /* 0x0000000624247981 */ /* 0x000728000c1e9900 */
[----:B------:R0:W4:Y:S04]  /*2df0*/  LDG.E.CONSTANT R38, [R38.64] ;  /* 0x0000000626267981 */ /* 0x000128000c1e9900 */
[----:B------:R0:W4:Y:S04]  /*2e00*/  LDG.E.CONSTANT R32, [R32.64] ;  /* 0x0000000620207981 */ /* 0x000128000c1e9900 */
[----:B-1----:R-:W2:Y:S04]  /*2e10*/  LDS R21, [R40+0x4] ;  /* 0x0000040028157984 */ /* 0x002ea80000000800 */
[----:B0-----:R-:W0:Y:S04]  /*2e20*/  LDS R17, [R40+0x18] ;  /* 0x0000180028117984 */ /* 0x001e280000000800 */
[----:B------:R-:W-:Y:S04]  /*2e30*/  LDS R23, [R40+0x20] ;  /* 0x0000200028177984 */ /* 0x000fe80000000800 */
[----:B------:R-:W1:Y:S04]  /*2e40*/  LDS R31, [R40+0x24] ;  /* 0x00002400281f7984 */ /* 0x000e680000000800 */
[----:B------:R-:W-:Y:S04]  /*2e50*/  LDS R33, [R40+0x28] ;  /* 0x0000280028217984 */ /* 0x000fe80000000800 */
[----:B------:R-:W-:Y:S04]  /*2e60*/  LDS R35, [R40+0x2c] ;  /* 0x00002c0028237984 */ /* 0x000fe80000000800 */
[----:B------:R-:W-:Y:S01]  /*2e70*/  LDS R39, [R40+0x34] ;  /* 0x0000340028277984 */ /* 0x000fe20000000800 */
[----:B------:R-:W-:-:S04]  /*2e80*/  IADD3 R44, R44, 0x10, RZ ;  /* 0x000000102c2c7810 */ /* 0x000fc80007ffe0ff */
[----:B------:R-:W-:Y:S02]  /*2e90*/  ISETP.GE.AND P2, PT, R44, R42, PT ;  /* 0x0000002a2c00720c */ /* 0x000fe40003f46270 */
[----:B------:R-:W-:Y:S01]  /*2ea0*/  IADD3 R56, R41, R56, RZ ;  /* 0x0000003829387210 */ /* 0x000fe20007ffe0ff */
[C---:B--2---:R-:W-:Y:S02]  /*2eb0*/  FFMA.FTZ R43, R19.reuse, R46, R21 ;  /* 0x0000002e132b7223 */ /* 0x044fe40000010015 */
[----:B------:R-:W2:Y:S04]  /*2ec0*/  LDS R46, [R40+0x14] ;  /* 0x00001400282e7984 */ /* 0x000ea80000000800 */
[----:B------:R-:W-:Y:S04]  /*2ed0*/  STS [R40+0x4], R43 ;  /* 0x0000042b28007388 */ /* 0x000fe80000000800 */
[----:B------:R-:W4:Y:S01]  /*2ee0*/  LDS R21, [R40+0x1c] ;  /* 0x00001c0028157984 */ /* 0x000f220000000800 */
[----:B---3--:R-:W-:-:S03]  /*2ef0*/  FFMA.FTZ R37, R19, R48, R49 ;  /* 0x0000003013257223 */ /* 0x008fc60000010031 */
[----:B------:R-:W-:Y:S01]  /*2f00*/  LDS R48, [R40+0x30] ;  /* 0x0000300028307984 */ /* 0x000fe20000000800 */
[----:B------:R-:W-:-:S03]  /*2f10*/  FFMA.FTZ R53, R19, R50, R51 ;  /* 0x0000003213357223 */ /* 0x000fc60000010033 */
[----:B------:R-:W3:Y:S04]  /*2f20*/  LDS R51, [R40+0x38] ;  /* 0x0000380028337984 */ /* 0x000ee80000000800 */
[----:B------:R-:W3:Y:S04]  /*2f30*/  LDS R49, [R40+0x3c] ;  /* 0x00003c0028317984 */ /* 0x000ee80000000800 */
[----:B------:R-:W3:Y:S01]  /*2f40*/  LDS R43, [R40+0x40] ;  /* 0x00004000282b7984 */ /* 0x000ee20000000800 */
[C---:B----4-:R-:W-:Y:S01]  /*2f50*/  FFMA.FTZ R55, R19.reuse, R54, R55 ;  /* 0x0000003613377223 */ /* 0x050fe20000010037 */
[C---:B0-----:R-:W-:Y:S01]  /*2f60*/  FFMA.FTZ R17, R19.reuse, R60, R17 ;  /* 0x0000003c13117223 */ /* 0x041fe20000010011 */
[C---:B-1----:R-:W-:Y:S01]  /*2f70*/  FFMA.FTZ R31, R19.reuse, R58, R31 ;  /* 0x0000003a131f7223 */ /* 0x042fe2000001001f */
[----:B--2---:R-:W-:-:S03]  /*2f80*/  FFMA.FTZ R57, R19, R52, R46 ;  /* 0x0000003413397223 */ /* 0x004fc6000001002e */
[----:B------:R0:W-:Y:S01]  /*2f90*/  STS [R40+0x18], R17 ;  /* 0x0000181128007388 */ /* 0x0001e20000000800 */
[C---:B------:R-:W-:Y:S01]  /*2fa0*/  FFMA.FTZ R33, R19.reuse, R20, R33 ;  /* 0x0000001413217223 */ /* 0x040fe20000010021 */
[C---:B------:R-:W-:Y:S01]  /*2fb0*/  FFMA.FTZ R21, R19.reuse, R45, R21 ;  /* 0x0000002d13157223 */ /* 0x040fe20000010015 */
[C---:B------:R-:W-:Y:S01]  /*2fc0*/  FFMA.FTZ R23, R19.reuse, R34, R23 ;  /* 0x0000002213177223 */ /* 0x040fe20000010017 */
[C---:B------:R-:W-:Y:S01]  /*2fd0*/  FFMA.FTZ R35, R19.reuse, R22, R35 ;  /* 0x0000001613237223 */ /* 0x040fe20000010023 */
[C---:B------:R-:W-:Y:S01]  /*2fe0*/  FFMA.FTZ R39, R19.reuse, R16, R39 ;  /* 0x0000001013277223 */ /* 0x040fe20000010027 */
[----:B------:R-:W-:Y:S01]  /*2ff0*/  IADD3 R16, R40, 0x40, RZ ;  /* 0x0000004028107810 */ /* 0x000fe20007ffe0ff */
[C---:B---3--:R-:W-:Y:S01]  /*3000*/  FFMA.FTZ R51, R19.reuse, R30, R51 ;  /* 0x0000001e13337223 */ /* 0x048fe20000010033 */
[C---:B0-----:R-:W-:Y:S01]  /*3010*/  FFMA.FTZ R17, R19.reuse, R36, R48 ;  /* 0x0000002413117223 */ /* 0x041fe20000010030 */
        /* <DEDUP_REMOVED lines=16> */
[----:B0-----:R-:W-:Y:S01]  /*3120*/  IMAD.MOV.U32 R40, RZ, RZ, R16 ;  /* 0x000000ffff287224 */ /* 0x001fe200078e0010 */
[----:B------:R-:W-:Y:S06]  /*3130*/  @!P2 BRA `(.L_x_109) ;  /* 0xfffff9600000a947 */ /* 0x000fec000383ffff */
.L_x_108:
[----:B------:R-:W-:Y:S05]  /*3140*/  BSYNC B1 ;  /* 0x0000000000017941 */ /* 0x000fea0003800000 */
.L_x_107:
[----:B------:R-:W-:Y:S01]  /*3150*/  IADD3 R16, R47, -R44, RZ ;  /* 0x8000002c2f107210 */ /* 0x000fe20007ffe0ff */
[----:B------:R-:W-:Y:S03]  /*3160*/  BSSY B1, `(.L_x_110) ;  /* 0x000003a000017945 */ /* 0x000fe60003800000 */
[----:B------:R-:W-:-:S13]  /*3170*/  ISETP.GT.AND P2, PT, R16, 0x4, PT ;  /* 0x000000041000780c */ /* 0x000fda0003f44270 */
[----:B------:R-:W-:Y:S05]  /*3180*/  @!P2 BRA `(.L_x_111) ;  /* 0x000003700000a947 */ /* 0x000fea0003800000 */
[----:B------:R-:W-:Y:S01]  /*3190*/  IMAD.IADD R39, R13, 0x1, R56 ;  /* 0x000000010d277824 */ /* 0x000fe200078e0238 */
[----:B------:R-:W-:Y:S01]  /*31a0*/  IADD3 R42, R41, R56, RZ ;  /* 0x00000038292a7210 */ /* 0x000fe20007ffe0ff */
[----:B------:R-:W-:Y:S01]  /*31b0*/  LDS R48, [R40+0x10] ;  /* 0x0000100028307984 */ /* 0x000fe20000000800 */
[----:B------:R-:W-:Y:S01]  /*31c0*/  SHF.R.S32.HI R37, RZ, 0x1f, R41 ;  /* 0x0000001fff257819 */ /* 0x000fe20000011429 */
[----:B------:R-:W-:Y:S02]  /*31d0*/  IMAD.WIDE R38, R39, R12, c[0x0][0x178] ;  /* 0x00005e0027267625 */ /* 0x000fe400078e020c */
[----:B------:R-:W-:Y:S02]  /*31e0*/  LDS R43, [R40+0x18] ;  /* 0x00001800282b7984 */ /* 0x000fe40000000800 */
[----:B------:R-:W-:Y:S01]  /*31f0*/  IMAD.IADD R17, R13, 0x1, R42 ;  /* 0x000000010d117824 */ /* 0x000fe200078e022a */
[----:B------:R-:W-:Y:S01]  /*3200*/  IADD3 R34, P0, R41, R38, RZ ;  /* 0x0000002629227210 */ /* 0x000fe20007f1e0ff */
[----:B------:R-:W-:Y:S02]  /*3210*/  LDS R45, [R40+0x1c] ;  /* 0x00001c00282d7984 */ /* 0x000fe40000000800 */
[----:B------:R-:W-:Y:S01]  /*3220*/  IMAD.WIDE R16, R17, R12, c[0x0][0x178] ;  /* 0x00005e0011107625 */ /* 0x000fe200078e020c */
[----:B------:R-:W-:Y:S01]  /*3230*/  IADD3.X R35, R39, R37, RZ, P0, !PT ;  /* 0x0000002527237210 */ /* 0x000fe200007fe4ff */
[----:B------:R0:W2:Y:S01]  /*3240*/  LDG.E.CONSTANT R38, [R38.64] ;  /* 0x0000000626267981 */ /* 0x0000a2000c1e9900 */
[----:B------:R-:W-:-:S02]  /*3250*/  IADD3 R20, P0, R41, R34, RZ ;  /* 0x0000002229147210 */ /* 0x000fc40007f1e0ff */
[----:B------:R-:W-:Y:S01]  /*3260*/  IADD3 R22, P2, R41, R16, RZ ;  /* 0x0000001029167210 */ /* 0x000fe20007f5e0ff */
[----:B------:R1:W3:Y:S02]  /*3270*/  LDG.E.CONSTANT R46, [R34.64] ;  /* 0x00000006222e7981 */ /* 0x0002e4000c1e9900 */
        /* <DEDUP_REMOVED lines=8> */
[----:B------:R-:W-:Y:S01]  /*3300*/  IADD3 R36, P0, R41, R30, RZ ;  /* 0x0000001e29247210 */ /* 0x000fe20007f1e0ff */
[----:B------:R-:W4:Y:S04]  /*3310*/  LDG.E.CONSTANT R22, [R22.64] ;  /* 0x0000000616167981 */ /* 0x000f28000c1e9900 */
[----:B------:R-:W-:Y:S01]  /*3320*/  IMAD.X R37, R37, 0x1, R31, P0 ;  /* 0x0000000125257824 */ /* 0x000fe200000e061f */
[----:B------:R-:W4:Y:S04]  /*3330*/  LDG.E.CONSTANT R32, [R32.64] ;  /* 0x0000000620207981 */ /* 0x000f28000c1e9900 */
[----:B------:R-:W4:Y:S04]  /*3340*/  LDG.E.CONSTANT R30, [R30.64] ;  /* 0x000000061e1e7981 */ /* 0x000f28000c1e9900 */
[----:B------:R-:W4:Y:S04]  /*3350*/  LDG.E.CONSTANT R36, [R36.64] ;  /* 0x0000000624247981 */ /* 0x000f28000c1e9900 */
[----:B-1----:R-:W2:Y:S04]  /*3360*/  LDS R34, [R40+0x4] ;  /* 0x0000040028227984 */ /* 0x002ea80000000800 */
[----:B0-----:R-:W3:Y:S04]  /*3370*/  LDS R21, [R40+0x8] ;  /* 0x0000080028157984 */ /* 0x001ee80000000800 */
[----:B------:R-:W-:Y:S04]  /*3380*/  LDS R35, [R40+0xc] ;  /* 0x00000c0028237984 */ /* 0x000fe80000000800 */
[----:B------:R-:W4:Y:S04]  /*3390*/  LDS R39, [R40+0x14] ;  /* 0x0000140028277984 */ /* 0x000f280000000800 */
[----:B------:R-:W0:Y:S01]  /*33a0*/  LDS R49, [R40+0x20] ;  /* 0x0000200028317984 */ /* 0x000e220000000800 */
[----:B------:R-:W-:-:S02]  /*33b0*/  PLOP3.LUT P0, PT, PT, PT, PT, 0x8, 0x0 ;  /* 0x000000000000781c */ /* 0x000fc40003f0e170 */
[----:B------:R-:W-:Y:S02]  /*33c0*/  IADD3 R44, R44, 0x8, RZ ;  /* 0x000000082c2c7810 */ /* 0x000fe40007ffe0ff */
[----:B------:R-:W-:Y:S01]  /*33d0*/  IADD3 R56, R41, R42, RZ ;  /* 0x0000002a29387210 */ /* 0x000fe20007ffe0ff */
[C---:B--2---:R-:W-:Y:S01]  /*33e0*/  FFMA.FTZ R17, R19.reuse, R38, R34 ;  /* 0x0000002613117223 */ /* 0x044fe20000010022 */
[C---:B---3--:R-:W-:Y:S01]  /*33f0*/  FFMA.FTZ R21, R19.reuse, R46, R21 ;  /* 0x0000002e13157223 */ /* 0x048fe20000010015 */
[C---:B----4-:R-:W-:Y:S01]  /*3400*/  FFMA.FTZ R39, R19.reuse, R16, R39 ;  /* 0x0000001013277223 */ /* 0x050fe20000010027 */
[----:B------:R-:W-:Y:S01]  /*3410*/  IADD3 R16, R40, 0x20, RZ ;  /* 0x0000002028107810 */ /* 0x000fe20007ffe0ff */
[C---:B------:R-:W-:Y:S01]  /*3420*/  FFMA.FTZ R35, R19.reuse, R20, R35 ;  /* 0x0000001413237223 */ /* 0x040fe20000010023 */
[C---:B------:R-:W-:Y:S01]  /*3430*/  FFMA.FTZ R43, R19.reuse, R22, R43 ;  /* 0x00000016132b7223 */ /* 0x040fe2000001002b */
[C---:B------:R-:W-:Y:S01]  /*3440*/  FFMA.FTZ R23, R19.reuse, R32, R48 ;  /* 0x0000002013177223 */ /* 0x040fe20000010030 */
[C---:B------:R-:W-:Y:S01]  /*3450*/  FFMA.FTZ R45, R19.reuse, R30, R45 ;  /* 0x0000001e132d7223 */ /* 0x040fe2000001002d */
[----:B0-----:R-:W-:Y:S01]  /*3460*/  FFMA.FTZ R49, R19, R36, R49 ;  /* 0x0000002413317223 */ /* 0x001fe20000010031 */
        /* <DEDUP_REMOVED lines=8> */
[----:B0-----:R-:W-:-:S07]  /*34f0*/  IMAD.MOV.U32 R40, RZ, RZ, R16 ;  /* 0x000000ffff287224 */ /* 0x001fce00078e0010 */
.L_x_111:
[----:B------:R-:W-:Y:S05]  /*3500*/  BSYNC B1 ;  /* 0x0000000000017941 */ /* 0x000fea0003800000 */
.L_x_110:
[----:B------:R-:W-:-:S13]  /*3510*/  ISETP.LT.OR P0, PT, R44, R47, P0 ;  /* 0x0000002f2c00720c */ /* 0x000fda0000701670 */
[----:B------:R-:W-:Y:S05]  /*3520*/  @!P0 BRA `(.L_x_102) ;  /* 0x0000019000008947 */ /* 0x000fea0003800000 */
[----:B------:R-:W-:Y:S01]  /*3530*/  IADD3 R23, R13, R56, RZ ;  /* 0x000000380d177210 */ /* 0x000fe20007ffe0ff */
[----:B------:R-:W0:Y:S01]  /*3540*/  LDS R32, [R40+0x4] ;  /* 0x0000040028207984 */ /* 0x000e220000000800 */
[----:B------:R-:W-:-:S03]  /*3550*/  SHF.R.S32.HI R21, RZ, 0x1f, R41 ;  /* 0x0000001fff157819 */ /* 0x000fc60000011429 */
[----:B------:R-:W-:Y:S01]  /*3560*/  IMAD.WIDE R22, R23, R12, c[0x0][0x178] ;  /* 0x00005e0017167625 */ /* 0x000fe200078e020c */
[----:B------:R-:W1:Y:S04]  /*3570*/  LDS R35, [R40+0x8] ;  /* 0x0000080028237984 */ /* 0x000e680000000800 */
[C---:B------:R-:W-:Y:S01]  /*3580*/  IADD3 R30, P0, R41.reuse, R22, RZ ;  /* 0x00000016291e7210 */ /* 0x040fe20007f1e0ff */
[----:B------:R-:W2:Y:S03]  /*3590*/  LDS R37, [R40+0xc] ;  /* 0x00000c0028257984 */ /* 0x000ea60000000800 */
[----:B------:R-:W-:Y:S01]  /*35a0*/  IADD3 R16, P2, R41, R30, RZ ;  /* 0x0000001e29107210 */ /* 0x000fe20007f5e0ff */
[----:B------:R-:W-:Y:S01]  /*35b0*/  IMAD.X R31, R23, 0x1, R21, P0 ;  /* 0x00000001171f7824 */ /* 0x000fe200000e0615 */
[----:B------:R-:W0:Y:S02]  /*35c0*/  LDG.E.CONSTANT R22, [R22.64] ;  /* 0x0000000616167981 */ /* 0x000e24000c1e9900 */
[----:B------:R-:W-:-:S02]  /*35d0*/  IADD3 R20, P0, R41, R16, RZ ;  /* 0x0000001029147210 */ /* 0x000fc40007f1e0ff */
[C---:B------:R-:W-:Y:S01]  /*35e0*/  IADD3.X R17, R21.reuse, R31, RZ, P2, !PT ;  /* 0x0000001f15117210 */ /* 0x040fe200017fe4ff */
[----:B------:R-:W1:Y:S04]  /*35f0*/  LDG.E.CONSTANT R30, [R30.64] ;  /* 0x000000061e1e7981 */ /* 0x000e68000c1e9900 */
[----:B------:R-:W-:Y:S01]  /*3600*/  IMAD.X R21, R21, 0x1, R17, P0 ;  /* 0x0000000115157824 */ /* 0x000fe200000e0611 */
[----:B------:R-:W2:Y:S04]  /*3610*/  LDG.E.CONSTANT R16, [R16.64] ;  /* 0x0000000610107981 */ /* 0x000ea8000c1e9900 */
[----:B------:R-:W3:Y:S04]  /*3620*/  LDG.E.CONSTANT R20, [R20.64] ;  /* 0x0000000614147981 */ /* 0x000ee8000c1e9900 */
[----:B------:R-:W3:Y:S01]  /*3630*/  LDS R39, [R40+0x10] ;  /* 0x0000100028277984 */ /* 0x000ee20000000800 */
[C---:B0-----:R-:W-:Y:S01]  /*3640*/  FFMA.FTZ R33, R19.reuse, R22, R32 ;  /* 0x0000001613217223 */ /* 0x041fe20000010020 */
[C---:B-1----:R-:W-:Y:S01]  /*3650*/  FFMA.FTZ R35, R19.reuse, R30, R35 ;  /* 0x0000001e13237223 */ /* 0x042fe20000010023 */
[C---:B--2---:R-:W-:Y:S01]  /*3660*/  FFMA.FTZ R37, R19.reuse, R16, R37 ;  /* 0x0000001013257223 */ /* 0x044fe20000010025 */
[----:B---3--:R-:W-:-:S02]  /*3670*/  FFMA.FTZ R39, R19, R20, R39 ;  /* 0x0000001413277223 */ /* 0x008fc40000010027 */
[----:B------:R0:W-:Y:S04]  /*3680*/  STS [R40+0x4], R33 ;  /* 0x0000042128007388 */ /* 0x0001e80000000800 */
[----:B------:R0:W-:Y:S04]  /*3690*/  STS [R40+0x8], R35 ;  /* 0x0000082328007388 */ /* 0x0001e80000000800 */
[----:B------:R0:W-:Y:S04]  /*36a0*/  STS [R40+0xc], R37 ;  /* 0x00000c2528007388 */ /* 0x0001e80000000800 */
[----:B------:R0:W-:Y:S02]  /*36b0*/  STS [R40+0x10], R39 ;  /* 0x0000102728007388 */ /* 0x0001e40000000800 */
.L_x_102:
[----:B------:R-:W-:Y:S05]  /*36c0*/  BSYNC B0 ;  /* 0x0000000000007941 */ /* 0x000fea0003800000 */
.L_x_101:
[----:B------:R-:W2:Y:S01]  /*36d0*/  LDG.E.CONSTANT R16, [R28.64] ;  /* 0x000000061c107981 */ /* 0x000ea2000c1e9900 */
[----:B------:R-:W-:Y:S01]  /*36e0*/  BSSY B0, `(.L_x_112) ;  /* 0x0000101000007945 */ /* 0x000fe20003800000 */
[----:B--2---:R-:W-:-:S04]  /*36f0*/  FADD.FTZ R16, |R16|, -RZ ;  /* 0x800000ff10107221 */ /* 0x004fc80000010200 */
[----:B------:R-:W-:Y:S01]  /*3700*/  FADD.FTZ R11, |R11|, -R16 ;  /* 0x800000100b0b7221 */ /* 0x000fe20000010200 */
[----:B------:R-:W-:Y:S06]  /*3710*/  @!P1 BRA `(.L_x_113) ;  /* 0x00000fd000009947 */ /* 0x000fec0003800000 */
[----:B------:R-:W-:Y:S01]  /*3720*/  LOP3.LUT R17, R47, 0x3, RZ, 0xc0, !PT ;  /* 0x000000032f117812 */ /* 0x000fe200078ec0ff */
[----:B-1----:R-:W-:Y:S01]  /*3730*/  IMAD.MOV.U32 R19, RZ, RZ, 0x14 ;  /* 0x00000014ff137424 */ /* 0x002fe200078e00ff */
[----:B------:R-:W-:Y:S01]  /*3740*/  LOP3.LUT P2, RZ, R14, 0xff, RZ, 0xc0, !PT ;  /* 0x000000ff0eff7812 */ /* 0x000fe2000784c0ff */
[----:B------:R-:W-:Y:S01]  /*3750*/  BSSY B1, `(.L_x_114) ;  /* 0x0000027000017945 */ /* 0x000fe20003800000 */
[----:B------:R-:W-:Y:S02]  /*3760*/  ISETP.NE.AND P0, PT, R17, RZ, PT ;  /* 0x000000ff1100720c */ /* 0x000fe40003f05270 */
[----:B------:R-:W-:Y:S02]  /*3770*/  MOV R16, 0xa ;  /* 0x0000000a00107802 */ /* 0x000fe40000000f00 */
[----:B------:R-:W-:Y:S02]  /*3780*/  MOV R44, RZ ;  /* 0x000000ff002c7202 */ /* 0x000fe40000000f00 */
[----:B------:R-:W-:-:S02]  /*3790*/  SEL R31, R16, 0xb, !P2 ;  /* 0x0000000b101f7807 */ /* 0x000fc40005000000 */
[----:B------:R-:W-:-:S05]  /*37a0*/  SEL R19, R19, 0x16, !P2 ;  /* 0x0000001613137807 */ /* 0x000fca0005000000 */
[----:B------:R-:W-:Y:S05]  /*37b0*/  @!P0 BRA `(.L_x_115) ;  /* 0x0000020000008947 */ /* 0x000fea0003800000 */
[----:B------:R-:W-:Y:S01]  /*37c0*/  ISETP.NE.AND P0, PT, R17, 0x1, PT ;  /* 0x000000011100780c */ /* 0x000fe20003f05270 */
[----:B------:R-:W-:Y:S01]  /*37d0*/  BSSY B2, `(.L_x_116) ;  /* 0x0000015000027945 */ /* 0x000fe20003800000 */
[----:B------:R-:W-:-:S11]  /*37e0*/  IMAD.MOV.U32 R44, RZ, RZ, RZ ;  /* 0x000000ffff2c7224 */ /* 0x000fd600078e00ff */
[----:B------:R-:W-:Y:S05]  /*37f0*/  @!P0 BRA `(.L_x_117) ;  /* 0x0000012000008947 */ /* 0x000fea0003800000 */
[----:B------:R-:W-:-:S13]  /*3800*/  ISETP.NE.AND P0, PT, R17, 0x2, PT ;  /* 0x000000021100780c */ /* 0x000fda0003f05270 */
[----:B------:R-:W-:Y:S01]  /*3810*/  @P0 IMAD R17, R0, R19, R13 ;  /* 0x0000001300110224 */ /* 0x000fe200078e020d */
[----:B------:R-:W-:Y:S01]  /*3820*/  MOV R44, RZ ;  /* 0x000000ff002c7202 */ /* 0x000fe20000000f00 */
[----:B0-----:R-:W0:Y:S02]  /*3830*/  @P0 LDS R22, [R3+0x4] ;  /* 0x0000040003160984 */ /* 0x001e240000000800 */
[----:B------:R-:W-:-:S06]  /*3840*/  @P0 IMAD.WIDE R16, R17, R12, c[0x0][0x178] ;  /* 0x00005e0011100625 */ /* 0x000fcc00078e020c */
[----:B------:R-:W0:Y:S01]  /*3850*/  @P0 LDG.E.CONSTANT R16, [R16.64] ;  /* 0x0000000610100981 */ /* 0x000e22000c1e9900 */
[----:B------:R-:W-:-:S05]  /*3860*/  @P0 IMAD.MOV.U32 R44, RZ, RZ, 0x1 ;  /* 0x00000001ff2c0424 */ /* 0x000fca00078e00ff */
[----:B------:R-:W-:-:S05]  /*3870*/  IADD3 R20, R19, R44, RZ ;  /* 0x0000002c13147210 */ /* 0x000fca0007ffe0ff */
        /* <DEDUP_REMOVED lines=10> */
.L_x_117:
[----:B------:R-:W-:Y:S05]  /*3920*/  BSYNC B2 ;  /* 0x0000000000027941 */ /* 0x000fea0003800000 */
.L_x_116:
[----:B------:R-:W-:-:S04]  /*3930*/  IMAD.IADD R19, R19, 0x1, R44 ;  /* 0x0000000113137824 */ /* 0x000fc800078e022c */
        /* <DEDUP_REMOVED lines=8> */
.L_x_115:
[----:B------:R-:W-:Y:S05]  /*39c0*/  BSYNC B1 ;  /* 0x0000000000017941 */ /* 0x000fea0003800000 */
.L_x_114:
[----:B------:R-:W-:-:S13]  /*39d0*/  ISETP.GE.U32.AND P0, PT, R47, 0x4, PT ;  /* 0x000000042f00780c */ /* 0x000fda0003f06070 */
[----:B------:R-:W-:Y:S05]  /*39e0*/  @!P0 BRA `(.L_x_113) ;  /* 0x00000d0000008947 */ /* 0x000fea0003800000 */
[----:B0-----:R-:W-:Y:S01]  /*39f0*/  IADD3 R19, R47, -R44, RZ ;  /* 0x8000002c2f137210 */ /* 0x001fe20007ffe0ff */
[----:B------:R-:W-:Y:S01]  /*3a00*/  IMAD R17, R18, c[0x0][0x0], RZ ;  /* 0x0000000012117a24 */ /* 0x000fe200078e02ff */
[----:B------:R-:W-:Y:S01]  /*3a10*/  BSSY B1, `(.L_x_118) ;  /* 0x0000076000017945 */ /* 0x000fe20003800000 */
[----:B------:R-:W-:Y:S02]  /*3a20*/  PLOP3.LUT P0, PT, PT, PT, PT, 0x80, 0x0 ;  /* 0x000000000000781c */ /* 0x000fe40003f0f070 */
[----:B------:R-:W-:Y:S01]  /*3a30*/  ISETP.GT.AND P2, PT, R19, 0xc, PT ;  /* 0x0000000c1300780c */ /* 0x000fe20003f44270 */
[--C-:B------:R-:W-:Y:S01]  /*3a40*/  IMAD R16, R17, 0xc, R44.reuse ;  /* 0x0000000c11107824 */ /* 0x100fe200078e022c */
[----:B------:R-:W-:Y:S01]  /*3a50*/  SHF.L.U32 R41, R0, 0x2, RZ ;  /* 0x0000000200297819 */ /* 0x000fe200000006ff */
[----:B------:R-:W-:Y:S02]  /*3a60*/  IMAD R17, R31, 0x2, R44 ;  /* 0x000000021f117824 */ /* 0x000fe400078e022c */
[----:B------:R-:W-:-:S02]  /*3a70*/  IMAD R16, R5, 0xc, R16 ;  /* 0x0000000c05107824 */ /* 0x000fc400078e0210 */
[----:B------:R-:W-:Y:S02]  /*3a80*/  IMAD R38, R0, R17, RZ ;  /* 0x0000001100267224 */ /* 0x000fe400078e02ff */
[----:B------:R-:W-:-:S04]  /*3a90*/  IMAD.SHL.U32 R19, R16, 0x4, RZ ;  /* 0x0000000410137824 */ /* 0x000fc800078e00ff */
[----:B------:R-:W-:Y:S05]  /*3aa0*/  @!P2 BRA `(.L_x_119) ;  /* 0x000006c00000a947 */ /* 0x000fea0003800000 */
[----:B------:R-:W-:Y:S02]  /*3ab0*/  PLOP3.LUT P0, PT, PT, PT, PT, 0x8, 0x0 ;  /* 0x000000000000781c */ /* 0x000fe40003f0e170 */
[----:B------:R-:W-:-:S11]  /*3ac0*/  IADD3 R42, R47, -0xc, RZ ;  /* 0xfffffff42f2a7810 */ /* 0x000fd60007ffe0ff */
.L_x_120:
[----:B------:R-:W-:Y:S01]  /*3ad0*/  IADD3 R17, R13, R38, RZ ;  /* 0x000000260d117210 */ /* 0x000fe20007ffe0ff */
[----:B------:R-:W-:Y:S01]  /*3ae0*/  IMAD.IADD R38, R41, 0x1, R38 ;  /* 0x0000000129267824 */ /* 0x000fe200078e0226 */
[----:B------:R-:W-:Y:S01]  /*3af0*/  SHF.R.S32.HI R43, RZ, 0x1f, R41 ;  /* 0x0000001fff2b7819 */ /* 0x000fe20000011429 */
[----:B------:R-:W-:Y:S02]  /*3b00*/  LDS R45, [R19+0xc] ;  /* 0x00000c00132d7984 */ /* 0x000fe40000000800 */
[----:B------:R-:W-:Y:S01]  /*3b10*/  IMAD.WIDE R16, R17, R12, c[0x0][0x178] ;  /* 0x00005e0011107625 */ /* 0x000fe200078e020c */
[----:B------:R-:W-:Y:S01]  /*3b20*/  IADD3 R33, R13, R38, RZ ;  /* 0x000000260d217210 */ /* 0x000fe20007ffe0ff */
[----:B------:R-:W-:Y:S02]  /*3b30*/  LDS R49, [R19+0x38] ;  /* 0x0000380013317984 */ /* 0x000fe40000000800 */
[C---:B------:R-:W-:Y:S01]  /*3b40*/  IMAD.IADD R54, R41.reuse, 0x1, R38 ;  /* 0x0000000129367824 */ /* 0x040fe200078e0226 */
[----:B------:R-:W-:Y:S01]  /*3b50*/  IADD3 R50, P2, R41, R16, RZ ;  /* 0x0000001029327210 */ /* 0x000fe20007f5e0ff */
[----:B------:R0:W2:Y:S01]  /*3b60*/  LDG.E.CONSTANT R40, [R16.64] ;  /* 0x0000000610287981 */ /* 0x0000a2000c1e9900 */
[----:B------:R-:W-:-:S02]  /*3b70*/  IMAD.WIDE R32, R33, R12, c[0x0][0x178] ;  /* 0x00005e0021207625 */ /* 0x000fc400078e020c */
[----:B------:R-:W-:Y:S02]  /*3b80*/  IADD3.X R51, R17, R43, RZ, P2, !PT ;  /* 0x0000002b11337210 */ /* 0x000fe400017fe4ff */
[----:B------:R-:W-:Y:S01]  /*3b90*/  IADD3 R30, P2, R41, R50, RZ ;  /* 0x00000032291e7210 */ /* 0x000fe20007f5e0ff */
[----:B------:R-:W-:Y:S01]  /*3ba0*/  IMAD.IADD R21, R13, 0x1, R54 ;  /* 0x000000010d157824 */ /* 0x000fe200078e0236 */
[----:B------:R1:W3:Y:S02]  /*3bb0*/  LDG.E.CONSTANT R48, [R32.64] ;  /* 0x0000000620307981 */ /* 0x0002e4000c1e9900 */
[----:B------:R-:W-:Y:S02]  /*3bc0*/  IADD3.X R31, R43, R51, RZ, P2, !PT ;  /* 0x000000332b1f7210 */ /* 0x000fe400017fe4ff */
[----:B------:R2:W4:Y:S01]  /*3bd0*/  LDG.E.CONSTANT R50, [R50.64] ;  /* 0x0000000632327981 */ /* 0x000522000c1e9900 */
[----:B------:R-:W-:Y:S01]  /*3be0*/  IADD3 R22, P2, R41, R32, RZ ;  /* 0x0000002029167210 */ /* 0x000fe20007f5e0ff */
[----:B------:R-:W-:-:S02]  /*3bf0*/  IMAD.WIDE R20, R21, R12, c[0x0][0x178] ;  /* 0x00005e0015147625 */ /* 0x000fc400078e020c */
[----:B------:R1:W3:Y:S02]  /*3c00*/  LDG.E.CONSTANT R46, [R30.64] ;  /* 0x000000061e2e7981 */ /* 0x0002e4000c1e9900 */
[----:B------:R-:W-:Y:S01]  /*3c10*/  IMAD.X R23, R33, 0x1, R43, P2 ;  /* 0x0000000121177824 */ /* 0x000fe200010e062b */
[C---:B------:R-:W-:Y:S01]  /*3c20*/  IADD3 R38, P2, R41.reuse, R30, RZ ;  /* 0x0000001e29267210 */ /* 0x040fe20007f5e0ff */
[C---:B------:R-:W-:Y:S01]  /*3c30*/  IMAD.IADD R54, R41.reuse, 0x1, R54 ;  /* 0x0000000129367824 */ /* 0x040fe200078e0236 */
[----:B0-----:R-:W-:Y:S01]  /*3c40*/  IADD3 R16, P3, R41, R20, RZ ;  /* 0x0000001429107210 */ /* 0x001fe20007f7e0ff */
[----:B------:R0:W3:Y:S01]  /*3c50*/  LDG.E.CONSTANT R52, [R20.64] ;  /* 0x0000000614347981 */ /* 0x0000e2000c1e9900 */
[----:B------:R-:W-:Y:S02]  /*3c60*/  IADD3.X R39, R43, R31, RZ, P2, !PT ;  /* 0x0000001f2b277210 */ /* 0x000fe400017fe4ff */
[----:B-1----:R-:W-:Y:S01]  /*3c70*/  IADD3 R31, R13, R54, RZ ;  /* 0x000000360d1f7210 */ /* 0x002fe20007ffe0ff */
[----:B------:R1:W3:Y:S01]  /*3c80*/  LDG.E.CONSTANT R56, [R22.64] ;  /* 0x0000000616387981 */ /* 0x0002e2000c1e9900 */
[----:B------:R-:W-:-:S02]  /*3c90*/  IADD3.X R17, R21, R43, RZ, P3, !PT ;  /* 0x0000002b15117210 */ /* 0x000fc40001ffe4ff */
[----:B------:R-:W-:Y:S01]  /*3ca0*/  IADD3 R34, P3, R41, R22, RZ ;  /* 0x0000001629227210 */ /* 0x000fe20007f7e0ff */
[----:B------:R1:W3:Y:S01]  /*3cb0*/  LDG.E.CONSTANT R58, [R38.64] ;  /* 0x00000006263a7981 */ /* 0x0002e2000c1e9900 */
[----:B0-----:R-:W-:Y:S02]  /*3cc0*/  IMAD.WIDE R20, R31, R12, c[0x0][0x178] ;  /* 0x00005e001f147625 */ /* 0x001fe400078e020c */
[----:B------:R-:W-:Y:S02]  /*3cd0*/  IADD3 R36, P2, R41, R34, RZ ;  /* 0x0000002229247210 */ /* 0x000fe40007f5e0ff */
[----:B------:R-:W-:Y:S01]  /*3ce0*/  IMAD.X R35, R43, 0x1, R23, P3 ;  /* 0x000000012b237824 */ /* 0x000fe200018e0617 */
[C---:B------:R-:W-:Y:S02]  /*3cf0*/  IADD3 R30, P3, R41.reuse, R16, RZ ;  /* 0x00000010291e7210 */ /* 0x040fe40007f7e0ff */
[----:B------:R-:W-:Y:S01]  /*3d00*/  IADD3 R32, P4, R41, R20, RZ ;  /* 0x0000001429207210 */ /* 0x000fe20007f9e0ff */
[C---:B------:R-:W-:Y:S01]  /*3d10*/  IMAD.X R37, R43.reuse, 0x1, R35, P2 ;  /* 0x000000012b257824 */ /* 0x040fe200010e0623 */
[----:B------:R-:W-:Y:S01]  /*3d20*/  IADD3.X R31, R43, R17, RZ, P3, !PT ;  /* 0x000000112b1f7210 */ /* 0x000fe20001ffe4ff */
[----:B------:R0:W3:Y:S01]  /*3d30*/  LDG.E.CONSTANT R60, [R34.64] ;  /* 0x00000006223c7981 */ /* 0x0000e2000c1e9900 */
[----:B-1----:R-:W-:Y:S01]  /*3d40*/  IADD3 R38, P3, R41, R32, RZ ;  /* 0x0000002029267210 */ /* 0x002fe20007f7e0ff */
[----:B------:R-:W-:Y:S01]  /*3d50*/  IMAD.X R33, R21, 0x1, R43, P4 ;  /* 0x0000000115217824 */ /* 0x000fe200020e062b */
[----:B------:R-:W-:Y:S01]  /*3d60*/  IADD3 R22, P2, R41, R30, RZ ;  /* 0x0000001e29167210 */ /* 0x000fe20007f5e0ff */
[----:B------:R1:W3:Y:S02]  /*3d70*/  LDG.E.CONSTANT R16, [R16.64] ;  /* 0x0000000610107981 */ /* 0x0002e4000c1e9900 */
[C---:B------:R-:W-:Y:S01]  /*3d80*/  IMAD.X R39, R43.reuse, 0x1, R33, P3 ;  /* 0x000000012b277824 */ /* 0x040fe200018e0621 */
[----:B------:R-:W-:Y:S01]  /*3d90*/  IADD3.X R23, R43, R31, RZ, P2, !PT ;  /* 0x0000001f2b177210 */ /* 0x000fe200017fe4ff */
[----:B------:R1:W3:Y:S01]  /*3da0*/  LDG.E.CONSTANT R36, [R36.64] ;  /* 0x0000000624247981 */ /* 0x0002e2000c1e9900 */
[----:B0-----:R-:W-:-:S03]  /*3db0*/  IADD3 R34, P2, R41, R38, RZ ;  /* 0x0000002629227210 */ /* 0x001fc60007f5e0ff */
[----:B------:R0:W3:Y:S01]  /*3dc0*/  LDG.E.CONSTANT R22, [R22.64] ;  /* 0x0000000616167981 */ /* 0x0000e2000c1e9900 */
[----:B------:R-:W-:-:S03]  /*3dd0*/  IADD3.X R35, R43, R39, RZ, P2, !PT ;  /* 0x000000272b237210 */ /* 0x000fc600017fe4ff */
[----:B------:R0:W3:Y:S04]  /*3de0*/  LDG.E.CONSTANT R30, [R30.64] ;  /* 0x000000061e1e7981 */ /* 0x0000e8000c1e9900 */
[----:B------:R0:W3:Y:S04]  /*3df0*/  LDG.E.CONSTANT R20, [R20.64] ;  /* 0x0000000614147981 */ /* 0x0000e8000c1e9900 */
[----:B------:R0:W3:Y:S04]  /*3e00*/  LDG.E.CONSTANT R32, [R32.64] ;  /* 0x0000000620207981 */ /* 0x0000e8000c1e9900 */
[----:B------:R0:W3:Y:S04]  /*3e10*/  LDG.E.CONSTANT R38, [R38.64] ;  /* 0x0000000626267981 */ /* 0x0000e8000c1e9900 */
[----:B------:R0:W3:Y:S04]  /*3e20*/  LDG.E.CONSTANT R34, [R34.64] ;  /* 0x0000000622227981 */ /* 0x0000e8000c1e9900 */
[----:B-1----:R-:W2:Y:S04]  /*3e30*/  LDS R37, [R19+0x4] ;  /* 0x0000040013257984 */ /* 0x002ea80000000800 */
[----:B------:R-:W4:Y:S04]  /*3e40*/  LDS R43, [R19+0x8] ;  /* 0x00000800132b7984 */ /* 0x000f280000000800 */
[----:B0-----:R-:W-:Y:S04]  /*3e50*/  LDS R35, [R19+0x28] ;  /* 0x0000280013237984 */ /* 0x001fe80000000800 */
[----:B------:R-:W-:Y:S04]  /*3e60*/  LDS R17, [R19+0x10] ;  /* 0x0000100013117984 */ /* 0x000fe80000000800 */
[----:B------:R-:W0:Y:S04]  /*3e70*/  LDS R31, [R19+0x14] ;  /* 0x00001400131f7984 */ /* 0x000e280000000800 */
        /* <DEDUP_REMOVED lines=8> */
[----:B------:R-:W2:Y:S01]  /*3f00*/  LDS R37, [R19+0x24] ;  /* 0x0000240013257984 */ /* 0x000ea20000000800 */
[----:B----4-:R-:W-:-:S03]  /*3f10*/  FFMA.FTZ R50, R11, R50, R43 ;  /* 0x000000320b327223 */ /* 0x010fc6000001002b */
[----:B------:R-:W-:Y:S01]  /*3f20*/  LDS R43, [R19+0x40] ;  /* 0x00004000132b7984 */ /* 0x000fe20000000800 */
[----:B---3--:R-:W-:-:S03]  /*3f30*/  FFMA.FTZ R53, R11, R46, R45 ;  /* 0x0000002e0b357223 */ /* 0x008fc6000001002d */
[----:B------:R-:W3:Y:S04]  /*3f40*/  LDS R46, [R19+0x30] ;  /* 0x00003000132e7984 */ /* 0x000ee80000000800 */
[----:B------:R-:W4:Y:S01]  /*3f50*/  LDS R45, [R19+0x3c] ;  /* 0x00003c00132d7984 */ /* 0x000f220000000800 */
[C---:B0-----:R-:W-:Y:S01]  /*3f60*/  FFMA.FTZ R48, R11.reuse, R48, R31 ;  /* 0x000000300b307223 */ /* 0x041fe2000001001f */
[C---:B-1----:R-:W-:Y:S01]  /*3f70*/  FFMA.FTZ R56, R11.reuse, R56, R21 ;  /* 0x000000380b387223 */ /* 0x042fe20000010015 */
[C---:B------:R-:W-:Y:S01]  /*3f80*/  FFMA.FTZ R58, R11.reuse, R58, R17 ;  /* 0x0000003a0b3a7223 */ /* 0x040fe20000010011 */
[----:B------:R-:W-:Y:S04]  /*3f90*/  STS [R19+0x4], R51 ;  /* 0x0000043313007388 */ /* 0x000fe80000000800 */
[----:B------:R-:W-:Y:S01]  /*3fa0*/  STS [R19+0x8], R50 ;  /* 0x0000083213007388 */ /* 0x000fe20000000800 */
[C---:B------:R-:W-:Y:S01]  /*3fb0*/  FFMA.FTZ R16, R11.reuse, R16, R35 ;  /* 0x000000100b107223 */ /* 0x040fe20000010023 */
[C---:B--2---:R-:W-:Y:S01]  /*3fc0*/  FFMA.FTZ R40, R11.reuse, R60, R40 ;  /* 0x0000003c0b287223 */ /* 0x044fe20000010028 */
[C---:B------:R-:W-:Y:S01]  /*3fd0*/  FFMA.FTZ R52, R11.reuse, R52, R37 ;  /* 0x000000340b347223 */ /* 0x040fe20000010025 */
[----:B------:R-:W-:-:S02]  /*3fe0*/  FFMA.FTZ R36, R11, R36, R23 ;  /* 0x000000240b247223 */ /* 0x000fc40000010017 */
[----:B------:R0:W-:Y:S01]  /*3ff0*/  STS [R19+0x28], R16 ;  /* 0x0000281013007388 */ /* 0x0001e20000000800 */
[C---:B---3--:R-:W-:Y:S01]  /*4000*/  FFMA.FTZ R22, R11.reuse, R22, R46 ;  /* 0x000000160b167223 */ /* 0x048fe2000001002e */
[C---:B------:R-:W-:Y:S01]  /*4010*/  FFMA.FTZ R30, R11.reuse, R30, R33 ;  /* 0x0000001e0b1e7223 */ /* 0x040fe20000010021 */
[----:B------:R-:W-:Y:S01]  /*4020*/  FFMA.FTZ R20, R11, R20, R39 ;  /* 0x000000140b147223 */ /* 0x000fe20000010027 */
[----:B0-----:R-:W-:Y:S01]  /*4030*/  IADD3 R16, R19, 0x40, RZ ;  /* 0x0000004013107810 */ /* 0x001fe20007ffe0ff */
[C---:B------:R-:W-:Y:S01]  /*4040*/  FFMA.FTZ R32, R11.reuse, R32, R49 ;  /* 0x000000200b207223 */ /* 0x040fe20000010031 */
[C---:B----4-:R-:W-:Y:S01]  /*4050*/  FFMA.FTZ R46, R11.reuse, R38, R45 ;  /* 0x000000260b2e7223 */ /* 0x050fe2000001002d */
[----:B------:R-:W-:Y:S01]  /*4060*/  FFMA.FTZ R34, R11, R34, R43 ;  /* 0x000000220b227223 */ /* 0x000fe2000001002b */
[----:B------:R-:W-:Y:S01]  /*4070*/  STS [R19+0xc], R53 ;  /* 0x00000c3513007388 */ /* 0x000fe20000000800 */
[----:B------:R-:W-:-:S03]  /*4080*/  IMAD.IADD R38, R41, 0x1, R54 ;  /* 0x0000000129267824 */ /* 0x000fc600078e0236 */
        /* <DEDUP_REMOVED lines=12> */
[----:B0-----:R-:W-:Y:S01]  /*4150*/  MOV R19, R16 ;  /* 0x0000001000137202 */ /* 0x001fe20000000f00 */
[----:B------:R-:W-:Y:S06]  /*4160*/  @!P2 BRA `(.L_x_120) ;  /* 0xfffff9600000a947 */ /* 0x000fec000383ffff */
.L_x_119:
[----:B------:R-:W-:Y:S05]  /*4170*/  BSYNC B1 ;  /* 0x0000000000017941 */ /* 0x000fea0003800000 */
.L_x_118:
[----:B------:R-:W-:Y:S01]  /*4180*/  IMAD.IADD R16, R47, 0x1, -R44 ;  /* 0x000000012f107824 */ /* 0x000fe200078e0a2c */
[----:B------:R-:W-:Y:S04]  /*4190*/  BSSY B1, `(.L_x_121) ;  /* 0x000003a000017945 */ /* 0x000fe80003800000 */
[----:B------:R-:W-:-:S13]  /*41a0*/  ISETP.GT.AND P2, PT, R16, 0x4, PT ;  /* 0x000000041000780c */ /* 0x000fda0003f44270 */
[----:B------:R-:W-:Y:S05]  /*41b0*/  @!P2 BRA `(.L_x_122) ;  /* 0x000003700000a947 */ /* 0x000fea0003800000 */
[----:B------:R-:W-:Y:S01]  /*41c0*/  IADD3 R43, R13, R38, RZ ;  /* 0x000000260d2b7210 */ /* 0x000fe20007ffe0ff */
[----:B------:R-:W-:Y:S01]  /*41d0*/  IMAD.IADD R38, R41, 0x1, R38 ;  /* 0x0000000129267824 */ /* 0x000fe200078e0226 */
[----:B------:R-:W-:Y:S01]  /*41e0*/  SHF.R.S32.HI R37, RZ, 0x1f, R41 ;  /* 0x0000001fff257819 */ /* 0x000fe20000011429 */
[----:B------:R-:W-:Y:S02]  /*41f0*/  LDS R46, [R19+0x10] ;  /* 0x00001000132e7984 */ /* 0x000fe40000000800 */
[----:B------:R-:W-:Y:S01]  /*4200*/  IMAD.WIDE R42, R43, R12, c[0x0][0x178] ;  /* 0x00005e002b2a7625 */ /* 0x000fe200078e020c */
[----:B------:R-:W-:Y:S01]  /*4210*/  IADD3 R21, R13, R38, RZ ;  /* 0x000000260d157210 */ /* 0x000fe20007ffe0ff */
[----:B------:R-:W-:Y:S03]  /*4220*/  LDS R39, [R19+0x14] ;  /* 0x0000140013277984 */ /* 0x000fe60000000800 */
[----:B------:R-:W-:Y:S01]  /*4230*/  IADD3 R34, P0, R41, R42, RZ ;  /* 0x0000002a29227210 */ /* 0x000fe20007f1e0ff */
[----:B------:R-:W-:Y:S01]  /*4240*/  IMAD.WIDE R20, R21, R12, c[0x0][0x178] ;  /* 0x00005e0015147625 */ /* 0x000fe200078e020c */
[----:B------:R0:W2:Y:S03]  /*4250*/  LDG.E.CONSTANT R42, [R42.64] ;  /* 0x000000062a2a7981 */ /* 0x0000a6000c1e9900 */
[----:B------:R-:W-:Y:S01]  /*4260*/  IMAD.X R35, R43, 0x1, R37, P0 ;  /* 0x000000012b237824 */ /* 0x000fe200000e0625 */
[----:B------:R-:W-:-:S02]  /*4270*/  IADD3 R16, P2, R41, R20, RZ ;  /* 0x0000001429107210 */ /* 0x000fc40007f5e0ff */
[----:B------:R-:W-:Y:S01]  /*4280*/  IADD3 R22, P0, R41, R34, RZ ;  /* 0x0000002229167210 */ /* 0x000fe20007f1e0ff */
[----:B------:R1:W3:Y:S02]  /*4290*/  LDG.E.CONSTANT R20, [R20.64] ;  /* 0x0000000614147981 */ /* 0x0002e4000c1e9900 */
[----:B------:R-:W-:Y:S01]  /*42a0*/  IMAD.X R17, R21, 0x1, R37, P2 ;  /* 0x0000000115117824 */ /* 0x000fe200010e0625 */
[----:B------:R-:W-:Y:S01]  /*42b0*/  IADD3.X R23, R37, R35, RZ, P0, !PT ;  /* 0x0000002325177210 */ /* 0x000fe200007fe4ff */
[----:B------:R4:W3:Y:S01]  /*42c0*/  LDG.E.CONSTANT R40, [R34.64] ;  /* 0x0000000622287981 */ /* 0x0008e2000c1e9900 */
[C---:B------:R-:W-:Y:S02]  /*42d0*/  IADD3 R32, P2, R41.reuse, R16, RZ ;  /* 0x0000001029207210 */ /* 0x040fe40007f5e0ff */
[----:B------:R-:W-:Y:S01]  /*42e0*/  IADD3 R30, P0, R41, R22, RZ ;  /* 0x00000016291e7210 */ /* 0x000fe20007f1e0ff */
        /* <DEDUP_REMOVED lines=10> */
[----:B0-----:R-:W0:Y:S04]  /*4390*/  LDS R23, [R19+0x8] ;  /* 0x0000080013177984 */ /* 0x001e280000000800 */
[----:B------:R-:W-:Y:S04]  /*43a0*/  LDS R35, [R19+0xc] ;  /* 0x00000c0013237984 */ /* 0x000fe80000000800 */
[----:B-1----:R-:W1:Y:S04]  /*43b0*/  LDS R21, [R19+0x18] ;  /* 0x0000180013157984 */ /* 0x002e680000000800 */
[----:B------:R-:W4:Y:S04]  /*43c0*/  LDS R17, [R19+0x1c] ;  /* 0x00001c0013117984 */ /* 0x000f280000000800 */
[----:B------:R-:W0:Y:S01]  /*43d0*/  LDS R43, [R19+0x20] ;  /* 0x00002000132b7984 */ /* 0x000e220000000800 */
[----:B------:R-:W-:Y:S01]  /*43e0*/  PLOP3.LUT P0, PT, PT, PT, PT, 0x8, 0x0 ;  /* 0x000000000000781c */ /* 0x000fe20003f0e170 */
[----:B------:R-:W-:Y:S01]  /*43f0*/  IMAD.IADD R38, R41, 0x1, R38 ;  /* 0x0000000129267824 */ /* 0x000fe200078e0226 */
[----:B------:R-:W-:Y:S01]  /*4400*/  IADD3 R44, R44, 0x8, RZ ;  /* 0x000000082c2c7810 */ /* 0x000fe20007ffe0ff */
[C---:B--2---:R-:W-:Y:S01]  /*4410*/  FFMA.FTZ R34, R11.reuse, R42, R34 ;  /* 0x0000002a0b227223 */ /* 0x044fe20000010022 */
[C---:B---3--:R-:W-:Y:S01]  /*4420*/  FFMA.FTZ R20, R11.reuse, R20, R39 ;  /* 0x000000140b147223 */ /* 0x048fe20000010027 */
[C---:B0-----:R-:W-:Y:S01]  /*4430*/  FFMA.FTZ R40, R11.reuse, R40, R23 ;  /* 0x000000280b287223 */ /* 0x041fe20000010017 */
[C---:B-1----:R-:W-:Y:S01]  /*4440*/  FFMA.FTZ R16, R11.reuse, R16, R21 ;  /* 0x000000100b107223 */ /* 0x042fe20000010015 */
[C---:B------:R-:W-:Y:S01]  /*4450*/  FFMA.FTZ R22, R11.reuse, R22, R35 ;  /* 0x000000160b167223 */ /* 0x040fe20000010023 */
[C---:B------:R-:W-:Y:S01]  /*4460*/  FFMA.FTZ R30, R11.reuse, R30, R46 ;  /* 0x0000001e0b1e7223 */ /* 0x040fe2000001002e */
[----:B----4-:R-:W-:Y:S01]  /*4470*/  FFMA.FTZ R32, R11, R32, R17 ;  /* 0x000000200b207223 */ /* 0x010fe20000010011 */
        /* <DEDUP_REMOVED lines=11> */
.L_x_122:
[----:B------:R-:W-:Y:S05]  /*4530*/  BSYNC B1 ;  /* 0x0000000000017941 */ /* 0x000fea0003800000 */
.L_x_121:
[----:B------:R-:W-:-:S13]  /*4540*/  ISETP.LT.OR P0, PT, R44, R47, P0 ;  /* 0x0000002f2c00720c */ /* 0x000fda0000701670 */
[----:B------:R-:W-:Y:S05]  /*4550*/  @!P0 BRA `(.L_x_113) ;  /* 0x0000019000008947 */ /* 0x000fea0003800000 */
[----:B------:R-:W-:Y:S01]  /*4560*/  IMAD.IADD R17, R13, 0x1, R38 ;  /* 0x000000010d117824 */ /* 0x000fe200078e0226 */
[----:B------:R-:W-:Y:S01]  /*4570*/  SHF.R.S32.HI R31, RZ, 0x1f, R41 ;  /* 0x0000001fff1f7819 */ /* 0x000fe20000011429 */
[----:B------:R-:W0:Y:S02]  /*4580*/  LDS R32, [R19+0x4] ;  /* 0x0000040013207984 */ /* 0x000e240000000800 */
[----:B------:R-:W-:Y:S02]  /*4590*/  IMAD.WIDE R16, R17, R12, c[0x0][0x178] ;  /* 0x00005e0011107625 */ /* 0x000fe400078e020c */
[----:B------:R-:W1:Y:S03]  /*45a0*/  LDS R33, [R19+0x8] ;  /* 0x0000080013217984 */ /* 0x000e660000000800 */
[C---:B------:R-:W-:Y:S01]  /*45b0*/  IADD3 R20, P0, R41.reuse, R16, RZ ;  /* 0x0000001029147210 */ /* 0x040fe20007f1e0ff */
[----:B------:R-:W2:Y:S03]  /*45c0*/  LDS R35, [R19+0xc] ;  /* 0x00000c0013237984 */ /* 0x000ea60000000800 */
[----:B------:R-:W-:Y:S01]  /*45d0*/  IADD3 R22, P2, R41, R20, RZ ;  /* 0x0000001429167210 */ /* 0x000fe20007f5e0ff */
[----:B------:R-:W0:Y:S01]  /*45e0*/  LDG.E.CONSTANT R16, [R16.64] ;  /* 0x0000000610107981 */ /* 0x000e22000c1e9900 */
[----:B------:R-:W-:-:S02]  /*45f0*/  IADD3.X R21, R17, R31, RZ, P0, !PT ;  /* 0x0000001f11157210 */ /* 0x000fc400007fe4ff */
[----:B------:R-:W-:Y:S01]  /*4600*/  IADD3 R30, P0, R41, R22, RZ ;  /* 0x00000016291e7210 */ /* 0x000fe20007f1e0ff */
[----:B------:R-:W3:Y:S02]  /*4610*/  LDS R37, [R19+0x10] ;  /* 0x0000100013257984 */ /* 0x000ee40000000800 */
[C---:B------:R-:W-:Y:S02]  /*4620*/  IMAD.X R23, R31.reuse, 0x1, R21, P2 ;  /* 0x000000011f177824 */ /* 0x040fe400010e0615 */
[----:B------:R-:W1:Y:S03]  /*4630*/  LDG.E.CONSTANT R20, [R20.64] ;  /* 0x0000000614147981 */ /* 0x000e66000c1e9900 */
[----:B------:R-:W-:Y:S01]  /*4640*/  IADD3.X R31, R31, R23, RZ, P0, !PT ;  /* 0x000000171f1f7210 */ /* 0x000fe200007fe4ff */
[----:B------:R-:W2:Y:S04]  /*4650*/  LDG.E.CONSTANT R22, [R22.64] ;  /* 0x0000000616167981 */ /* 0x000ea8000c1e9900 */
[----:B------:R-:W3:Y:S01]  /*4660*/  LDG.E.CONSTANT R30, [R30.64] ;  /* 0x000000061e1e7981 */ /* 0x000ee2000c1e9900 */
        /* <DEDUP_REMOVED lines=8> */
.L_x_113:
[----:B------:R-:W-:Y:S05]  /*46f0*/  BSYNC B0 ;  /* 0x0000000000007941 */ /* 0x000fea0003800000 */
.L_x_112:
[----:B0-----:R-:W-:Y:S01]  /*4700*/  IADD3 R16, P0, R24, R10, RZ ;  /* 0x0000000a18107210 */ /* 0x001fe20007f1e0ff */
[----:B------:R-:W-:Y:S01]  /*4710*/  BSSY B0, `(.L_x_123) ;  /* 0x0000104000007945 */ /* 0x000fe20003800000 */
[----:B------:R-:W-:-:S03]  /*4720*/  IADD3 R20, P2, R10, R28, RZ ;  /* 0x0000001c0a147210 */ /* 0x000fc60007f5e0ff */
[----:B------:R-:W-:Y:S01]  /*4730*/  IMAD.X R17, R25, 0x1, R9, P0 ;  /* 0x0000000119117824 */ /* 0x000fe200000e0609 */
[----:B------:R-:W-:Y:S01]  /*4740*/  IADD3.X R21, R29, R9, RZ, P2, !PT ;  /* 0x000000091d157210 */ /* 0x000fe200017fe4ff */
[----:B------:R-:W-:Y:S08]  /*4750*/  @!P1 BRA `(.L_x_124) ;  /* 0x00000ff000009947 */ /* 0x000ff00003800000 */
[----:B------:R-:W2:Y:S04]  /*4760*/  LDG.E.CONSTANT R11, [R20.64] ;  /* 0x00000006140b7981 */ /* 0x000ea8000c1e9900 */
[----:B------:R-:W2:Y:S01]  /*4770*/  LDG.E.CONSTANT R22, [R16.64] ;  /* 0x0000000610167981 */ /* 0x000ea2000c1e9900 */
[----:B------:R-:W-:Y:S01]  /*4780*/  LOP3.LUT R23, R47, 0x3, RZ, 0xc0, !PT ;  /* 0x000000032f177812 */ /* 0x000fe200078ec0ff */
[----:B-1----:R-:W-:Y:S01]  /*4790*/  IMAD.MOV.U32 R19, RZ, RZ, 0xa ;  /* 0x0000000aff137424 */ /* 0x002fe200078e00ff */
[----:B------:R-:W-:Y:S01]  /*47a0*/  LOP3.LUT P2, RZ, R14, 0xff, RZ, 0xc0, !PT ;  /* 0x000000ff0eff7812 */ /* 0x000fe2000784c0ff */
[----:B------:R-:W-:Y:S01]  /*47b0*/  BSSY B1, `(.L_x_125) ;  /* 0x0000027000017945 */ /* 0x000fe20003800000 */
[----:B------:R-:W-:-:S02]  /*47c0*/  ISETP.NE.AND P0, PT, R23, RZ, PT ;  /* 0x000000ff1700720c */ /* 0x000fc40003f05270 */
[----:B------:R-:W-:Y:S02]  /*47d0*/  MOV R44, RZ ;  /* 0x000000ff002c7202 */ /* 0x000fe40000000f00 */
[----:B------:R-:W-:Y:S01]  /*47e0*/  SEL R31, R19, 0xb, !P2 ;  /* 0x0000000b131f7807 */ /* 0x000fe20005000000 */
[----:B--2---:R-:W-:-:S08]  /*47f0*/  FADD.FTZ R11, -R11, R22 ;  /* 0x000000160b0b7221 */ /* 0x004fd00000010100 */
[----:B------:R-:W-:Y:S05]  /*4800*/  @!P0 BRA `(.L_x_126) ;  /* 0x0000021000008947 */ /* 0x000fea0003800000 */
[----:B------:R-:W-:Y:S01]  /*4810*/  ISETP.NE.AND P0, PT, R23, 0x1, PT ;  /* 0x000000011700780c */ /* 0x000fe20003f05270 */
[----:B------:R-:W-:Y:S01]  /*4820*/  BSSY B2, `(.L_x_127) ;  /* 0x0000016000027945 */ /* 0x000fe20003800000 */
[----:B------:R-:W-:Y:S02]  /*4830*/  IMAD R19, R31, 0x3, RZ ;  /* 0x000000031f137824 */ /* 0x000fe400078e02ff */
[----:B------:R-:W-:-:S09]  /*4840*/  IMAD.MOV.U32 R44, RZ, RZ, RZ ;  /* 0x000000ffff2c7224 */ /* 0x000fd200078e00ff */
[----:B------:R-:W-:Y:S05]  /*4850*/  @!P0 BRA `(.L_x_128) ;  /* 0x0000012000008947 */ /* 0x000fea0003800000 */
[----:B------:R-:W-:-:S13]  /*4860*/  ISETP.NE.AND P0, PT, R23, 0x2, PT ;  /* 0x000000021700780c */ /* 0x000fda0003f05270 */
[----:B------:R-:W-:Y:S01]  /*4870*/  @P0 IMAD R23, R0, R19, R13 ;  /* 0x0000001300170224 */ /* 0x000fe200078e020d */
[----:B------:R-:W-:Y:S01]  /*4880*/  MOV R44, RZ ;  /* 0x000000ff002c7202 */ /* 0x000fe20000000f00 */
[----:B------:R-:W0:Y:S02]  /*4890*/  @P0 LDS R28, [R3+0x4] ;  /* 0x00000400031c0984 */ /* 0x000e240000000800 */
        /* <DEDUP_REMOVED lines=14> */
.L_x_128:
[----:B------:R-:W-:Y:S05]  /*4980*/  BSYNC B2 ;  /* 0x0000000000027941 */ /* 0x000fea0003800000 */
.L_x_127:
        /* <DEDUP_REMOVED lines=9> */
.L_x_126:
[----:B------:R-:W-:Y:S05]  /*4a20*/  BSYNC B1 ;  /* 0x0000000000017941 */ /* 0x000fea0003800000 */
.L_x_125:
[----:B------:R-:W-:-:S13]  /*4a30*/  ISETP.GE.U32.AND P0, PT, R47, 0x4, PT ;  /* 0x000000042f00780c */ /* 0x000fda0003f06070 */
[----:B------:R-:W-:Y:S05]  /*4a40*/  @!P0 BRA `(.L_x_124) ;  /* 0x00000d0000008947 */ /* 0x000fea0003800000 */
[----:B------:R-:W-:Y:S01]  /*4a50*/  IADD3 R23, R47, -R44, RZ ;  /* 0x8000002c2f177210 */ /* 0x000fe20007ffe0ff */
[----:B0-----:R-:W-:Y:S01]  /*4a60*/  IMAD R19, R18, c[0x0][0x0], RZ ;  /* 0x0000000012137a24 */ /* 0x001fe200078e02ff */
[----:B------:R-:W-:Y:S01]  /*4a70*/  BSSY B1, `(.L_x_129) ;  /* 0x0000076000017945 */ /* 0x000fe20003800000 */
[----:B------:R-:W-:Y:S01]  /*4a80*/  PLOP3.LUT P0, PT, PT, PT, PT, 0x80, 0x0 ;  /* 0x000000000000781c */ /* 0x000fe20003f0f070 */
[----:B------:R-:W-:Y:S01]  /*4a90*/  IMAD.SHL.U32 R41, R0, 0x4, RZ ;  /* 0x0000000400297824 */ /* 0x000fe200078e00ff */
[----:B------:R-:W-:Y:S01]  /*4aa0*/  ISETP.GT.AND P2, PT, R23, 0xc, PT ;  /* 0x0000000c1700780c */ /* 0x000fe20003f44270 */
[--C-:B------:R-:W-:Y:S02]  /*4ab0*/  IMAD R22, R19, 0xc, R44.reuse ;  /* 0x0000000c13167824 */ /* 0x100fe400078e022c */
[----:B------:R-:W-:Y:S02]  /*4ac0*/  IMAD R19, R31, 0x3, R44 ;  /* 0x000000031f137824 */ /* 0x000fe400078e022c */
[----:B------:R-:W-:-:S02]  /*4ad0*/  IMAD R22, R5, 0xc, R22 ;  /* 0x0000000c05167824 */ /* 0x000fc400078e0216 */
[----:B------:R-:W-:-:S03]  /*4ae0*/  IMAD R38, R0, R19, RZ ;  /* 0x0000001300267224 */ /* 0x000fc600078e02ff */
[----:B------:R-:W-:-:S03]  /*4af0*/  SHF.L.U32 R19, R22, 0x2, RZ ;  /* 0x0000000216137819 */ /* 0x000fc600000006ff */
[----:B------:R-:W-:Y:S05]  /*4b00*/  @!P2 BRA `(.L_x_130) ;  /* 0x000006c00000a947 */ /* 0x000fea0003800000 */
[----:B------:R-:W-:Y:S02]  /*4b10*/  PLOP3.LUT P0, PT, PT, PT, PT, 0x8, 0x0 ;  /* 0x000000000000781c */ /* 0x000fe40003f0e170 */
[----:B------:R-:W-:-:S11]  /*4b20*/  IADD3 R42, R47, -0xc, RZ ;  /* 0xfffffff42f2a7810 */ /* 0x000fd60007ffe0ff */
.L_x_131:
[----:B------:R-:W-:Y:S01]  /*4b30*/  IMAD.IADD R23, R13, 0x1, R38 ;  /* 0x000000010d177824 */ /* 0x000fe200078e0226 */
[----:B------:R-:W-:Y:S01]  /*4b40*/  SHF.R.S32.HI R43, RZ, 0x1f, R41 ;  /* 0x0000001fff2b7819 */ /* 0x000fe20000011429 */
[----:B------:R-:W-:Y:S01]  /*4b50*/  LDS R45, [R19+0xc] ;  /* 0x00000c00132d7984 */ /* 0x000fe20000000800 */
[----:B------:R-:W-:Y:S01]  /*4b60*/  IADD3 R38, R41, R38, RZ ;  /* 0x0000002629267210 */ /* 0x000fe20007ffe0ff */
[----:B------:R-:W-:Y:S02]  /*4b70*/  IMAD.WIDE R22, R23, R12, c[0x0][0x178] ;  /* 0x00005e0017167625 */ /* 0x000fe400078e020c */
[----:B------:R-:W-:Y:S01]  /*4b80*/  LDS R49, [R19+0x38] ;  /* 0x0000380013317984 */ /* 0x000fe20000000800 */
[----:B------:R-:W-:Y:S01]  /*4b90*/  IADD3 R54, R41, R38, RZ ;  /* 0x0000002629367210 */ /* 0x000fe20007ffe0ff */
[----:B------:R-:W-:Y:S01]  /*4ba0*/  IMAD.IADD R33, R13, 0x1, R38 ;  /* 0x000000010d217824 */ /* 0x000fe200078e0226 */
[----:B------:R-:W-:Y:S01]  /*4bb0*/  IADD3 R50, P2, R41, R22, RZ ;  /* 0x0000001629327210 */ /* 0x000fe20007f5e0ff */
[----:B------:R0:W2:Y:S01]  /*4bc0*/  LDG.E.CONSTANT R40, [R22.64] ;  /* 0x0000000616287981 */ /* 0x0000a2000c1e9900 */
[----:B------:R-:W-:Y:S01]  /*4bd0*/  IADD3 R25, R13, R54, RZ ;  /* 0x000000360d197210 */ /* 0x000fe20007ffe0ff */
[----:B------:R-:W-:-:S04]  /*4be0*/  IMAD.WIDE R32, R33, R12, c[0x0][0x178] ;  /* 0x00005e0021207625 */ /* 0x000fc800078e020c */
[----:B------:R-:W-:Y:S01]  /*4bf0*/  IMAD.X R51, R23, 0x1, R43, P2 ;  /* 0x0000000117337824 */ /* 0x000fe200010e062b */
[----:B------:R-:W-:Y:S01]  /*4c00*/  IADD3 R30, P2, R41, R50, RZ ;  /* 0x00000032291e7210 */ /* 0x000fe20007f5e0ff */
[----:B------:R-:W-:Y:S01]  /*4c10*/  IMAD.WIDE R24, R25, R12, c[0x0][0x178] ;  /* 0x00005e0019187625 */ /* 0x000fe200078e020c */
[----:B------:R-:W-:Y:S01]  /*4c20*/  IADD3 R54, R41, R54, RZ ;  /* 0x0000003629367210 */ /* 0x000fe20007ffe0ff */
[----:B------:R1:W3:Y:S02]  /*4c30*/  LDG.E.CONSTANT R48, [R32.64] ;  /* 0x0000000620307981 */ /* 0x0002e4000c1e9900 */
[----:B------:R-:W-:Y:S02]  /*4c40*/  IMAD.X R31, R43, 0x1, R51, P2 ;  /* 0x000000012b1f7824 */ /* 0x000fe400010e0633 */
[----:B------:R2:W4:Y:S01]  /*4c50*/  LDG.E.CONSTANT R50, [R50.64] ;  /* 0x0000000632327981 */ /* 0x000522000c1e9900 */
[----:B------:R-:W-:-:S03]  /*4c60*/  IADD3 R28, P2, R41, R32, RZ ;  /* 0x00000020291c7210 */ /* 0x000fc60007f5e0ff */
[----:B------:R1:W3:Y:S01]  /*4c70*/  LDG.E.CONSTANT R46, [R30.64] ;  /* 0x000000061e2e7981 */ /* 0x0002e2000c1e9900 */
[----:B------:R-:W-:Y:S02]  /*4c80*/  IADD3.X R29, R33, R43, RZ, P2, !PT ;  /* 0x0000002b211d7210 */ /* 0x000fe400017fe4ff */
[C---:B------:R-:W-:Y:S01]  /*4c90*/  IADD3 R38, P2, R41.reuse, R30, RZ ;  /* 0x0000001e29267210 */ /* 0x040fe20007f5e0ff */
[----:B------:R1:W3:Y:S01]  /*4ca0*/  LDG.E.CONSTANT R52, [R24.64] ;  /* 0x0000000618347981 */ /* 0x0002e2000c1e9900 */
[----:B0-----:R-:W-:-:S03]  /*4cb0*/  IADD3 R22, P3, R41, R24, RZ ;  /* 0x0000001829167210 */ /* 0x001fc60007f7e0ff */
[----:B------:R-:W-:Y:S01]  /*4cc0*/  IMAD.X R39, R43, 0x1, R31, P2 ;  /* 0x000000012b277824 */ /* 0x000fe200010e061f */
[----:B------:R0:W3:Y:S01]  /*4cd0*/  LDG.E.CONSTANT R56, [R28.64] ;  /* 0x000000061c387981 */ /* 0x0000e2000c1e9900 */
[----:B-1----:R-:W-:Y:S02]  /*4ce0*/  IMAD.IADD R31, R13, 0x1, R54 ;  /* 0x000000010d1f7824 */ /* 0x002fe400078e0236 */
[----:B------:R-:W-:Y:S01]  /*4cf0*/  IMAD.X R23, R25, 0x1, R43, P3 ;  /* 0x0000000119177824 */ /* 0x000fe200018e062b */
[----:B------:R-:W-:Y:S01]  /*4d00*/  IADD3 R34, P3, R41, R28, RZ ;  /* 0x0000001c29227210 */ /* 0x000fe20007f7e0ff */
[----:B------:R-:W-:Y:S01]  /*4d10*/  IMAD.WIDE R24, R31, R12, c[0x0][0x178] ;  /* 0x00005e001f187625 */ /* 0x000fe200078e020c */
[----:B------:R1:W3:Y:S02]  /*4d20*/  LDG.E.CONSTANT R58, [R38.64] ;  /* 0x00000006263a7981 */ /* 0x0002e4000c1e9900 */
[----:B------:R-:W-:Y:S02]  /*4d30*/  IADD3.X R35, R43, R29, RZ, P3, !PT ;  /* 0x0000001d2b237210 */ /* 0x000fe40001ffe4ff */
[----:B------:R-:W-:-:S02]  /*4d40*/  IADD3 R36, P2, R41, R34, RZ ;  /* 0x0000002229247210 */ /* 0x000fc40007f5e0ff */
[C---:B------:R-:W-:Y:S01]  /*4d50*/  IADD3 R30, P3, R41.reuse, R22, RZ ;  /* 0x00000016291e7210 */ /* 0x040fe20007f7e0ff */
[----:B------:R1:W3:Y:S01]  /*4d60*/  LDG.E.CONSTANT R60, [R34.64] ;  /* 0x00000006223c7981 */ /* 0x0002e2000c1e9900 */
[----:B------:R-:W-:Y:S02]  /*4d70*/  IADD3 R32, P4, R41, R24, RZ ;  /* 0x0000001829207210 */ /* 0x000fe40007f9e0ff */
[C---:B------:R-:W-:Y:S01]  /*4d80*/  IADD3.X R37, R43.reuse, R35, RZ, P2, !PT ;  /* 0x000000232b257210 */ /* 0x040fe200017fe4ff */
[----:B------:R-:W-:Y:S01]  /*4d90*/  IMAD.X R31, R43, 0x1, R23, P3 ;  /* 0x000000012b1f7824 */ /* 0x000fe200018e0617 */
[----:B0-----:R-:W-:Y:S01]  /*4da0*/  IADD3 R28, P2, R41, R30, RZ ;  /* 0x0000001e291c7210 */ /* 0x001fe20007f5e0ff */
[----:B------:R0:W3:Y:S01]  /*4db0*/  LDG.E.CONSTANT R22, [R22.64] ;  /* 0x0000000616167981 */ /* 0x0000e2000c1e9900 */
[----:B------:R-:W-:Y:S02]  /*4dc0*/  IADD3.X R33, R25, R43, RZ, P4, !PT ;  /* 0x0000002b19217210 */ /* 0x000fe400027fe4ff */
[----:B-1----:R-:W-:Y:S01]  /*4dd0*/  IADD3 R38, P3, R41, R32, RZ ;  /* 0x0000002029267210 */ /* 0x002fe20007f7e0ff */
[C---:B------:R-:W-:Y:S01]  /*4de0*/  IMAD.X R29, R43.reuse, 0x1, R31, P2 ;  /* 0x000000012b1d7824 */ /* 0x040fe200010e061f */
[----:B------:R1:W3:Y:S02]  /*4df0*/  LDG.E.CONSTANT R36, [R36.64] ;  /* 0x0000000624247981 */ /* 0x0002e4000c1e9900 */
[----:B------:R-:W-:-:S02]  /*4e00*/  IADD3.X R39, R43, R33, RZ, P3, !PT ;  /* 0x000000212b277210 */ /* 0x000fc40001ffe4ff */
[----:B------:R-:W-:Y:S01]  /*4e10*/  IADD3 R34, P2, R41, R38, RZ ;  /* 0x0000002629227210 */ /* 0x000fe20007f5e0ff */
[----:B------:R0:W3:Y:S04]  /*4e20*/  LDG.E.CONSTANT R28, [R28.64] ;  /* 0x000000061c1c7981 */ /* 0x0000e8000c1e9900 */
[----:B------:R-:W-:Y:S01]  /*4e30*/  IMAD.X R35, R43, 0x1, R39, P2 ;  /* 0x000000012b237824 */ /* 0x000fe200010e0627 */
        /* <DEDUP_REMOVED lines=25> */
[C---:B-1----:R-:W-:Y:S02]  /*4fd0*/  FFMA.FTZ R56, R11.reuse, R56, R25 ;  /* 0x000000380b387223 */ /* 0x042fe40000010019 */
[----:B------:R-:W-:Y:S01]  /*4fe0*/  STS [R19+0x4], R51 ;  /* 0x0000043313007388 */ /* 0x000fe20000000800 */
[----:B------:R-:W-:-:S03]  /*4ff0*/  FFMA.FTZ R58, R11, R58, R23 ;  /* 0x0000003a0b3a7223 */ /* 0x000fc60000010017 */
[----:B------:R-:W-:Y:S01]  /*5000*/  STS [R19+0x8], R50 ;  /* 0x0000083213007388 */ /* 0x000fe20000000800 */
[C---:B------:R-:W-:Y:S01]  /*5010*/  FFMA.FTZ R22, R11.reuse, R22, R35 ;  /* 0x000000160b167223 */ /* 0x040fe20000010023 */
[C---:B--2---:R-:W-:Y:S01]  /*5020*/  FFMA.FTZ R40, R11.reuse, R60, R40 ;  /* 0x0000003c0b287223 */ /* 0x044fe20000010028 */
[C---:B------:R-:W-:Y:S01]  /*5030*/  FFMA.FTZ R52, R11.reuse, R52, R37 ;  /* 0x000000340b347223 */ /* 0x040fe20000010025 */
[C---:B------:R-:W-:Y:S02]  /*5040*/  FFMA.FTZ R36, R11.reuse, R36, R29 ;  /* 0x000000240b247223 */ /* 0x040fe4000001001d */
[----:B------:R0:W-:Y:S01]  /*5050*/  STS [R19+0x28], R22 ;  /* 0x0000281613007388 */ /* 0x0001e20000000800 */
[C---:B---3--:R-:W-:Y:S01]  /*5060*/  FFMA.FTZ R28, R11.reuse, R28, R46 ;  /* 0x0000001c0b1c7223 */ /* 0x048fe2000001002e */
[----:B------:R-:W-:Y:S01]  /*5070*/  FFMA.FTZ R30, R11, R30, R33 ;  /* 0x0000001e0b1e7223 */ /* 0x000fe20000010021 */
[----:B0-----:R-:W-:Y:S01]  /*5080*/  IADD3 R22, R19, 0x40, RZ ;  /* 0x0000004013167810 */ /* 0x001fe20007ffe0ff */
[C---:B------:R-:W-:Y:S01]  /*5090*/  FFMA.FTZ R24, R11.reuse, R24, R39 ;  /* 0x000000180b187223 */ /* 0x040fe20000010027 */
[C---:B------:R-:W-:Y:S01]  /*50a0*/  FFMA.FTZ R32, R11.reuse, R32, R49 ;  /* 0x000000200b207223 */ /* 0x040fe20000010031 */
[C---:B----4-:R-:W-:Y:S01]  /*50b0*/  FFMA.FTZ R46, R11.reuse, R38, R45 ;  /* 0x000000260b2e7223 */ /* 0x050fe2000001002d */
[----:B------:R-:W-:Y:S01]  /*50c0*/  FFMA.FTZ R34, R11, R34, R43 ;  /* 0x000000220b227223 */ /* 0x000fe2000001002b */
[----:B------:R-:W-:Y:S01]  /*50d0*/  STS [R19+0xc], R53 ;  /* 0x00000c3513007388 */ /* 0x000fe20000000800 */
[----:B------:R-:W-:-:S03]  /*50e0*/  IADD3 R38, R41, R54, RZ ;  /* 0x0000003629267210 */ /* 0x000fc60007ffe0ff */
        /* <DEDUP_REMOVED lines=14> */
.L_x_130:
[----:B------:R-:W-:Y:S05]  /*51d0*/  BSYNC B1 ;  /* 0x0000000000017941 */ /* 0x000fea0003800000 */
.L_x_129:
        /* <DEDUP_REMOVED lines=11> */
[----:B------:R-:W-:Y:S02]  /*5290*/  IADD3 R34, P0, R41, R42, RZ ;  /* 0x0000002a29227210 */ /* 0x000fe40007f1e0ff */
[----:B------:R0:W2:Y:S01]  /*52a0*/  LDG.E.CONSTANT R42, [R42.64] ;  /* 0x000000062a2a7981 */ /* 0x0000a2000c1e9900 */
[----:B------:R-:W-:Y:S01]  /*52b0*/  IMAD.WIDE R24, R25, R12, c[0x0][0x178] ;  /* 0x00005e0019187625 */ /* 0x000fe200078e020c */
[----:B------:R-:W-:-:S02]  /*52c0*/  IADD3.X R35, R43, R37, RZ, P0, !PT ;  /* 0x000000252b237210 */ /* 0x000fc400007fe4ff */
[C---:B------:R-:W-:Y:S02]  /*52d0*/  IADD3 R28, P0, R41.reuse, R34, RZ ;  /* 0x00000022291c7210 */ /* 0x040fe40007f1e0ff */
[----:B------:R-:W-:Y:S01]  /*52e0*/  IADD3 R22, P2, R41, R24, RZ ;  /* 0x0000001829167210 */ /* 0x000fe20007f5e0ff */
[----:B------:R1:W3:Y:S02]  /*52f0*/  LDG.E.CONSTANT R40, [R34.64] ;  /* 0x0000000622287981 */ /* 0x0002e4000c1e9900 */
[----:B------:R-:W-:Y:S01]  /*5300*/  IMAD.X R29, R37, 0x1, R35, P0 ;  /* 0x00000001251d7824 */ /* 0x000fe200000e0623 */
[----:B------:R-:W-:Y:S01]  /*5310*/  IADD3 R30, P0, R41, R28, RZ ;  /* 0x0000001c291e7210 */ /* 0x000fe20007f1e0ff */
[----:B------:R4:W3:Y:S01]  /*5320*/  LDG.E.CONSTANT R24, [R24.64] ;  /* 0x0000000618187981 */ /* 0x0008e2000c1e9900 */
[----:B------:R-:W-:Y:S02]  /*5330*/  IADD3.X R23, R25, R37, RZ, P2, !PT ;  /* 0x0000002519177210 */ /* 0x000fe400017fe4ff */
[----:B------:R-:W-:Y:S01]  /*5340*/  IADD3 R32, P2, R41, R22, RZ ;  /* 0x0000001629207210 */ /* 0x000fe20007f5e0ff */
[C---:B------:R-:W-:Y:S01]  /*5350*/  IMAD.X R31, R37.reuse, 0x1, R29, P0 ;  /* 0x00000001251f7824 */ /* 0x040fe200000e061d */
[----:B------:R0:W3:Y:S02]  /*5360*/  LDG.E.CONSTANT R28, [R28.64] ;  /* 0x000000061c1c7981 */ /* 0x0000e4000c1e9900 */
[----:B------:R-:W-:-:S02]  /*5370*/  IADD3.X R33, R37, R23, RZ, P2, !PT ;  /* 0x0000001725217210 */ /* 0x000fc400017fe4ff */
[----:B------:R-:W-:Y:S01]  /*5380*/  IADD3 R36, P0, R41, R32, RZ ;  /* 0x0000002029247210 */ /* 0x000fe20007f1e0ff */
[----:B------:R0:W3:Y:S04]  /*5390*/  LDG.E.CONSTANT R22, [R22.64] ;  /* 0x0000000616167981 */ /* 0x0000e8000c1e9900 */
[----:B------:R-:W-:Y:S01]  /*53a0*/  IMAD.X R37, R37, 0x1, R33, P0 ;  /* 0x0000000125257824 */ /* 0x000fe200000e0621 */
[----:B------:R-:W3:Y:S04]  /*53b0*/  LDG.E.CONSTANT R30, [R30.64] ;  /* 0x000000061e1e7981 */ /* 0x000ee8000c1e9900 */
[----:B------:R-:W3:Y:S04]  /*53c0*/  LDG.E.CONSTANT R32, [R32.64] ;  /* 0x0000000620207981 */ /* 0x000ee8000c1e9900 */
[----:B------:R-:W3:Y:S04]  /*53d0*/  LDG.E.CONSTANT R36, [R36.64] ;  /* 0x0000000624247981 */ /* 0x000ee8000c1e9900 */
[----:B-1----:R-:W2:Y:S04]  /*53e0*/  LDS R34, [R19+0x4] ;  /* 0x0000040013227984 */ /* 0x002ea80000000800 */
[----:B0-----:R-:W3:Y:S04]  /*53f0*/  LDS R29, [R19+0x8] ;  /* 0x00000800131d7984 */ /* 0x001ee80000000800 */
[----:B------:R-:W0:Y:S04]  /*5400*/  LDS R35, [R19+0xc] ;  /* 0x00000c0013237984 */ /* 0x000e280000000800 */
[----:B----4-:R-:W1:Y:S04]  /*5410*/  LDS R25, [R19+0x18] ;  /* 0x0000180013197984 */ /* 0x010e680000000800 */
[----:B------:R-:W4:Y:S04]  /*5420*/  LDS R23, [R19+0x1c] ;  /* 0x00001c0013177984 */ /* 0x000f280000000800 */
[----:B------:R-:W0:Y:S01]  /*5430*/  LDS R43, [R19+0x20] ;  /* 0x00002000132b7984 */ /* 0x000e220000000800 */
[----:B------:R-:W-:-:S02]  /*5440*/  PLOP3.LUT P0, PT, PT, PT, PT, 0x8, 0x0 ;  /* 0x000000000000781c */ /* 0x000fc40003f0e170 */
[----:B------:R-:W-:Y:S02]  /*5450*/  IADD3 R44, R44, 0x8, RZ ;  /* 0x000000082c2c7810 */ /* 0x000fe40007ffe0ff */
[----:B------:R-:W-:Y:S01]  /*5460*/  IADD3 R38, R41, R38, RZ ;  /* 0x0000002629267210 */ /* 0x000fe20007ffe0ff */
[C---:B--2---:R-:W-:Y:S01]  /*5470*/  FFMA.FTZ R34, R11.reuse, R42, R34 ;  /* 0x0000002a0b227223 */ /* 0x044fe20000010022 */
[C---:B---3--:R-:W-:Y:S01]  /*5480*/  FFMA.FTZ R40, R11.reuse, R40, R29 ;  /* 0x000000280b287223 */ /* 0x048fe2000001001d */
[C---:B------:R-:W-:Y:S01]  /*5490*/  FFMA.FTZ R24, R11.reuse, R24, R39 ;  /* 0x000000180b187223 */ /* 0x040fe20000010027 */
[C---:B0-----:R-:W-:Y:S01]  /*54a0*/  FFMA.FTZ R28, R11.reuse, R28, R35 ;  /* 0x0000001c0b1c7223 */ /* 0x041fe20000010023 */
[C---:B-1----:R-:W-:Y:S01]  /*54b0*/  FFMA.FTZ R22, R11.reuse, R22, R25 ;  /* 0x000000160b167223 */ /* 0x042fe20000010019 */
        /* <DEDUP_REMOVED lines=13> */
.L_x_133:
[----:B------:R-:W-:Y:S05]  /*5590*/  BSYNC B1 ;  /* 0x0000000000017941 */ /* 0x000fea0003800000 */
.L_x_132:
        /* <DEDUP_REMOVED lines=27> */
.L_x_124:
[----:B------:R-:W-:Y:S05]  /*5750*/  BSYNC B0 ;  /* 0x0000000000007941 */ /* 0x000fea0003800000 */
.L_x_123:
[C---:B------:R-:W-:Y:S01]  /*5760*/  IADD3 R20, P2, R10.reuse, R20, RZ ;  /* 0x000000140a147210 */ /* 0x040fe20007f5e0ff */
[----:B------:R-:W-:Y:S01]  /*5770*/  BSSY B0, `(.L_x_134) ;  /* 0x0000105000007945 */ /* 0x000fe20003800000 */
[----:B------:R-:W-:-:S03]  /*5780*/  IADD3 R16, P0, R10, R16, RZ ;  /* 0x000000100a107210 */ /* 0x000fc60007f1e0ff */
[C---:B------:R-:W-:Y:S01]  /*5790*/  IMAD.X R21, R9.reuse, 0x1, R21, P2 ;  /* 0x0000000109157824 */ /* 0x040fe200010e0615 */
[----:B------:R-:W-:Y:S01]  /*57a0*/  IADD3.X R17, R9, R17, RZ, P0, !PT ;  /* 0x0000001109117210 */ /* 0x000fe200007fe4ff */
[----:B------:R-:W-:Y:S08]  /*57b0*/  @!P1 BRA `(.L_x_135) ;  /* 0x0000100000009947 */ /* 0x000ff00003800000 */
[----:B------:R-:W2:Y:S04]  /*57c0*/  LDG.E.CONSTANT R11, [R20.64] ;  /* 0x00000006140b7981 */ /* 0x000ea8000c1e9900 */
[----:B0-----:R-:W2:Y:S01]  /*57d0*/  LDG.E.CONSTANT R22, [R16.64] ;  /* 0x0000000610167981 */ /* 0x001ea2000c1e9900 */
[----:B------:R-:W-:Y:S01]  /*57e0*/  LOP3.LUT R24, R47, 0x3, RZ, 0xc0, !PT ;  /* 0x000000032f187812 */ /* 0x000fe200078ec0ff */
[----:B-1----:R-:W-:Y:S01]  /*57f0*/  IMAD.MOV.U32 R19, RZ, RZ, 0x28 ;  /* 0x00000028ff137424 */ /* 0x002fe200078e00ff */
[----:B------:R-:W-:Y:S01]  /*5800*/  LOP3.LUT P2, RZ, R14, 0xff, RZ, 0xc0, !PT ;  /* 0x000000ff0eff7812 */ /* 0x000fe2000784c0ff */
[----:B------:R-:W-:Y:S01]  /*5810*/  BSSY B1, `(.L_x_136) ;  /* 0x0000028000017945 */ /* 0x000fe20003800000 */
[----:B------:R-:W-:-:S02]  /*5820*/  ISETP.NE.AND P0, PT, R24, RZ, PT ;  /* 0x000000ff1800720c */ /* 0x000fc40003f05270 */
[----:B------:R-:W-:Y:S02]  /*5830*/  MOV R23, 0xa ;  /* 0x0000000a00177802 */ /* 0x000fe40000000f00 */
[----:B------:R-:W-:Y:S02]  /*5840*/  MOV R44, RZ ;  /* 0x000000ff002c7202 */ /* 0x000fe40000000f00 */
[----:B------:R-:W-:Y:S02]  /*5850*/  SEL R31, R23, 0xb, !P2 ;  /* 0x0000000b171f7807 */ /* 0x000fe40005000000 */
[----:B------:R-:W-:Y:S01]  /*5860*/  SEL R19, R19, 0x2c, !P2 ;  /* 0x0000002c13137807 */ /* 0x000fe20005000000 */
[----:B--2---:R-:W-:-:S04]  /*5870*/  FADD.FTZ R11, -R11, R22 ;  /* 0x000000160b0b7221 */ /* 0x004fc80000010100 */
        /* <DEDUP_REMOVED lines=23> */
.L_x_139:
[----:B------:R-:W-:Y:S05]  /*59f0*/  BSYNC B2 ;  /* 0x0000000000027941 */ /* 0x000fea0003800000 */
.L_x_138:
        /* <DEDUP_REMOVED lines=9> */
.L_x_137:
[----:B------:R-:W-:Y:S05]  /*5a90*/  BSYNC B1 ;  /* 0x0000000000017941 */ /* 0x000fea0003800000 */
.L_x_136:
[----:B------:R-:W-:-:S13]  /*5aa0*/  ISETP.GE.U32.AND P0, PT, R47, 0x4, PT ;  /* 0x000000042f00780c */ /* 0x000fda0003f06070 */
[----:B------:R-:W-:Y:S05]  /*5ab0*/  @!P0 BRA `(.L_x_135) ;  /* 0x00000d0000008947 */ /* 0x000fea0003800000 */
[----:B------:R-:W-:Y:S01]  /*5ac0*/  IADD3 R23, R47, -R44, RZ ;  /* 0x8000002c2f177210 */ /* 0x000fe20007ffe0ff */
[----:B0-----:R-:W-:Y:S01]  /*5ad0*/  IMAD R19, R18, c[0x0][0x0], RZ ;  /* 0x0000000012137a24 */ /* 0x001fe200078e02ff */
        /* <DEDUP_REMOVED lines=12> */
.L_x_142:
        /* <DEDUP_REMOVED lines=106> */
.L_x_141:
[----:B------:R-:W-:Y:S05]  /*6240*/  BSYNC B1 ;  /* 0x0000000000017941 */ /* 0x000fea0003800000 */
.L_x_140:
        /* <DEDUP_REMOVED lines=59> */
.L_x_144:
[----:B------:R-:W-:Y:S05]  /*6600*/  BSYNC B1 ;  /* 0x0000000000017941 */ /* 0x000fea0003800000 */
.L_x_143:
        /* <DEDUP_REMOVED lines=27> */
.L_x_135:
[----:B------:R-:W-:Y:S05]  /*67c0*/  BSYNC B0 ;  /* 0x0000000000007941 */ /* 0x000fea0003800000 */
.L_x_134:
        /* <DEDUP_REMOVED lines=40> */
.L_x_150:
[----:B------:R-:W-:Y:S05]  /*6a50*/  BSYNC B2 ;  /* 0x0000000000027941 */ /* 0x000fea0003800000 */
.L_x_149:
        /* <DEDUP_REMOVED lines=9> */
.L_x_148:
[----:B------:R-:W-:Y:S05]  /*6af0*/  BSYNC B1 ;  /* 0x0000000000017941 */ /* 0x000fea0003800000 */
.L_x_147:
        /* <DEDUP_REMOVED lines=16> */
.L_x_153:
        /* <DEDUP_REMOVED lines=106> */
.L_x_152:
[----:B------:R-:W-:Y:S05]  /*72a0*/  BSYNC B1 ;  /* 0x0000000000017941 */ /* 0x000fea0003800000 */
.L_x_151:
        /* <DEDUP_REMOVED lines=59> */
.L_x_155:
[----:B------:R-:W-:Y:S05]  /*7660*/  BSYNC B1 ;  /* 0x0000000000017941 */ /* 0x000fea0003800000 */
.L_x_154:
        /* <DEDUP_REMOVED lines=27> */
.L_x_146:
[----:B------:R-:W-:Y:S05]  /*7820*/  BSYNC B0 ;  /* 0x0000000000007941 */ /* 0x000fea0003800000 */
.L_x_145:
        /* <DEDUP_REMOVED lines=9> */
[----:B------:R-:W-:Y:S01]  /*78c0*/  BSSY B1, `(.L_x_158) ;  /* 0x0000029000017945 */ /* 0x000fe20003800000 */
[----:B------:R-:W-:Y:S01]  /*78d0*/  LOP3.LUT P2, RZ, R14, 0xff, RZ, 0xc0, !PT ;  /* 0x000000ff0eff7812 */ /* 0x000fe2000784c0ff */
[----:B------:R-:W-:Y:S01]  /*78e0*/  IMAD.MOV.U32 R44, RZ, RZ, RZ ;  /* 0x000000ffff2c7224 */ /* 0x000fe200078e00ff */
[----:B------:R-:W-:-:S02]  /*78f0*/  ISETP.NE.AND P0, PT, R23, RZ, PT ;  /* 0x000000ff1700720c */ /* 0x000fc40003f05270 */
[----:B-1----:R-:W-:-:S04]  /*7900*/  MOV R19, 0xa ;  /* 0x0000000a00137802 */ /* 0x002fc80000000f00 */
[----:B------:R-:W-:Y:S01]  /*7910*/  SEL R31, R19, 0xb, !P2 ;  /* 0x0000000b131f7807 */ /* 0x000fe20005000000 */
[----:B--2---:R-:W-:-:S06]  /*7920*/  FADD.FTZ R11, -R11, R22 ;  /* 0x000000160b0b7221 */ /* 0x004fcc0000010100 */
[----:B------:R-:W-:Y:S05]  /*7930*/  @!P0 BRA `(.L_x_159) ;  /* 0x0000021000008947 */ /* 0x000fea0003800000 */
[----:B------:R-:W-:Y:S01]  /*7940*/  ISETP.NE.AND P0, PT, R23, 0x1, PT ;  /* 0x000000011700780c */ /* 0x000fe20003f05270 */
[----:B------:R-:W-:Y:S01]  /*7950*/  BSSY B2, `(.L_x_160) ;  /* 0x0000016000027945 */ /* 0x000fe20003800000 */
[----:B------:R-:W-:Y:S01]  /*7960*/  IMAD R19, R31, 0x6, RZ ;  /* 0x000000061f137824 */ /* 0x000fe200078e02ff */
[----:B------:R-:W-:-:S10]  /*7970*/  MOV R44, RZ ;  /* 0x000000ff002c7202 */ /* 0x000fd40000000f00 */
[----:B------:R-:W-:Y:S05]  /*7980*/  @!P0 BRA `(.L_x_161) ;  /* 0x0000012000008947 */ /* 0x000fea0003800000 */
[----:B------:R-:W-:-:S13]  /*7990*/  ISETP.NE.AND P0, PT, R23, 0x2, PT ;  /* 0x000000021700780c */ /* 0x000fda0003f05270 */
[----:B------:R-:W-:Y:S01]  /*79a0*/  @P0 IMAD R23, R0, R19, R13 ;  /* 0x0000001300170224 */ /* 0x000fe200078e020d */
[----:B------:R-:W0:Y:S03]  /*79b0*/  @P0 LDS R28, [R3+0x4] ;  /* 0x00000400031c0984 */ /* 0x000e260000000800 */
[----:B------:R-:W-:-:S06]  /*79c0*/  @P0 IMAD.WIDE R22, R23, R12, c[0x0][0x178] ;  /* 0x00005e0017160625 */ /* 0x000fcc00078e020c */
[----:B------:R-:W0:Y:S01]  /*79d0*/  @P0 LDG.E.CONSTANT R22, [R22.64] ;  /* 0x0000000616160981 */ /* 0x000e22000c1e9900 */
[----:B------:R-:W-:Y:S01]  /*79e0*/  IMAD.MOV.U32 R44, RZ, RZ, RZ ;  /* 0x000000ffff2c7224 */ /* 0x000fe200078e00ff */
[----:B------:R-:W-:-:S05]  /*79f0*/  @P0 MOV R44, 0x1 ;  /* 0x00000001002c0802 */ /* 0x000fca0000000f00 */
[----:B------:R-:W-:-:S04]  /*7a00*/  IMAD.IADD R24, R19, 0x1, R44 ;  /* 0x0000000113187824 */ /* 0x000fc800078e022c */
        /* <DEDUP_REMOVED lines=10> */
.L_x_161:
[----:B------:R-:W-:Y:S05]  /*7ab0*/  BSYNC B2 ;  /* 0x0000000000027941 */ /* 0x000fea0003800000 */
.L_x_160:
[----:B------:R-:W-:-:S05]  /*7ac0*/  IADD3 R19, R19, R44, RZ ;  /* 0x0000002c13137210 */ /* 0x000fca0007ffe0ff */
        /* <DEDUP_REMOVED lines=8> */
.L_x_159:
[----:B------:R-:W-:Y:S05]  /*7b50*/  BSYNC B1 ;  /* 0x0000000000017941 */ /* 0x000fea0003800000 */
.L_x_158:
[----:B------:R-:W-:-:S13]  /*7b60*/  ISETP.GE.U32.AND P0, PT, R47, 0x4, PT ;  /* 0x000000042f00780c */ /* 0x000fda0003f06070 */
[----:B------:R-:W-:Y:S05]  /*7b70*/  @!P0 BRA `(.L_x_157) ;  /* 0x00000d0000008947 */ /* 0x000fea0003800000 */
[--C-:B------:R-:W-:Y:S01]  /*7b80*/  IMAD.IADD R23, R47, 0x1, -R44.reuse ;  /* 0x000000012f177824 */ /* 0x100fe200078e0a2c */
[----:B------:R-:W-:Y:S01]  /*7b90*/  BSSY B1, `(.L_x_162) ;  /* 0x0000077000017945 */ /* 0x000fe20003800000 */
[----:B0-----:R-:W-:Y:S01]  /*7ba0*/  IMAD R19, R18, c[0x0][0x0], RZ ;  /* 0x0000000012137a24 */ /* 0x001fe200078e02ff */
        /* <DEDUP_REMOVED lines=11> */
.L_x_164:
        /* <DEDUP_REMOVED lines=106> */
.L_x_163:
[----:B------:R-:W-:Y:S05]  /*8300*/  BSYNC B1 ;  /* 0x0000000000017941 */ /* 0x000fea0003800000 */
.L_x_162:
        /* <DEDUP_REMOVED lines=59> */
.L_x_166:
[----:B------:R-:W-:Y:S05]  /*86c0*/  BSYNC B1 ;  /* 0x0000000000017941 */ /* 0x000fea0003800000 */
.L_x_165:
        /* <DEDUP_REMOVED lines=27> */
.L_x_157:
[----:B------:R-:W-:Y:S05]  /*8880*/  BSYNC B0 ;  /* 0x0000000000007941 */ /* 0x000fea0003800000 */
.L_x_156:
        /* <DEDUP_REMOVED lines=40> */
.L_x_172:
[----:B------:R-:W-:Y:S05]  /*8b10*/  BSYNC B2 ;  /* 0x0000000000027941 */ /* 0x000fea0003800000 */
.L_x_171:
        /* <DEDUP_REMOVED lines=9> */
.L_x_170:
[----:B------:R-:W-:Y:S05]  /*8bb0*/  BSYNC B1 ;  /* 0x0000000000017941 */ /* 0x000fea0003800000 */
.L_x_169:
        /* <DEDUP_REMOVED lines=16> */
.L_x_175:
        /* <DEDUP_REMOVED lines=106> */
.L_x_174:
[----:B------:R-:W-:Y:S05]  /*9360*/  BSYNC B1 ;  /* 0x0000000000017941 */ /* 0x000fea0003800000 */
.L_x_173:
        /* <DEDUP_REMOVED lines=59> */
.L_x_177:
[----:B------:R-:W-:Y:S05]  /*9720*/  BSYNC B1 ;  /* 0x0000000000017941 */ /* 0x000fea0003800000 */
.L_x_176:
        /* <DEDUP_REMOVED lines=27> */
.L_x_168:
[----:B------:R-:W-:Y:S05]  /*98e0*/  BSYNC B0 ;  /* 0x0000000000007941 */ /* 0x000fea0003800000 */
.L_x_167:
        /* <DEDUP_REMOVED lines=41> */
.L_x_183:
[----:B------:R-:W-:Y:S05]  /*9b80*/  BSYNC B2 ;  /* 0x0000000000027941 */ /* 0x000fea0003800000 */
.L_x_182:
        /* <DEDUP_REMOVED lines=9> */
.L_x_181:
[----:B------:R-:W-:Y:S05]  /*9c20*/  BSYNC B1 ;  /* 0x0000000000017941 */ /* 0x000fea0003800000 */
.L_x_180:
        /* <DEDUP_REMOVED lines=16> */
.L_x_186:
        /* <DEDUP_REMOVED lines=106> */
.L_x_185:
[----:B------:R-:W-:Y:S05]  /*a3d0*/  BSYNC B1 ;  /* 0x0000000000017941 */ /* 0x000fea0003800000 */
.L_x_184:
        /* <DEDUP_REMOVED lines=59> */
.L_x_188:
[----:B------:R-:W-:Y:S05]  /*a790*/  BSYNC B1 ;  /* 0x0000000000017941 */ /* 0x000fea0003800000 */
.L_x_187:
        /* <DEDUP_REMOVED lines=27> */
.L_x_179:
[----:B------:R-:W-:Y:S05]  /*a950*/  BSYNC B0 ;  /* 0x0000000000007941 */ /* 0x000fea0003800000 */
.L_x_178:
[----:B------:R-:W-:Y:S01]  /*a960*/  BSSY B0, `(.L_x_189) ;  /* 0x0000105000007945 */ /* 0x000fe20003800000 */
[----:B------:R-:W-:Y:S05]  /*a970*/  @!P1 BRA `(.L_x_190) ;  /* 0x0000103000009947 */ /* 0x000fea0003800000 */
[C---:B------:R-:W-:Y:S02]  /*a980*/  IADD3 R20, P1, R10.reuse, R20, RZ ;  /* 0x000000140a147210 */ /* 0x040fe40007f3e0ff */
[----:B------:R-:W-:-:S03]  /*a990*/  IADD3 R10, P0, R10, R16, RZ ;  /* 0x000000100a0a7210 */ /* 0x000fc60007f1e0ff */
[C---:B------:R-:W-:Y:S01]  /*a9a0*/  IMAD.X R21, R9.reuse, 0x1, R21, P1 ;  /* 0x0000000109157824 */ /* 0x040fe200008e0615 */
[----:B------:R-:W-:-:S04]  /*a9b0*/  IADD3.X R11, R9, R17, RZ, P0, !PT ;  /* 0x00000011090b7210 */ /* 0x000fc800007fe4ff */
[----:B------:R-:W2:Y:S04]  /*a9c0*/  LDG.E.CONSTANT R9, [R20.64] ;  /* 0x0000000614097981 */ /* 0x000ea8000c1e9900 */
[----:B------:R-:W2:Y:S01]  /*a9d0*/  LDG.E.CONSTANT R10, [R10.64] ;  /* 0x000000060a0a7981 */ /* 0x000ea2000c1e9900 */
[----:B------:R-:W-:Y:S01]  /*a9e0*/  LOP3.LUT R17, R47, 0x3, RZ, 0xc0, !PT ;  /* 0x000000032f117812 */ /* 0x000fe200078ec0ff */
[----:B------:R-:W-:Y:S01]  /*a9f0*/  IMAD.MOV.U32 R16, RZ, RZ, 0xa ;  /* 0x0000000aff107424 */ /* 0x000fe200078e00ff */
[----:B------:R-:W-:Y:S01]  /*aa00*/  LOP3.LUT P1, RZ, R14, 0xff, RZ, 0xc0, !PT ;  /* 0x000000ff0eff7812 */ /* 0x000fe2000782c0ff */
[----:B------:R-:W-:Y:S01]  /*aa10*/  BSSY B1, `(.L_x_191) ;  /* 0x0000027000017945 */ /* 0x000fe20003800000 */
[----:B------:R-:W-:Y:S02]  /*aa20*/  ISETP.NE.AND P0, PT, R17, RZ, PT ;  /* 0x000000ff1100720c */ /* 0x000fe40003f05270 */
[----:B0-----:R-:W-:-:S02]  /*aa30*/  MOV R36, RZ ;  /* 0x000000ff00247202 */ /* 0x001fc40000000f00 */
[----:B------:R-:W-:Y:S01]  /*aa40*/  SEL R23, R16, 0xb, !P1 ;  /* 0x0000000b10177807 */ /* 0x000fe20004800000 */
[----:B--2---:R-:W-:-:S08]  /*aa50*/  FADD.FTZ R9, -R9, R10 ;  /* 0x0000000a09097221 */ /* 0x004fd00000010100 */
[----:B------:R-:W-:Y:S05]  /*aa60*/  @!P0 BRA `(.L_x_192) ;  /* 0x0000021000008947 */ /* 0x000fea0003800000 */
[----:B------:R-:W-:Y:S01]  /*aa70*/  ISETP.NE.AND P0, PT, R17, 0x1, PT ;  /* 0x000000011100780c */ /* 0x000fe20003f05270 */
[----:B------:R-:W-:Y:S01]  /*aa80*/  BSSY B2, `(.L_x_193) ;  /* 0x0000016000027945 */ /* 0x000fe20003800000 */
[----:B-1----:R-:W-:Y:S02]  /*aa90*/  IMAD R19, R23, 0x9, RZ ;  /* 0x0000000917137824 */ /* 0x002fe400078e02ff */
        /* <DEDUP_REMOVED lines=20> */
.L_x_194:
[----:B------:R-:W-:Y:S05]  /*abe0*/  BSYNC B2 ;  /* 0x0000000000027941 */ /* 0x000fea0003800000 */
.L_x_193:
        /* <DEDUP_REMOVED lines=9> */
.L_x_192:
[----:B------:R-:W-:Y:S05]  /*ac80*/  BSYNC B1 ;  /* 0x0000000000017941 */ /* 0x000fea0003800000 */
.L_x_191:
[----:B------:R-:W-:-:S13]  /*ac90*/  ISETP.GE.U32.AND P0, PT, R47, 0x4, PT ;  /* 0x000000042f00780c */ /* 0x000fda0003f06070 */
[----:B------:R-:W-:Y:S05]  /*aca0*/  @!P0 BRA `(.L_x_190) ;  /* 0x00000d0000008947 */ /* 0x000fea0003800000 */
[----:B0-----:R-:W-:Y:S01]  /*acb0*/  IADD3 R16, R47, -R36, RZ ;  /* 0x800000242f107210 */ /* 0x001fe20007ffe0ff */
[----:B------:R-:W-:Y:S01]  /*acc0*/  IMAD R11, R18, c[0x0][0x0], RZ ;  /* 0x00000000120b7a24 */ /* 0x000fe200078e02ff */
        /* <DEDUP_REMOVED lines=8> */
[----:B-1----:R-:W-:-:S03]  /*ad50*/  SHF.L.U32 R19, R10, 0x2, RZ ;  /* 0x000000020a137819 */ /* 0x002fc600000006ff */
[----:B------:R-:W-:Y:S05]  /*ad60*/  @!P1 BRA `(.L_x_196) ;  /* 0x000006c000009947 */ /* 0x000fea0003800000 */
[----:B------:R-:W-:Y:S02]  /*ad70*/  PLOP3.LUT P0, PT, PT, PT, PT, 0x8, 0x0 ;  /* 0x000000000000781c */ /* 0x000fe40003f0e170 */
[----:B------:R-:W-:-:S11]  /*ad80*/  IADD3 R34, R47, -0xc, RZ ;  /* 0xfffffff42f227810 */ /* 0x000fd60007ffe0ff */
.L_x_197:
[----:B------:R-:W-:Y:S01]  /*ad90*/  IMAD.IADD R29, R13, 0x1, R30 ;  /* 0x000000010d1d7824 */ /* 0x000fe200078e021e */
[----:B------:R-:W-:Y:S01]  /*ada0*/  IADD3 R30, R35, R30, RZ ;  /* 0x0000001e231e7210 */ /* 0x000fe20007ffe0ff */
[----:B------:R-:W0:Y:S01]  /*adb0*/  LDS R58, [R19+0x4] ;  /* 0x00000400133a7984 */ /* 0x000e220000000800 */
[----:B------:R-:W-:Y:S01]  /*adc0*/  SHF.R.S32.HI R37, RZ, 0x1f, R35 ;  /* 0x0000001fff257819 */ /* 0x000fe20000011423 */
[----:B------:R-:W-:Y:S02]  /*add0*/  IMAD.WIDE R28, R29, R12, c[0x0][0x178] ;  /* 0x00005e001d1c7625 */ /* 0x000fe400078e020c */
[----:B------:R-:W-:Y:S02]  /*ade0*/  LDS R39, [R19+0x8] ;  /* 0x0000080013277984 */ /* 0x000fe40000000800 */
[----:B------:R-:W-:Y:S01]  /*adf0*/  IMAD.IADD R23, R13, 0x1, R30 ;  /* 0x000000010d177824 */ /* 0x000fe200078e021e */
[C---:B------:R-:W-:Y:S01]  /*ae00*/  IADD3 R30, R35.reuse, R30, RZ ;  /* 0x0000001e231e7210 */ /* 0x040fe20007ffe0ff */
[----:B------:R1:W0:Y:S01]  /*ae10*/  LDG.E.CONSTANT R38, [R28.64] ;  /* 0x000000061c267981 */ /* 0x000222000c1e9900 */
[----:B------:R-:W-:Y:S01]  /*ae20*/  IADD3 R42, P1, R35, R28, RZ ;  /* 0x0000001c232a7210 */ /* 0x000fe20007f3e0ff */
[----:B------:R-:W-:-:S02]  /*ae30*/  IMAD.WIDE R22, R23, R12, c[0x0][0x178] ;  /* 0x00005e0017167625 */ /* 0x000fc400078e020c */
[----:B------:R-:W-:Y:S02]  /*ae40*/  LDS R41, [R19+0xc] ;  /* 0x00000c0013297984 */ /* 0x000fe40000000800 */
[----:B------:R-:W-:Y:S01]  /*ae50*/  IMAD.IADD R17, R13, 0x1, R30 ;  /* 0x000000010d117824 */ /* 0x000fe200078e021e */
[----:B------:R-:W-:Y:S01]  /*ae60*/  IADD3 R24, P2, R35, R22, RZ ;  /* 0x0000001623187210 */ /* 0x000fe20007f5e0ff */
[----:B------:R2:W3:Y:S02]  /*ae70*/  LDG.E.CONSTANT R40, [R22.64] ;  /* 0x0000000616287981 */ /* 0x0004e4000c1e9900 */
[----:B------:R-:W-:Y:S01]  /*ae80*/  IMAD.WIDE R16, R17, R12, c[0x0][0x178] ;  /* 0x00005e0011107625 */ /* 0x000fe200078e020c */
[----:B------:R-:W-:Y:S01]  /*ae90*/  IADD3.X R43, R29, R37, RZ, P1, !PT ;  /* 0x000000251d2b7210 */ /* 0x000fe20000ffe4ff */
[----:B------:R-:W3:Y:S01]  /*aea0*/  LDS R45, [R19+0x14] ;  /* 0x00001400132d7984 */ /* 0x000ee20000000800 */
[----:B------:R-:W-:Y:S01]  /*aeb0*/  IADD3 R20, P1, R35, R42, RZ ;  /* 0x0000002a23147210 */ /* 0x000fe20007f3e0ff */
[----:B------:R-:W-:Y:S01]  /*aec0*/  IMAD.X R25, R23, 0x1, R37, P2 ;  /* 0x0000000117197824 */ /* 0x000fe200010e0625 */
[C---:B------:R-:W-:Y:S01]  /*aed0*/  IADD3 R46, R35.reuse, R30, RZ ;  /* 0x0000001e232e7210 */ /* 0x040fe20007ffe0ff */
[----:B------:R4:W3:Y:S01]  /*aee0*/  LDG.E.CONSTANT R44, [R16.64] ;  /* 0x00000006102c7981 */ /* 0x0008e2000c1e9900 */
[----:B------:R-:W-:-:S02]  /*aef0*/  IADD3 R10, P2, R35, R16, RZ ;  /* 0x00000010230a7210 */ /* 0x000fc40007f5e0ff */
[----:B------:R-:W-:Y:S01]  /*af00*/  IADD3.X R21, R37, R43, RZ, P1, !PT ;  /* 0x0000002b25157210 */ /* 0x000fe20000ffe4ff */
[----:B--2---:R-:W-:Y:S01]  /*af10*/  IMAD.IADD R23, R13, 0x1, R46 ;  /* 0x000000010d177824 */ /* 0x004fe200078e022e */
[----:B------:R-:W-:Y:S01]  /*af20*/  IADD3 R32, P1, R35, R20, RZ ;  /* 0x0000001423207210 */ /* 0x000fe20007f3e0ff */
[----:B------:R-:W-:Y:S01]  /*af30*/  IMAD.X R11, R17, 0x1, R37, P2 ;  /* 0x00000001110b7824 */ /* 0x000fe200010e0625 */
[----:B-1----:R-:W-:Y:S01]  /*af40*/  IADD3 R28, P2, R35, R24, RZ ;  /* 0x00000018231c7210 */ /* 0x002fe20007f5e0ff */
[----:B------:R1:W2:Y:S01]  /*af50*/  LDG.E.CONSTANT R48, [R20.64] ;  /* 0x0000000614307981 */ /* 0x0002a2000c1e9900 */
[----:B----4-:R-:W-:Y:S02]  /*af60*/  IMAD.WIDE R16, R23, R12, c[0x0][0x178] ;  /* 0x00005e0017107625 */ /* 0x010fe400078e020c */
[C---:B------:R-:W-:Y:S01]  /*af70*/  IADD3.X R29, R37.reuse, R25, RZ, P2, !PT ;  /* 0x00000019251d7210 */ /* 0x040fe200017fe4ff */
[----:B------:R4:W2:Y:S01]  /*af80*/  LDG.E.CONSTANT R50, [R24.64] ;  /* 0x0000000618327981 */ /* 0x0008a2000c1e9900 */
[----:B------:R-:W-:Y:S01]  /*af90*/  IMAD.X R33, R37, 0x1, R21, P1 ;  /* 0x0000000125217824 */ /* 0x000fe200008e0615 */
[----:B------:R-:W-:-:S02]  /*afa0*/  IADD3 R30, P1, R35, R28, RZ ;  /* 0x0000001c231e7210 */ /* 0x000fc40007f3e0ff */
[----:B------:R4:W2:Y:S01]  /*afb0*/  LDG.E.CONSTANT R52, [R28.64] ;  /* 0x000000061c347981 */ /* 0x0008a2000c1e9900 */
[C---:B-1----:R-:W-:Y:S02]  /*afc0*/  IADD3 R20, P2, R35.reuse, R10, RZ ;  /* 0x0000000a23147210 */ /* 0x042fe40007f5e0ff */
[----:B------:R-:W-:Y:S01]  /*afd0*/  IADD3 R22, P3, R35, R16, RZ ;  /* 0x0000001023167210 */ /* 0x000fe20007f7e0ff */
[----:B------:R1:W2:Y:S01]  /*afe0*/  LDG.E.CONSTANT R54, [R32.64] ;  /* 0x0000000620367981 */ /* 0x0002a2000c1e9900 */
[C---:B------:R-:W-:Y:S01]  /*aff0*/  IADD3.X R31, R37.reuse, R29, RZ, P1, !PT ;  /* 0x0000001d251f7210 */ /* 0x040fe20000ffe4ff */
[----:B------:R-:W-:Y:S01]  /*b000*/  IMAD.X R21, R37, 0x1, R11, P2 ;  /* 0x0000000125157824 */ /* 0x000fe200010e060b */
[----:B----4-:R-:W-:Y:S01]  /*b010*/  IADD3 R24, P1, R35, R20, RZ ;  /* 0x0000001423187210 */ /* 0x010fe20007f3e0ff */
[----:B------:R4:W2:Y:S01]  /*b020*/  LDG.E.CONSTANT R10, [R10.64] ;  /* 0x000000060a0a7981 */ /* 0x0008a2000c1e9900 */
[----:B------:R-:W-:-:S03]  /*b030*/  IADD3.X R23, R17, R37, RZ, P3, !PT ;  /* 0x0000002511177210 */ /* 0x000fc60001ffe4ff */
[----:B------:R4:W2:Y:S01]  /*b040*/  LDG.E.CONSTANT R42, [R42.64] ;  /* 0x000000062a2a7981 */ /* 0x0008a2000c1e9900 */
[----:B-1----:R-:W-:Y:S01]  /*b050*/  IADD3 R32, P2, R35, R22, RZ ;  /* 0x0000001623207210 */ /* 0x002fe20007f5e0ff */
[C---:B------:R-:W-:Y:S02]  /*b060*/  IMAD.X R25, R37.reuse, 0x1, R21, P1 ;  /* 0x0000000125197824 */ /* 0x040fe400008e0615 */
[----:B------:R1:W2:Y:S01]  /*b070*/  LDG.E.CONSTANT R30, [R30.64] ;  /* 0x000000061e1e7981 */ /* 0x0002a2000c1e9900 */
[----:B------:R-:W-:Y:S02]  /*b080*/  IADD3.X R33, R37, R23, RZ, P2, !PT ;  /* 0x0000001725217210 */ /* 0x000fe400017fe4ff */
[----:B------:R-:W-:Y:S01]  /*b090*/  IADD3 R28, P1, R35, R32, RZ ;  /* 0x00000020231c7210 */ /* 0x000fe20007f3e0ff */
[----:B------:R1:W2:Y:S04]  /*b0a0*/  LDG.E.CONSTANT R20, [R20.64] ;  /* 0x0000000614147981 */ /* 0x0002a8000c1e9900 */
[----:B------:R-:W-:Y:S01]  /*b0b0*/  IMAD.X R29, R37, 0x1, R33, P1 ;  /* 0x00000001251d7824 */ /* 0x000fe200008e0621 */
[----:B------:R1:W2:Y:S04]  /*b0c0*/  LDG.E.CONSTANT R16, [R16.64] ;  /* 0x0000000610107981 */ /* 0x0002a8000c1e9900 */
[----:B------:R1:W2:Y:S04]  /*b0d0*/  LDG.E.CONSTANT R22, [R22.64] ;  /* 0x0000000616167981 */ /* 0x0002a8000c1e9900 */
[----:B------:R1:W2:Y:S04]  /*b0e0*/  LDG.E.CONSTANT R24, [R24.64] ;  /* 0x0000000618187981 */ /* 0x0002a8000c1e9900 */
[----:B------:R-:W2:Y:S04]  /*b0f0*/  LDG.E.CONSTANT R32, [R32.64] ;  /* 0x0000000620207981 */ /* 0x000ea8000c1e9900 */
[----:B------:R4:W2:Y:S04]  /*b100*/  LDG.E.CONSTANT R29, [R28.64] ;  /* 0x000000061c1d7981 */ /* 0x0008a8000c1e9900 */
[----:B-1----:R-:W-:Y:S04]  /*b110*/  LDS R25, [R19+0x28] ;  /* 0x0000280013197984 */ /* 0x002fe80000000800 */
[----:B----4-:R-:W-:Y:S04]  /*b120*/  LDS R43, [R19+0x10] ;  /* 0x00001000132b7984 */ /* 0x010fe80000000800 */
[----:B------:R-:W-:Y:S04]  /*b130*/  LDS R49, [R19+0x18] ;  /* 0x0000180013317984 */ /* 0x000fe80000000800 */
[----:B------:R-:W-:Y:S04]  /*b140*/  LDS R60, [R19+0x1c] ;  /* 0x00001c00133c7984 */ /* 0x000fe80000000800 */
[----:B------:R-:W-:Y:S04]  /*b150*/  LDS R37, [R19+0x20] ;  /* 0x0000200013257984 */ /* 0x000fe80000000800 */
[----:B------:R-:W1:Y:S04]  /*b160*/  LDS R31, [R19+0x24] ;  /* 0x00002400131f7984 */ /* 0x000e680000000800 */
[----:B------:R-:W4:Y:S04]  /*b170*/  LDS R23, [R19+0x2c] ;  /* 0x00002c0013177984 */ /* 0x000f280000000800 */
[----:B------:R-:W-:Y:S04]  /*b180*/  LDS R56, [R19+0x30] ;  /* 0x0000300013387984 */ /* 0x000fe80000000800 */
[----:B------:R-:W0:Y:S04]  /*b190*/  LDS R11, [R19+0x34] ;  /* 0x00003400130b7984 */ /* 0x000e280000000800 */
[----:B------:R-:W0:Y:S04]  /*b1a0*/  LDS R21, [R19+0x38] ;  /* 0x0000380013157984 */ /* 0x000e280000000800 */
[----:B------:R-:W0:Y:S04]  /*b1b0*/  LDS R17, [R19+0x3c] ;  /* 0x00003c0013117984 */ /* 0x000e280000000800 */
[----:B------:R-:W0:Y:S01]  /*b1c0*/  LDS R28, [R19+0x40] ;  /* 0x00004000131c7984 */ /* 0x000e220000000800 */
[----:B------:R-:W-:-:S04]  /*b1d0*/  IADD3 R36, R36, 0x10, RZ ;  /* 0x0000001024247810 */ /* 0x000fc80007ffe0ff */
[----:B------:R-:W-:Y:S01]  /*b1e0*/  ISETP.GE.AND P1, PT, R36, R34, PT ;  /* 0x000000222400720c */ /* 0x000fe20003f26270 */
[C---:B0-----:R-:W-:Y:S01]  /*b1f0*/  FFMA.FTZ R38, R9.reuse, R38, R58 ;  /* 0x0000002609267223 */ /* 0x041fe2000001003a */
[----:B---3--:R-:W-:-:S04]  /*b200*/  FFMA.FTZ R40, R9, R40, R45 ;  /* 0x0000002809287223 */ /* 0x008fc8000001002d */
[----:B------:R-:W-:Y:S01]  /*b210*/  STS [R19+0x4], R38 ;  /* 0x0000042613007388 */ /* 0x000fe20000000800 */
[----:B-1----:R-:W-:-:S03]  /*b220*/  FFMA.FTZ R44, R9, R44, R31 ;  /* 0x0000002c092c7223 */ /* 0x002fc6000001001f */
[----:B------:R-:W-:Y:S01]  /*b230*/  STS [R19+0x14], R40 ;  /* 0x0000142813007388 */ /* 0x000fe20000000800 */
[C---:B--2---:R-:W-:Y:S01]  /*b240*/  FFMA.FTZ R48, R9.reuse, R48, R41 ;  /* 0x0000003009307223 */ /* 0x044fe20000010029 */
[C---:B------:R-:W-:Y:S01]  /*b250*/  FFMA.FTZ R50, R9.reuse, R50, R49 ;  /* 0x0000003209327223 */ /* 0x040fe20000010031 */
[C---:B------:R-:W-:Y:S01]  /*b260*/  FFMA.FTZ R52, R9.reuse, R52, R60 ;  /* 0x0000003409347223 */ /* 0x040fe2000001003c */
[C---:B------:R-:W-:Y:S01]  /*b270*/  FFMA.FTZ R10, R9.reuse, R10, R25 ;  /* 0x0000000a090a7223 */ /* 0x040fe20000010019 */
[C---:B------:R-:W-:Y:S01]  /*b280*/  FFMA.FTZ R54, R9.reuse, R54, R43 ;  /* 0x0000003609367223 */ /* 0x040fe2000001002b */
[----:B------:R-:W-:-:S03]  /*b290*/  FFMA.FTZ R42, R9, R42, R39 ;  /* 0x0000002a092a7223 */ /* 0x000fc60000010027 */
[----:B------:R0:W-:Y:S01]  /*b2a0*/  STS [R19+0x28], R10 ;  /* 0x0000280a13007388 */ /* 0x0001e20000000800 */
[C---:B------:R-:W-:Y:S01]  /*b2b0*/  FFMA.FTZ R30, R9.reuse, R30, R37 ;  /* 0x0000001e091e7223 */ /* 0x040fe20000010025 */
[----:B----4-:R-:W-:Y:S01]  /*b2c0*/  FFMA.FTZ R20, R9, R20, R23 ;  /* 0x0000001409147223 */ /* 0x010fe20000010017 */
[----:B0-----:R-:W-:Y:S01]  /*b2d0*/  IADD3 R10, R19, 0x40, RZ ;  /* 0x00000040130a7810 */ /* 0x001fe20007ffe0ff */
[C---:B------:R-:W-:Y:S01]  /*b2e0*/  FFMA.FTZ R16, R9.reuse, R16, R11 ;  /* 0x0000001009107223 */ /* 0x040fe2000001000b */
[C---:B------:R-:W-:Y:S01]  /*b2f0*/  FFMA.FTZ R22, R9.reuse, R22, R21 ;  /* 0x0000001609167223 */ /* 0x040fe20000010015 */
        /* <DEDUP_REMOVED lines=11> */
[----:B0-----:R-:W-:-:S03]  /*b3b0*/  IADD3 R30, R35, R46, RZ ;  /* 0x0000002e231e7210 */ /* 0x001fc60007ffe0ff */
[----:B------:R-:W-:Y:S04]  /*b3c0*/  STS [R19+0x30], R24 ;  /* 0x0000301813007388 */ /* 0x000fe80000000800 */
[----:B------:R-:W-:Y:S04]  /*b3d0*/  STS [R19+0x34], R16 ;  /* 0x0000341013007388 */ /* 0x000fe80000000800 */
[----:B------:R-:W-:Y:S04]  /*b3e0*/  STS [R19+0x38], R22 ;  /* 0x0000381613007388 */ /* 0x000fe80000000800 */
[----:B------:R-:W-:Y:S04]  /*b3f0*/  STS [R19+0x3c], R32 ;  /* 0x00003c2013007388 */ /* 0x000fe80000000800 */
[----:B------:R0:W-:Y:S02]  /*b400*/  STS [R19+0x40], R28 ;  /* 0x0000401c13007388 */ /* 0x0001e40000000800 */
[----:B0-----:R-:W-:Y:S01]  /*b410*/  IMAD.MOV.U32 R19, RZ, RZ, R10 ;  /* 0x000000ffff137224 */ /* 0x001fe200078e000a */
[----:B------:R-:W-:Y:S06]  /*b420*/  @!P1 BRA `(.L_x_197) ;  /* 0xfffff96000009947 */ /* 0x000fec000383ffff */
.L_x_196:
[----:B------:R-:W-:Y:S05]  /*b430*/  BSYNC B1 ;  /* 0x0000000000017941 */ /* 0x000fea0003800000 */
.L_x_195:
[----:B------:R-:W-:Y:S01]  /*b440*/  IADD3 R10, R47, -R36, RZ ;  /* 0x800000242f0a7210 */ /* 0x000fe20007ffe0ff */
[----:B------:R-:W-:Y:S03]  /*b450*/  BSSY B1, `(.L_x_198) ;  /* 0x000003a000017945 */ /* 0x000fe60003800000 */
[----:B------:R-:W-:-:S13]  /*b460*/  ISETP.GT.AND P1, PT, R10, 0x4, PT ;  /* 0x000000040a00780c */ /* 0x000fda0003f24270 */
[----:B------:R-:W-:Y:S05]  /*b470*/  @!P1 BRA `(.L_x_199) ;  /* 0x0000037000009947 */ /* 0x000fea0003800000 */
[----:B------:R-:W-:Y:S01]  /*b480*/  IMAD.IADD R33, R13, 0x1, R30 ;  /* 0x000000010d217824 */ /* 0x000fe200078e021e */
[----:B------:R-:W-:Y:S01]  /*b490*/  IADD3 R30, R35, R30, RZ ;  /* 0x0000001e231e7210 */ /* 0x000fe20007ffe0ff */
[----:B------:R-:W0:Y:S01]  /*b4a0*/  LDS R34, [R19+0x4] ;  /* 0x0000040013227984 */ /* 0x000e220000000800 */
        /* <DEDUP_REMOVED lines=8> */
[----:B------:R1:W0:Y:S01]  /*b530*/  LDG.E.CONSTANT R32, [R32.64] ;  /* 0x0000000620207981 */ /* 0x000222000c1e9900 */
[----:B------:R-:W-:-:S02]  /*b540*/  IADD3 R20, P0, R35, R38, RZ ;  /* 0x0000002623147210 */ /* 0x000fc40007f1e0ff */
[----:B------:R-:W-:Y:S01]  /*b550*/  IADD3 R16, P1, R35, R10, RZ ;  /* 0x0000000a23107210 */ /* 0x000fe20007f3e0ff */
[----:B------:R-:W2:Y:S02]  /*b560*/  LDG.E.CONSTANT R38, [R38.64] ;  /* 0x0000000626267981 */ /* 0x000ea4000c1e9900 */
        /* <DEDUP_REMOVED lines=9> */
[----:B------:R1:W4:Y:S04]  /*b600*/  LDG.E.CONSTANT R16, [R16.64] ;  /* 0x0000000610107981 */ /* 0x000328000c1e9900 */
[----:B------:R-:W-:Y:S01]  /*b610*/  IMAD.X R25, R25, 0x1, R23, P0 ;  /* 0x0000000119197824 */ /* 0x000fe200000e0617 */
[----:B------:R-:W4:Y:S04]  /*b620*/  LDG.E.CONSTANT R28, [R28.64] ;  /* 0x000000061c1c7981 */ /* 0x000f28000c1e9900 */
[----:B------:R-:W4:Y:S04]  /*b630*/  LDG.E.CONSTANT R22, [R22.64] ;  /* 0x0000000616167981 */ /* 0x000f28000c1e9900 */
[----:B------:R-:W4:Y:S04]  /*b640*/  LDG.E.CONSTANT R24, [R24.64] ;  /* 0x0000000618187981 */ /* 0x000f28000c1e9900 */
[----:B-1----:R-:W2:Y:S04]  /*b650*/  LDS R21, [R19+0x8] ;  /* 0x0000080013157984 */ /* 0x002ea80000000800 */
[----:B------:R-:W4:Y:S04]  /*b660*/  LDS R33, [R19+0x14] ;  /* 0x0000140013217984 */ /* 0x000f280000000800 */
[----:B---3--:R-:W1:Y:S04]  /*b670*/  LDS R11, [R19+0x18] ;  /* 0x00001800130b7984 */ /* 0x008e680000000800 */
[----:B------:R-:W3:Y:S04]  /*b680*/  LDS R17, [R19+0x1c] ;  /* 0x00001c0013117984 */ /* 0x000ee80000000800 */
[----:B------:R-:W0:Y:S01]  /*b690*/  LDS R37, [R19+0x20] ;  /* 0x0000200013257984 */ /* 0x000e220000000800 */
[----:B------:R-:W-:-:S02]  /*b6a0*/  PLOP3.LUT P0, PT, PT, PT, PT, 0x8, 0x0 ;  /* 0x000000000000781c */ /* 0x000fc40003f0e170 */
[----:B------:R-:W-:Y:S02]  /*b6b0*/  IADD3 R36, R36, 0x8, RZ ;  /* 0x0000000824247810 */ /* 0x000fe40007ffe0ff */
[----:B------:R-:W-:Y:S01]  /*b6c0*/  IADD3 R30, R35, R30, RZ ;  /* 0x0000001e231e7210 */ /* 0x000fe20007ffe0ff */
[C---:B0-----:R-:W-:Y:S01]  /*b6d0*/  FFMA.FTZ R32, R9.reuse, R32, R34 ;  /* 0x0000002009207223 */ /* 0x041fe20000010022 */
[C---:B--2---:R-:W-:Y:S01]  /*b6e0*/  FFMA.FTZ R38, R9.reuse, R38, R21 ;  /* 0x0000002609267223 */ /* 0x044fe20000010015 */
[C---:B----4-:R-:W-:Y:S01]  /*b6f0*/  FFMA.FTZ R10, R9.reuse, R10, R33 ;  /* 0x0000000a090a7223 */ /* 0x050fe20000010021 */
[C---:B------:R-:W-:Y:S01]  /*b700*/  FFMA.FTZ R20, R9.reuse, R20, R31 ;  /* 0x0000001409147223 */ /* 0x040fe2000001001f */
[----:B-1----:R-:W-:Y:S01]  /*b710*/  FFMA.FTZ R16, R9, R16, R11 ;  /* 0x0000001009107223 */ /* 0x002fe2000001000b */
[----:B------:R-:W-:Y:S01]  /*b720*/  IADD3 R11, R19, 0x20, RZ ;  /* 0x00000020130b7810 */ /* 0x000fe20007ffe0ff */
[C---:B------:R-:W-:Y:S01]  /*b730*/  FFMA.FTZ R28, R9.reuse, R28, R40 ;  /* 0x0000001c091c7223 */ /* 0x040fe20000010028 */
[C---:B---3--:R-:W-:Y:S01]  /*b740*/  FFMA.FTZ R22, R9.reuse, R22, R17 ;  /* 0x0000001609167223 */ /* 0x048fe20000010011 */
        /* <DEDUP_REMOVED lines=10> */
.L_x_199:
[----:B------:R-:W-:Y:S05]  /*b7f0*/  BSYNC B1 ;  /* 0x0000000000017941 */ /* 0x000fea0003800000 */
.L_x_198:
        /* <DEDUP_REMOVED lines=27> */
.L_x_190:
[----:B------:R-:W-:Y:S05]  /*b9b0*/  BSYNC B0 ;  /* 0x0000000000007941 */ /* 0x000fea0003800000 */
.L_x_189:
[----:B------:R-:W-:Y:S01]  /*b9c0*/  LOP3.LUT P1, RZ, R14, 0xff, RZ, 0xc0, !PT ;  /* 0x000000ff0eff7812 */ /* 0x000fe2000782c0ff */
[----:B------:R-:W-:Y:S03]  /*b9d0*/  BSSY B0, `(.L_x_200) ;  /* 0x00000fe000007945 */ /* 0x000fe60003800000 */
[----:B------:R-:W-:-:S13]  /*b9e0*/  ISETP.LT.OR P0, PT, R47, 0x1, !P1 ;  /* 0x000000012f00780c */ /* 0x000fda0004f01670 */
[----:B------:R-:W-:Y:S05]  /*b9f0*/  @P0 BRA `(.L_x_201) ;  /* 0x00000fb000000947 */ /* 0x000fea0003800000 */
[----:B0-----:R-:W-:Y:S01]  /*ba00*/  LOP3.LUT R10, R47, 0x3, RZ, 0xc0, !PT ;  /* 0x000000032f0a7812 */ /* 0x001fe200078ec0ff */
[----:B------:R-:W-:Y:S01]  /*ba10*/  BSSY B1, `(.L_x_202) ;  /* 0x0000027000017945 */ /* 0x000fe20003800000 */
[----:B------:R-:W-:Y:S01]  /*ba20*/  MOV R9, 0xa ;  /* 0x0000000a00097802 */ /* 0x000fe20000000f00 */
[----:B------:R-:W-:Y:S01]  /*ba30*/  IMAD.MOV.U32 R34, RZ, RZ, RZ ;  /* 0x000000ffff227224 */ /* 0x000fe200078e00ff */
[----:B------:R-:W-:Y:S02]  /*ba40*/  ISETP.NE.AND P0, PT, R10, RZ, PT ;  /* 0x000000ff0a00720c */ /* 0x000fe40003f05270 */
[----:B------:R-:W-:-:S11]  /*ba50*/  SEL R23, R9, 0xb, !P1 ;  /* 0x0000000b09177807 */ /* 0x000fd60004800000 */
[----:B------:R-:W-:Y:S05]  /*ba60*/  @!P0 BRA `(.L_x_203) ;  /* 0x0000021000008947 */ /* 0x000fea0003800000 */
[----:B------:R-:W-:Y:S01]  /*ba70*/  ISETP.NE.AND P0, PT, R10, 0x1, PT ;  /* 0x000000010a00780c */ /* 0x000fe20003f05270 */
[----:B------:R-:W-:Y:S01]  /*ba80*/  BSSY B2, `(.L_x_204) ;  /* 0x0000016000027945 */ /* 0x000fe20003800000 */
[----:B------:R-:W-:Y:S01]  /*ba90*/  IMAD R14, R23, 0xa, RZ ;  /* 0x0000000a170e7824 */ /* 0x000fe200078e02ff */
[----:B-1----:R-:W-:-:S10]  /*baa0*/  MOV R19, RZ ;  /* 0x000000ff00137202 */ /* 0x002fd40000000f00 */
[----:B------:R-:W-:Y:S05]  /*bab0*/  @!P0 BRA `(.L_x_205) ;  /* 0x0000012000008947 */ /* 0x000fea0003800000 */
[----:B------:R-:W-:-:S13]  /*bac0*/  ISETP.NE.AND P0, PT, R10, 0x2, PT ;  /* 0x000000020a00780c */ /* 0x000fda0003f05270 */
[----:B------:R-:W-:-:S04]  /*bad0*/  @P0 IMAD R11, R0, R14, R13 ;  /* 0x0000000e000b0224 */ /* 0x000fc800078e020d */
[----:B------:R-:W-:-:S06]  /*bae0*/  @P0 IMAD.WIDE R10, R11, R12, c[0x0][0x178] ;  /* 0x00005e000b0a0625 */ /* 0x000fcc00078e020c */
[----:B------:R-:W2:Y:S01]  /*baf0*/  @P0 LDG.E.CONSTANT R10, [R10.64] ;  /* 0x000000060a0a0981 */ /* 0x000ea2000c1e9900 */
[----:B------:R-:W-:Y:S01]  /*bb00*/  IMAD.MOV.U32 R19, RZ, RZ, RZ ;  /* 0x000000ffff137224 */ /* 0x000fe200078e00ff */
[----:B------:R-:W-:-:S05]  /*bb10*/  @P0 MOV R19, 0x1 ;  /* 0x0000000100130802 */ /* 0x000fca0000000f00 */
[----:B------:R-:W-:-:S04]  /*bb20*/  IMAD.IADD R9, R14, 0x1, R19 ;  /* 0x000000010e097824 */ /* 0x000fc800078e0213 */
[----:B------:R-:W-:-:S04]  /*bb30*/  IMAD R9, R0, R9, R13 ;  /* 0x0000000900097224 */ /* 0x000fc800078e020d */
[----:B------:R-:W-:Y:S02]  /*bb40*/  IMAD.WIDE R16, R9, R12, c[0x0][0x178] ;  /* 0x00005e0009107625 */ /* 0x000fe400078e020c */
[----:B------:R-:W2:Y:S04]  /*bb50*/  @P0 LDS R9, [R3+0x4] ;  /* 0x0000040003090984 */ /* 0x000ea80000000800 */
[----:B------:R-:W3:Y:S01]  /*bb60*/  LDG.E.CONSTANT R16, [R16.64] ;  /* 0x0000000610107981 */ /* 0x000ee2000c1e9900 */
[----:B------:R-:W-:Y:S01]  /*bb70*/  IMAD R21, R4, 0xc, R19 ;  /* 0x0000000c04157824 */ /* 0x000fe200078e0213 */
[----:B------:R-:W-:Y:S01]  /*bb80*/  IADD3 R19, R19, 0x1, RZ ;  /* 0x0000000113137810 */ /* 0x000fe20007ffe0ff */
[----:B--2---:R-:W-:-:S05]  /*bb90*/  @P0 FFMA.FTZ R20, RZ, R10, R9 ;  /* 0x0000000aff140223 */ /* 0x004fca0000010009 */
[----:B------:R-:W-:Y:S04]  /*bba0*/  @P0 STS [R3+0x4], R20 ;  /* 0x0000041403000388 */ /* 0x000fe80000000800 */
[----:B------:R-:W3:Y:S02]  /*bbb0*/  LDS R9, [R21.X4+0x4] ;  /* 0x0000040015097984 */ /* 0x000ee40000004800 */
[----:B---3--:R-:W-:-:S05]  /*bbc0*/  FFMA.FTZ R10, RZ, R16, R9 ;  /* 0x00000010ff0a7223 */ /* 0x008fca0000010009 */
[----:B------:R0:W-:Y:S02]  /*bbd0*/  STS [R21.X4+0x4], R10 ;  /* 0x0000040a15007388 */ /* 0x0001e40000004800 */
.L_x_205:
[----:B------:R-:W-:Y:S05]  /*bbe0*/  BSYNC B2 ;  /* 0x0000000000027941 */ /* 0x000fea0003800000 */
.L_x_204:
[----:B------:R-:W-:-:S05]  /*bbf0*/  IADD3 R14, R14, R19, RZ ;  /* 0x000000130e0e7210 */ /* 0x000fca0007ffe0ff */
[----:B------:R-:W-:-:S04]  /*bc00*/  IMAD R11, R0, R14, R13 ;  /* 0x0000000e000b7224 */ /* 0x000fc800078e020d */
[----:B0-----:R-:W-:-:S06]  /*bc10*/  IMAD.WIDE R10, R11, R12, c[0x0][0x178] ;  /* 0x00005e000b0a7625 */ /* 0x001fcc00078e020c */
[----:B------:R-:W2:Y:S01]  /*bc20*/  LDG.E.CONSTANT R10, [R10.64] ;  /* 0x000000060a0a7981 */ /* 0x000ea2000c1e9900 */
[----:B------:R-:W-:Y:S01]  /*bc30*/  IMAD R14, R4, 0xc, R19 ;  /* 0x0000000c040e7824 */ /* 0x000fe200078e0213 */
[----:B------:R-:W-:-:S04]  /*bc40*/  IADD3 R34, R19, 0x1, RZ ;  /* 0x0000000113227810 */ /* 0x000fc80007ffe0ff */
[----:B------:R-:W2:Y:S02]  /*bc50*/  LDS R9, [R14.X4+0x4] ;  /* 0x000004000e097984 */ /* 0x000ea40000004800 */
[----:B--2---:R-:W-:-:S05]  /*bc60*/  FFMA.FTZ R9, RZ, R10, R9 ;  /* 0x0000000aff097223 */ /* 0x004fca0000010009 */
[----:B------:R0:W-:Y:S02]  /*bc70*/  STS [R14.X4+0x4], R9 ;  /* 0x000004090e007388 */ /* 0x0001e40000004800 */
.L_x_203:
[----:B------:R-:W-:Y:S05]  /*bc80*/  BSYNC B1 ;  /* 0x0000000000017941 */ /* 0x000fea0003800000 */
.L_x_202:
        /* <DEDUP_REMOVED lines=8> */
[----:B-1----:R-:W-:Y:S01]  /*bd10*/  SHF.L.U32 R19, R0, 0x2, RZ ;  /* 0x0000000200137819 */ /* 0x002fe200000006ff */
[----:B------:R-:W-:Y:S02]  /*bd20*/  IMAD R9, R23, 0xa, R34 ;  /* 0x0000000a17097824 */ /* 0x000fe400078e0222 */
[----:B------:R-:W-:-:S02]  /*bd30*/  IMAD R10, R5, 0xc, R10 ;  /* 0x0000000c050a7824 */ /* 0x000fc400078e020a */
[----:B------:R-:W-:Y:S02]  /*bd40*/  IMAD R16, R0, R9, RZ ;  /* 0x0000000900107224 */ /* 0x000fe400078e02ff */
[----:B------:R-:W-:-:S04]  /*bd50*/  IMAD.SHL.U32 R14, R10, 0x4, RZ ;  /* 0x000000040a0e7824 */ /* 0x000fc800078e00ff */
[----:B------:R-:W-:Y:S05]  /*bd60*/  @!P1 BRA `(.L_x_207) ;  /* 0x000006c000009947 */ /* 0x000fea0003800000 */
[----:B------:R-:W-:Y:S02]  /*bd70*/  PLOP3.LUT P0, PT, PT, PT, PT, 0x8, 0x0 ;  /* 0x000000000000781c */ /* 0x000fe40003f0e170 */
[----:B------:R-:W-:-:S11]  /*bd80*/  IADD3 R35, R47, -0xc, RZ ;  /* 0xfffffff42f237810 */ /* 0x000fd60007ffe0ff */
.L_x_208:
[----:B------:R-:W-:Y:S01]  /*bd90*/  IADD3 R23, R13, R16, RZ ;  /* 0x000000100d177210 */ /* 0x000fe20007ffe0ff */
[C---:B------:R-:W-:Y:S01]  /*bda0*/  IMAD.IADD R16, R19.reuse, 0x1, R16 ;  /* 0x0000000113107824 */ /* 0x040fe200078e0210 */
[----:B------:R-:W-:Y:S01]  /*bdb0*/  SHF.R.S32.HI R9, RZ, 0x1f, R19 ;  /* 0x0000001fff097819 */ /* 0x000fe20000011413 */
[----:B------:R-:W-:Y:S02]  /*bdc0*/  LDS R46, [R14+0x8] ;  /* 0x000008000e2e7984 */ /* 0x000fe40000000800 */
[----:B------:R-:W-:Y:S01]  /*bdd0*/  IMAD.IADD R36, R19, 0x1, R16 ;  /* 0x0000000113247824 */ /* 0x000fe200078e0210 */
[----:B------:R-:W-:Y:S01]  /*bde0*/  IADD3 R29, R13, R16, RZ ;  /* 0x000000100d1d7210 */ /* 0x000fe20007ffe0ff */
[----:B------:R-:W-:Y:S01]  /*bdf0*/  IMAD.WIDE R22, R23, R12, c[0x0][0x178] ;  /* 0x00005e0017167625 */ /* 0x000fe200078e020c */
[----:B------:R-:W-:Y:S02]  /*be00*/  LDS R49, [R14+0xc] ;  /* 0x00000c000e317984 */ /* 0x000fe40000000800 */
[----:B------:R-:W-:Y:S01]  /*be10*/  IADD3 R45, R13, R36, RZ ;  /* 0x000000240d2d7210 */ /* 0x000fe20007ffe0ff */
[----:B------:R-:W-:Y:S01]  /*be20*/  IMAD.WIDE R28, R29, R12, c[0x0][0x178] ;  /* 0x00005e001d1c7625 */ /* 0x000fe200078e020c */
[----:B------:R-:W-:Y:S01]  /*be30*/  IADD3 R16, P1, R19, R22, RZ ;  /* 0x0000001613107210 */ /* 0x000fe20007f3e0ff */
[----:B------:R0:W2:Y:S02]  /*be40*/  LDG.E.CONSTANT R39, [R22.64] ;  /* 0x0000000616277981 */ /* 0x0000a4000c1e9900 */
[----:B------:R-:W-:Y:S01]  /*be50*/  IMAD.WIDE R44, R45, R12, c[0x0][0x178] ;  /* 0x00005e002d2c7625 */ /* 0x000fe200078e020c */
[----:B------:R-:W-:Y:S01]  /*be60*/  IADD3 R30, P2, R19, R28, RZ ;  /* 0x0000001c131e7210 */ /* 0x000fe20007f5e0ff */
[----:B------:R1:W3:Y:S02]  /*be70*/  LDG.E.CONSTANT R41, [R28.64] ;  /* 0x000000061c297981 */ /* 0x0002e4000c1e9900 */
[----:B------:R-:W-:Y:S01]  /*be80*/  IMAD.X R17, R23, 0x1, R9, P1 ;  /* 0x0000000117117824 */ /* 0x000fe200008e0609 */
[----:B------:R-:W-:Y:S01]  /*be90*/  IADD3 R20, P1, R19, R16, RZ ;  /* 0x0000001013147210 */ /* 0x000fe20007f3e0ff */
[----:B------:R4:W3:Y:S01]  /*bea0*/  LDG.E.CONSTANT R38, [R44.64] ;  /* 0x000000062c267981 */ /* 0x0008e2000c1e9900 */
[----:B------:R-:W-:-:S02]  /*beb0*/  IADD3.X R31, R29, R9, RZ, P2, !PT ;  /* 0x000000091d1f7210 */ /* 0x000fc400017fe4ff */
[C---:B------:R-:W-:Y:S01]  /*bec0*/  IADD3 R36, R19.reuse, R36, RZ ;  /* 0x0000002413247210 */ /* 0x040fe20007ffe0ff */
[----:B------:R1:W3:Y:S01]  /*bed0*/  LDG.E.CONSTANT R37, [R16.64] ;  /* 0x0000000610257981 */ /* 0x0002e2000c1e9900 */
[----:B------:R-:W-:Y:S01]  /*bee0*/  IADD3 R10, P2, R19, R44, RZ ;  /* 0x0000002c130a7210 */ /* 0x000fe20007f5e0ff */
[----:B------:R-:W-:Y:S01]  /*bef0*/  IMAD.X R21, R9, 0x1, R17, P1 ;  /* 0x0000000109157824 */ /* 0x000fe200008e0611 */
[----:B------:R-:W-:Y:S01]  /*bf00*/  IADD3 R32, P1, R19, R20, RZ ;  /* 0x0000001413207210 */ /* 0x000fe20007f3e0ff */
[----:B------:R4:W3:Y:S01]  /*bf10*/  LDG.E.CONSTANT R42, [R30.64] ;  /* 0x000000061e2a7981 */ /* 0x0008e2000c1e9900 */
[----:B0-----:R-:W-:Y:S02]  /*bf20*/  IADD3 R23, R13, R36, RZ ;  /* 0x000000240d177210 */ /* 0x001fe40007ffe0ff */
[----:B------:R-:W-:Y:S01]  /*bf30*/  IADD3.X R11, R45, R9, RZ, P2, !PT ;  /* 0x000000092d0b7210 */ /* 0x000fe200017fe4ff */
[----:B------:R0:W3:Y:S01]  /*bf40*/  LDG.E.CONSTANT R40, [R20.64] ;  /* 0x0000000614287981 */ /* 0x0000e2000c1e9900 */
[----:B------:R-:W-:Y:S01]  /*bf50*/  IADD3 R24, P2, R19, R30, RZ ;  /* 0x0000001e13187210 */ /* 0x000fe20007f5e0ff */
[----:B------:R-:W-:-:S02]  /*bf60*/  IMAD.X R33, R9, 0x1, R21, P1 ;  /* 0x0000000109217824 */ /* 0x000fc400008e0615 */
[----:B-1----:R-:W-:Y:S01]  /*bf70*/  IMAD.WIDE R16, R23, R12, c[0x0][0x178] ;  /* 0x00005e0017107625 */ /* 0x002fe200078e020c */
[----:B------:R-:W-:Y:S01]  /*bf80*/  IADD3.X R25, R9, R31, RZ, P2, !PT ;  /* 0x0000001f09197210 */ /* 0x000fe200017fe4ff */
[----:B----4-:R1:W4:Y:S01]  /*bf90*/  LDG.E.CONSTANT R45, [R10.64] ;  /* 0x000000060a2d7981 */ /* 0x010322000c1e9900 */
[C---:B------:R-:W-:Y:S02]  /*bfa0*/  IADD3 R28, P1, R19.reuse, R24, RZ ;  /* 0x00000018131c7210 */ /* 0x040fe40007f3e0ff */
[C---:B0-----:R-:W-:Y:S01]  /*bfb0*/  IADD3 R20, P2, R19.reuse, R10, RZ ;  /* 0x0000000a13147210 */ /* 0x041fe20007f5e0ff */
[----:B------:R0:W4:Y:S01]  /*bfc0*/  LDG.E.CONSTANT R43, [R32.64] ;  /* 0x00000006202b7981 */ /* 0x000122000c1e9900 */
[----:B------:R-:W-:Y:S01]  /*bfd0*/  IADD3 R22, P3, R19, R16, RZ ;  /* 0x0000001013167210 */ /* 0x000fe20007f7e0ff */
[C---:B------:R-:W-:Y:S01]  /*bfe0*/  IMAD.X R29, R9.reuse, 0x1, R25, P1 ;  /* 0x00000001091d7824 */ /* 0x040fe200008e0619 */
[----:B------:R-:W-:Y:S01]  /*bff0*/  IADD3.X R21, R9, R11, RZ, P2, !PT ;  /* 0x0000000b09157210 */ /* 0x000fe200017fe4ff */
[----:B------:R1:W4:Y:S01]  /*c000*/  LDG.E.CONSTANT R44, [R24.64] ;  /* 0x00000006182c7981 */ /* 0x000322000c1e9900 */
[----:B------:R-:W-:-:S02]  /*c010*/  IADD3 R30, P1, R19, R20, RZ ;  /* 0x00000014131e7210 */ /* 0x000fc40007f3e0ff */
[----:B------:R-:W-:Y:S01]  /*c020*/  IADD3.X R23, R17, R9, RZ, P3, !PT ;  /* 0x0000000911177210 */ /* 0x000fe20001ffe4ff */
[----:B------:R1:W4:Y:S01]  /*c030*/  LDG.E.CONSTANT R28, [R28.64] ;  /* 0x000000061c1c7981 */ /* 0x000322000c1e9900 */
[----:B0-----:R-:W-:Y:S01]  /*c040*/  IADD3 R32, P2, R19, R22, RZ ;  /* 0x0000001613207210 */ /* 0x001fe20007f5e0ff */
[C---:B------:R-:W-:Y:S02]  /*c050*/  IMAD.X R31, R9.reuse, 0x1, R21, P1 ;  /* 0x00000001091f7824 */ /* 0x040fe400008e0615 */
[----:B------:R0:W4:Y:S01]  /*c060*/  LDG.E.CONSTANT R20, [R20.64] ;  /* 0x0000000614147981 */ /* 0x000122000c1e9900 */
[----:B------:R-:W-:Y:S02]  /*c070*/  IADD3.X R33, R9, R23, RZ, P2, !PT ;  /* 0x0000001709217210 */ /* 0x000fe400017fe4ff */
[----:B-1----:R-:W-:Y:S01]  /*c080*/  IADD3 R24, P1, R19, R32, RZ ;  /* 0x0000002013187210 */ /* 0x002fe20007f3e0ff */
[----:B------:R1:W4:Y:S03]  /*c090*/  LDG.E.CONSTANT R16, [R16.64] ;  /* 0x0000000610107981 */ /* 0x000326000c1e9900 */
[----:B------:R-:W-:Y:S01]  /*c0a0*/  IADD3.X R25, R9, R33, RZ, P1, !PT ;  /* 0x0000002109197210 */ /* 0x000fe20000ffe4ff */
[----:B------:R0:W4:Y:S04]  /*c0b0*/  LDG.E.CONSTANT R22, [R22.64] ;  /* 0x0000000616167981 */ /* 0x000128000c1e9900 */
[----:B------:R0:W4:Y:S04]  /*c0c0*/  LDG.E.CONSTANT R30, [R30.64] ;  /* 0x000000061e1e7981 */ /* 0x000128000c1e9900 */
[----:B------:R-:W4:Y:S04]  /*c0d0*/  LDG.E.CONSTANT R32, [R32.64] ;  /* 0x0000000620207981 */ /* 0x000f28000c1e9900 */
[----:B------:R0:W4:Y:S04]  /*c0e0*/  LDG.E.CONSTANT R24, [R24.64] ;  /* 0x0000000618187981 */ /* 0x000128000c1e9900 */
[----:B------:R-:W2:Y:S04]  /*c0f0*/  LDS R10, [R14+0x4] ;  /* 0x000004000e0a7984 */ /* 0x000ea80000000800 */
[----:B------:R-:W-:Y:S04]  /*c100*/  LDS R48, [R14+0x10] ;  /* 0x000010000e307984 */ /* 0x000fe80000000800 */
[----:B------:R-:W3:Y:S04]  /*c110*/  LDS R50, [R14+0x14] ;  /* 0x000014000e327984 */ /* 0x000ee80000000800 */
[----:B------:R-:W-:Y:S04]  /*c120*/  LDS R51, [R14+0x18] ;  /* 0x000018000e337984 */ /* 0x000fe80000000800 */
[----:B------:R-:W-:Y:S04]  /*c130*/  LDS R11, [R14+0x1c] ;  /* 0x00001c000e0b7984 */ /* 0x000fe80000000800 */
[----:B------:R-:W-:Y:S04]  /*c140*/  LDS R53, [R14+0x20] ;  /* 0x000020000e357984 */ /* 0x000fe80000000800 */
[----:B0-----:R-:W0:Y:S04]  /*c150*/  LDS R31, [R14+0x24] ;  /* 0x000024000e1f7984 */ /* 0x001e280000000800 */
[----:B------:R-:W4:Y:S04]  /*c160*/  LDS R52, [R14+0x28] ;  /* 0x000028000e347984 */ /* 0x000f280000000800 */
[----:B------:R-:W0:Y:S04]  /*c170*/  LDS R29, [R14+0x2c] ;  /* 0x00002c000e1d7984 */ /* 0x000e280000000800 */
[----:B------:R-:W-:Y:S04]  /*c180*/  LDS R9, [R14+0x30] ;  /* 0x000030000e097984 */ /* 0x000fe80000000800 */
[----:B-1----:R-:W1:Y:S04]  /*c190*/  LDS R17, [R14+0x34] ;  /* 0x000034000e117984 */ /* 0x002e680000000800 */
[----:B------:R-:W0:Y:S04]  /*c1a0*/  LDS R25, [R14+0x38] ;  /* 0x000038000e197984 */ /* 0x000e280000000800 */
[----:B------:R-:W0:Y:S04]  /*c1b0*/  LDS R23, [R14+0x3c] ;  /* 0x00003c000e177984 */ /* 0x000e280000000800 */
[----:B------:R-:W0:Y:S01]  /*c1c0*/  LDS R21, [R14+0x40] ;  /* 0x000040000e157984 */ /* 0x000e220000000800 */
[----:B------:R-:W-:-:S04]  /*c1d0*/  IADD3 R34, R34, 0x10, RZ ;  /* 0x0000001022227810 */ /* 0x000fc80007ffe0ff */
[----:B------:R-:W-:Y:S01]  /*c1e0*/  ISETP.GE.AND P1, PT, R34, R35, PT ;  /* 0x000000232200720c */ /* 0x000fe20003f26270 */
[----:B--2---:R-:W-:Y:S01]  /*c1f0*/  FFMA.FTZ R39, RZ, R39, R10 ;  /* 0x00000027ff277223 */ /* 0x004fe2000001000a */
[----:B------:R-:W-:Y:S01]  /*c200*/  IADD3 R10, R14, 0x40, RZ ;  /* 0x000000400e0a7810 */ /* 0x000fe20007ffe0ff */
[----:B---3--:R-:W-:Y:S01]  /*c210*/  FFMA.FTZ R41, RZ, R41, R50 ;  /* 0x00000029ff297223 */ /* 0x008fe20000010032 */
[----:B0-----:R-:W-:Y:S01]  /*c220*/  FFMA.FTZ R31, RZ, R38, R31 ;  /* 0x00000026ff1f7223 */ /* 0x001fe2000001001f */
[----:B------:R-:W-:Y:S01]  /*c230*/  FFMA.FTZ R37, RZ, R37, R46 ;  /* 0x00000025ff257223 */ /* 0x000fe2000001002e */
[----:B------:R-:W-:Y:S01]  /*c240*/  FFMA.FTZ R51, RZ, R42, R51 ;  /* 0x0000002aff337223 */ /* 0x000fe20000010033 */
[----:B------:R-:W-:Y:S01]  /*c250*/  FFMA.FTZ R49, RZ, R40, R49 ;  /* 0x00000028ff317223 */ /* 0x000fe20000010031 */
[----:B------:R-:W-:Y:S01]  /*c260*/  STS [R14+0x4], R39 ;  /* 0x000004270e007388 */ /* 0x000fe20000000800 */
[----:B----4-:R-:W-:Y:S01]  /*c270*/  FFMA.FTZ R45, RZ, R45, R52 ;  /* 0x0000002dff2d7223 */ /* 0x010fe20000010034 */
[----:B------:R-:W-:Y:S01]  /*c280*/  FFMA.FTZ R43, RZ, R43, R48 ;  /* 0x0000002bff2b7223 */ /* 0x000fe20000010030 */
[----:B------:R-:W-:Y:S01]  /*c290*/  FFMA.FTZ R11, RZ, R44, R11 ;  /* 0x0000002cff0b7223 */ /* 0x000fe2000001000b */
[----:B------:R-:W-:Y:S01]  /*c2a0*/  FFMA.FTZ R53, RZ, R28, R53 ;  /* 0x0000001cff357223 */ /* 0x000fe20000010035 */
[----:B------:R-:W-:Y:S01]  /*c2b0*/  FFMA.FTZ R29, RZ, R20, R29 ;  /* 0x00000014ff1d7223 */ /* 0x000fe2000001001d */
[----:B-1----:R-:W-:Y:S01]  /*c2c0*/  FFMA.FTZ R17, RZ, R16, R17 ;  /* 0x00000010ff117223 */ /* 0x002fe20000010011 */
[----:B------:R-:W-:Y:S01]  /*c2d0*/  FFMA.FTZ R25, RZ, R22, R25 ;  /* 0x00000016ff197223 */ /* 0x000fe20000010019 */
[----:B------:R-:W-:Y:S01]  /*c2e0*/  FFMA.FTZ R9, RZ, R30, R9 ;  /* 0x0000001eff097223 */ /* 0x000fe20000010009 */
[----:B------:R-:W-:Y:S01]  /*c2f0*/  FFMA.FTZ R23, RZ, R32, R23 ;  /* 0x00000020ff177223 */ /* 0x000fe20000010017 */
[----:B------:R-:W-:Y:S01]  /*c300*/  FFMA.FTZ R21, RZ, R24, R21 ;  /* 0x00000018ff157223 */ /* 0x000fe20000010015 */
        /* <DEDUP_REMOVED lines=18> */
.L_x_207:
[----:B------:R-:W-:Y:S05]  /*c430*/  BSYNC B1 ;  /* 0x0000000000017941 */ /* 0x000fea0003800000 */
.L_x_206:
        /* <DEDUP_REMOVED lines=8> */
[----:B------:R-:W-:Y:S01]  /*c4c0*/  IMAD.WIDE R10, R11, R12, c[0x0][0x178] ;  /* 0x00005e000b0a7625 */ /* 0x000fe200078e020c */
[----:B------:R-:W-:-:S04]  /*c4d0*/  IADD3 R25, R13, R16, RZ ;  /* 0x000000100d197210 */ /* 0x000fc80007ffe0ff */
[----:B------:R-:W-:Y:S01]  /*c4e0*/  IADD3 R28, P0, R19, R10, RZ ;  /* 0x0000000a131c7210 */ /* 0x000fe20007f1e0ff */
[----:B------:R-:W-:Y:S01]  /*c4f0*/  IMAD.WIDE R24, R25, R12, c[0x0][0x178] ;  /* 0x00005e0019187625 */ /* 0x000fe200078e020c */
[----:B------:R0:W2:Y:S03]  /*c500*/  LDG.E.CONSTANT R38, [R10.64] ;  /* 0x000000060a267981 */ /* 0x0000a6000c1e9900 */
[----:B------:R-:W-:Y:S01]  /*c510*/  IMAD.X R29, R11, 0x1, R9, P0 ;  /* 0x000000010b1d7824 */ /* 0x000fe200000e0609 */
[C---:B------:R-:W-:Y:S02]  /*c520*/  IADD3 R30, P0, R19.reuse, R28, RZ ;  /* 0x0000001c131e7210 */ /* 0x040fe40007f1e0ff */
[----:B------:R-:W-:Y:S02]  /*c530*/  IADD3 R36, P1, R19, R24, RZ ;  /* 0x0000001813247210 */ /* 0x000fe40007f3e0ff */
[----:B------:R-:W-:Y:S01]  /*c540*/  IADD3.X R31, R9, R29, RZ, P0, !PT ;  /* 0x0000001d091f7210 */ /* 0x000fe200007fe4ff */
[----:B------:R1:W3:Y:S01]  /*c550*/  LDG.E.CONSTANT R28, [R28.64] ;  /* 0x000000061c1c7981 */ /* 0x0002e2000c1e9900 */
[----:B------:R-:W-:-:S02]  /*c560*/  IADD3 R32, P0, R19, R30, RZ ;  /* 0x0000001e13207210 */ /* 0x000fc40007f1e0ff */
[----:B------:R-:W-:Y:S01]  /*c570*/  IADD3.X R37, R25, R9, RZ, P1, !PT ;  /* 0x0000000919257210 */ /* 0x000fe20000ffe4ff */
[----:B------:R4:W3:Y:S01]  /*c580*/  LDG.E.CONSTANT R17, [R30.64] ;  /* 0x000000061e117981 */ /* 0x0008e2000c1e9900 */
[----:B------:R-:W-:Y:S01]  /*c590*/  IADD3 R20, P1, R19, R36, RZ ;  /* 0x0000002413147210 */ /* 0x000fe20007f3e0ff */
[C---:B------:R-:W-:Y:S02]  /*c5a0*/  IMAD.X R33, R9.reuse, 0x1, R31, P0 ;  /* 0x0000000109217824 */ /* 0x040fe400000e061f */
[----:B------:R0:W3:Y:S01]  /*c5b0*/  LDG.E.CONSTANT R24, [R24.64] ;  /* 0x0000000618187981 */ /* 0x0000e2000c1e9900 */
[----:B------:R-:W-:Y:S02]  /*c5c0*/  IADD3.X R21, R9, R37, RZ, P1, !PT ;  /* 0x0000002509157210 */ /* 0x000fe40000ffe4ff */
[----:B------:R-:W-:Y:S01]  /*c5d0*/  IADD3 R22, P0, R19, R20, RZ ;  /* 0x0000001413167210 */ /* 0x000fe20007f1e0ff */
[----:B------:R-:W3:Y:S03]  /*c5e0*/  LDG.E.CONSTANT R36, [R36.64] ;  /* 0x0000000624247981 */ /* 0x000ee6000c1e9900 */
[----:B------:R-:W-:Y:S01]  /*c5f0*/  IADD3.X R23, R9, R21, RZ, P0, !PT ;  /* 0x0000001509177210 */ /* 0x000fe200007fe4ff */
[----:B------:R-:W3:Y:S04]  /*c600*/  LDG.E.CONSTANT R33, [R32.64] ;  /* 0x0000000620217981 */ /* 0x000ee8000c1e9900 */
[----:B------:R-:W3:Y:S04]  /*c610*/  LDG.E.CONSTANT R20, [R20.64] ;  /* 0x0000000614147981 */ /* 0x000ee8000c1e9900 */
[----:B------:R-:W3:Y:S04]  /*c620*/  LDG.E.CONSTANT R22, [R22.64] ;  /* 0x0000000616167981 */ /* 0x000ee8000c1e9900 */
[----:B------:R-:W2:Y:S04]  /*c630*/  LDS R9, [R14+0x4] ;  /* 0x000004000e097984 */ /* 0x000ea80000000800 */
[----:B0-----:R-:W3:Y:S04]  /*c640*/  LDS R11, [R14+0x8] ;  /* 0x000008000e0b7984 */ /* 0x001ee80000000800 */
[----:B----4-:R-:W0:Y:S04]  /*c650*/  LDS R30, [R14+0xc] ;  /* 0x00000c000e1e7984 */ /* 0x010e280000000800 */
[----:B------:R-:W-:Y:S04]  /*c660*/  LDS R10, [R14+0x10] ;  /* 0x000010000e0a7984 */ /* 0x000fe80000000800 */
[----:B-1----:R-:W1:Y:S04]  /*c670*/  LDS R29, [R14+0x14] ;  /* 0x000014000e1d7984 */ /* 0x002e680000000800 */
[----:B------:R-:W4:Y:S04]  /*c680*/  LDS R25, [R14+0x18] ;  /* 0x000018000e197984 */ /* 0x000f280000000800 */
[----:B------:R-:W0:Y:S01]  /*c690*/  LDS R31, [R14+0x1c] ;  /* 0x00001c000e1f7984 */ /* 0x000e220000000800 */
[----:B------:R-:W-:Y:S01]  /*c6a0*/  PLOP3.LUT P0, PT, PT, PT, PT, 0x8, 0x0 ;  /* 0x000000000000781c */ /* 0x000fe20003f0e170 */
[----:B------:R-:W-:Y:S01]  /*c6b0*/  IMAD.IADD R16, R19, 0x1, R16 ;  /* 0x0000000113107824 */ /* 0x000fe200078e0210 */
[----:B------:R-:W-:Y:S01]  /*c6c0*/  IADD3 R34, R34, 0x8, RZ ;  /* 0x0000000822227810 */ /* 0x000fe20007ffe0ff */
[----:B--2---:R-:W-:-:S05]  /*c6d0*/  FFMA.FTZ R9, RZ, R38, R9 ;  /* 0x00000026ff097223 */ /* 0x004fca0000010009 */
[----:B------:R2:W-:Y:S01]  /*c6e0*/  STS [R14+0x4], R9 ;  /* 0x000004090e007388 */ /* 0x0005e20000000800 */
[----:B---3--:R-:W-:Y:S01]  /*c6f0*/  FFMA.FTZ R11, RZ, R28, R11 ;  /* 0x0000001cff0b7223 */ /* 0x008fe2000001000b */
[----:B0-----:R-:W-:Y:S01]  /*c700*/  FFMA.FTZ R17, RZ, R17, R30 ;  /* 0x00000011ff117223 */ /* 0x001fe2000001001e */
[----:B--2---:R-:W-:Y:S01]  /*c710*/  IADD3 R9, R14, 0x20, RZ ;  /* 0x000000200e097810 */ /* 0x004fe20007ffe0ff */
[----:B-1----:R-:W-:Y:S01]  /*c720*/  FFMA.FTZ R29, RZ, R24, R29 ;  /* 0x00000018ff1d7223 */ /* 0x002fe2000001001d */
[----:B----4-:R-:W-:Y:S01]  /*c730*/  FFMA.FTZ R25, RZ, R36, R25 ;  /* 0x00000024ff197223 */ /* 0x010fe20000010019 */
[----:B------:R-:W-:Y:S01]  /*c740*/  FFMA.FTZ R33, RZ, R33, R10 ;  /* 0x00000021ff217223 */ /* 0x000fe2000001000a */
[----:B------:R-:W-:Y:S01]  /*c750*/  FFMA.FTZ R31, RZ, R20, R31 ;  /* 0x00000014ff1f7223 */ /* 0x000fe2000001001f */
[----:B------:R-:W-:Y:S01]  /*c760*/  FFMA.FTZ R35, RZ, R22, R35 ;  /* 0x00000016ff237223 */ /* 0x000fe20000010023 */
        /* <DEDUP_REMOVED lines=8> */
.L_x_210:
[----:B------:R-:W-:Y:S05]  /*c7f0*/  BSYNC B1 ;  /* 0x0000000000017941 */ /* 0x000fea0003800000 */
.L_x_209:
[----:B------:R-:W-:-:S13]  /*c800*/  ISETP.LT.OR P0, PT, R34, R47, P0 ;  /* 0x0000002f2200720c */ /* 0x000fda0000701670 */
[----:B------:R-:W-:Y:S05]  /*c810*/  @!P0 BRA `(.L_x_201) ;  /* 0x0000019000008947 */ /* 0x000fea0003800000 */
[----:B------:R-:W-:Y:S01]  /*c820*/  IADD3 R11, R13, R16, RZ ;  /* 0x000000100d0b7210 */ /* 0x000fe20007ffe0ff */
[----:B------:R-:W-:Y:S01]  /*c830*/  LDS R25, [R14+0xc] ;  /* 0x00000c000e197984 */ /* 0x000fe20000000800 */
[----:B------:R-:W-:-:S03]  /*c840*/  SHF.R.S32.HI R9, RZ, 0x1f, R19 ;  /* 0x0000001fff097819 */ /* 0x000fc60000011413 */
[----:B------:R-:W-:Y:S01]  /*c850*/  IMAD.WIDE R10, R11, R12, c[0x0][0x178] ;  /* 0x00005e000b0a7625 */ /* 0x000fe200078e020c */
[----:B------:R-:W-:Y:S04]  /*c860*/  LDS R29, [R14+0x10] ;  /* 0x000010000e1d7984 */ /* 0x000fe80000000800 */
[C---:B------:R-:W-:Y:S02]  /*c870*/  IADD3 R16, P0, R19.reuse, R10, RZ ;  /* 0x0000000a13107210 */ /* 0x040fe40007f1e0ff */
[----:B------:R-:W2:Y:S02]  /*c880*/  LDG.E.CONSTANT R10, [R10.64] ;  /* 0x000000060a0a7981 */ /* 0x000ea4000c1e9900 */
[----:B------:R-:W-:Y:S01]  /*c890*/  IADD3 R20, P1, R19, R16, RZ ;  /* 0x0000001013147210 */ /* 0x000fe20007f3e0ff */
[----:B------:R-:W-:-:S03]  /*c8a0*/  IMAD.X R17, R11, 0x1, R9, P0 ;  /* 0x000000010b117824 */ /* 0x000fc600000e0609 */
[----:B------:R-:W-:Y:S02]  /*c8b0*/  IADD3 R22, P0, R19, R20, RZ ;  /* 0x0000001413167210 */ /* 0x000fe40007f1e0ff */
[C---:B------:R-:W-:Y:S01]  /*c8c0*/  IADD3.X R21, R9.reuse, R17, RZ, P1, !PT ;  /* 0x0000001109157210 */ /* 0x040fe20000ffe4ff */
[----:B------:R-:W3:Y:S03]  /*c8d0*/  LDG.E.CONSTANT R16, [R16.64] ;  /* 0x0000000610107981 */ /* 0x000ee6000c1e9900 */
[----:B------:R-:W-:Y:S01]  /*c8e0*/  IADD3.X R23, R9, R21, RZ, P0, !PT ;  /* 0x0000001509177210 */ /* 0x000fe200007fe4ff */
[----:B------:R-:W4:Y:S04]  /*c8f0*/  LDG.E.CONSTANT R20, [R20.64] ;  /* 0x0000000614147981 */ /* 0x000f28000c1e9900 */
[----:B------:R-:W4:Y:S04]  /*c900*/  LDG.E.CONSTANT R22, [R22.64] ;  /* 0x0000000616167981 */ /* 0x000f28000c1e9900 */
[----:B------:R-:W2:Y:S04]  /*c910*/  LDS R9, [R14+0x4] ;  /* 0x000004000e097984 */ /* 0x000ea80000000800 */
[----:B------:R-:W3:Y:S01]  /*c920*/  LDS R19, [R14+0x8] ;  /* 0x000008000e137984 */ /* 0x000ee20000000800 */
[----:B--2---:R-:W-:Y:S01]  /*c930*/  FFMA.FTZ R9, RZ, R10, R9 ;  /* 0x0000000aff097223 */ /* 0x004fe20000010009 */
[----:B---3--:R-:W-:Y:S01]  /*c940*/  FFMA.FTZ R19, RZ, R16, R19 ;  /* 0x00000010ff137223 */ /* 0x008fe20000010013 */
[----:B----4-:R-:W-:Y:S01]  /*c950*/  FFMA.FTZ R25, RZ, R20, R25 ;  /* 0x00000014ff197223 */ /* 0x010fe20000010019 */
[----:B------:R-:W-:-:S02]  /*c960*/  FFMA.FTZ R29, RZ, R22, R29 ;  /* 0x00000016ff1d7223 */ /* 0x000fc4000001001d */
[----:B------:R0:W-:Y:S04]  /*c970*/  STS [R14+0x4], R9 ;  /* 0x000004090e007388 */ /* 0x0001e80000000800 */
[----:B------:R0:W-:Y:S04]  /*c980*/  STS [R14+0x8], R19 ;  /* 0x000008130e007388 */ /* 0x0001e80000000800 */
[----:B------:R0:W-:Y:S04]  /*c990*/  STS [R14+0xc], R25 ;  /* 0x00000c190e007388 */ /* 0x0001e80000000800 */
[----:B------:R0:W-:Y:S02]  /*c9a0*/  STS [R14+0x10], R29 ;  /* 0x0000101d0e007388 */ /* 0x0001e40000000800 */
.L_x_201:
[----:B------:R-:W-:Y:S05]  /*c9b0*/  BSYNC B0 ;  /* 0x0000000000007941 */ /* 0x000fea0003800000 */
.L_x_200:
[----:B------:R-:W-:Y:S01]  /*c9c0*/  ISETP.GE.AND P0, PT, R47, RZ, PT ;  /* 0x000000ff2f00720c */ /* 0x000fe20003f06270 */
[----:B------:R-:W-:-:S12]  /*c9d0*/  BSSY B0, `(.L_x_211) ;  /* 0x0000067000007945 */ /* 0x000fd80003800000 */
[----:B------:R-:W-:Y:S05]  /*c9e0*/  @!P0 BRA `(.L_x_212) ;  /* 0x0000065000008947 */ /* 0x000fea0003800000 */
[----:B------:R-:W-:Y:S01]  /*c9f0*/  BSSY B1, `(.L_x_213) ;  /* 0x0000063000017945 */ /* 0x000fe20003800000 */
[----:B0-----:R-:W-:Y:S01]  /*ca00*/  IMAD R9, R18, c[0x0][0x0], R5 ;  /* 0x0000000012097a24 */ /* 0x001fe200078e0205 */
[----:B------:R-:W-:Y:S01]  /*ca10*/  MOV R11, RZ ;  /* 0x000000ff000b7202 */ /* 0x000fe20000000f00 */
[----:B------:R-:W-:-:S07]  /*ca20*/  IMAD.SHL.U32 R10, R0, 0x4, RZ ;  /* 0x00000004000a7824 */ /* 0x000fce00078e00ff */
.L_x_223:
[----:B------:R-:W-:Y:S01]  /*ca30*/  ISETP.GE.AND P0, PT, R11, RZ, PT ;  /* 0x000000ff0b00720c */ /* 0x000fe20003f06270 */
[----:B------:R-:W-:-:S12]  /*ca40*/  BSSY B2, `(.L_x_214) ;  /* 0x000005a000027945 */ /* 0x000fd80003800000 */
[----:B01----:R-:W-:Y:S05]  /*ca50*/  @!P0 BRA `(.L_x_215) ;  /* 0x0000058000008947 */ /* 0x003fea0003800000 */
[--C-:B------:R-:W-:Y:S01]  /*ca60*/  IMAD R12, R4, 0xc, R11.reuse ;  /* 0x0000000c040c7824 */ /* 0x100fe200078e020b */
[C---:B------:R-:W-:Y:S01]  /*ca70*/  IADD3 R24, R11.reuse, 0x1, RZ ;  /* 0x000000010b187810 */ /* 0x040fe20007ffe0ff */
[----:B------:R-:W-:Y:S01]  /*ca80*/  IMAD R14, R11, R11, R11 ;  /* 0x0000000b0b0e7224 */ /* 0x000fe200078e020b */
[----:B------:R-:W-:Y:S01]  /*ca90*/  BSSY B3, `(.L_x_216) ;  /* 0x000002e000037945 */ /* 0x000fe20003800000 */
[----:B------:R-:W-:Y:S02]  /*caa0*/  MOV R20, RZ ;  /* 0x000000ff00147202 */ /* 0x000fe40000000f00 */
[----:B------:R-:W0:Y:S01]  /*cab0*/  LDS R12, [R12.X4] ;  /* 0x000000000c0c7984 */ /* 0x000e220000004800 */
[----:B------:R-:W-:Y:S02]  /*cac0*/  LOP3.LUT R16, R24, 0x3, RZ, 0xc0, !PT ;  /* 0x0000000318107812 */ /* 0x000fe400078ec0ff */
[----:B------:R-:W-:Y:S02]  /*cad0*/  LEA.HI R14, R14, R14, RZ, 0x1 ;  /* 0x0000000e0e0e7211 */ /* 0x000fe400078f08ff */
[----:B------:R-:W-:-:S02]  /*cae0*/  ISETP.NE.AND P0, PT, R16, RZ, PT ;  /* 0x000000ff1000720c */ /* 0x000fc40003f05270 */
[----:B------:R-:W-:-:S11]  /*caf0*/  SHF.R.S32.HI R28, RZ, 0x1, R14 ;  /* 0x00000001ff1c7819 */ /* 0x000fd6000001140e */
[----:B------:R-:W-:Y:S05]  /*cb00*/  @!P0 BRA `(.L_x_217) ;  /* 0x0000026000008947 */ /* 0x000fea0003800000 */
[----:B------:R-:W-:Y:S01]  /*cb10*/  ISETP.NE.AND P0, PT, R16, 0x1, PT ;  /* 0x000000011000780c */ /* 0x000fe20003f05270 */
[----:B------:R-:W-:Y:S01]  /*cb20*/  BSSY B4, `(.L_x_218) ;  /* 0x000001a000047945 */ /* 0x000fe20003800000 */
[----:B-1----:R-:W-:-:S11]  /*cb30*/  IMAD.MOV.U32 R19, RZ, RZ, RZ ;  /* 0x000000ffff137224 */ /* 0x002fd600078e00ff */
[----:B------:R-:W-:Y:S05]  /*cb40*/  @!P0 BRA `(.L_x_219) ;  /* 0x0000017000008947 */ /* 0x000fea0003800000 */
[----:B------:R-:W-:Y:S01]  /*cb50*/  ISETP.NE.AND P0, PT, R16, 0x2, PT ;  /* 0x000000021000780c */ /* 0x000fe20003f05270 */
[----:B------:R-:W-:Y:S01]  /*cb60*/  BSSY B5, `(.L_x_220) ;  /* 0x000000b000057945 */ /* 0x000fe20003800000 */
[----:B------:R-:W-:-:S11]  /*cb70*/  MOV R19, RZ ;  /* 0x000000ff00137202 */ /* 0x000fd60000000f00 */
[----:B------:R-:W-:Y:S05]  /*cb80*/  @!P0 BRA `(.L_x_221) ;  /* 0x0000008000008947 */ /* 0x000fea0003800000 */
[----:B------:R-:W1:Y:S01]  /*cb90*/  LDS R17, [R3] ;  /* 0x0000000003117984 */ /* 0x000e620000000800 */
[----:B------:R-:W-:Y:S01]  /*cba0*/  MOV R19, 0x4 ;  /* 0x0000000400137802 */ /* 0x000fe20000000f00 */
[----:B------:R-:W-:Y:S01]  /*cbb0*/  IMAD R16, R0, R28, R13 ;  /* 0x0000001c00107224 */ /* 0x000fe200078e020d */
[----:B01----:R-:W-:-:S03]  /*cbc0*/  FMUL.FTZ R14, R12, R17 ;  /* 0x000000110c0e7220 */ /* 0x003fc60000410000 */
[----:B------:R-:W-:Y:S01]  /*cbd0*/  IMAD.WIDE R16, R16, R19, c[0x0][0x188] ;  /* 0x0000620010107625 */ /* 0x000fe200078e0213 */
[----:B------:R-:W-:-:S05]  /*cbe0*/  FMUL.FTZ R21, R15, R14 ;  /* 0x0000000e0f157220 */ /* 0x000fca0000410000 */
[----:B------:R0:W-:Y:S01]  /*cbf0*/  RED.E.ADD.F32.FTZ.RN.STRONG.GPU [R16.64], R21 ;  /* 0x000000151000798e */ /* 0x0001e2000c10e786 */
[----:B------:R-:W-:-:S07]  /*cc00*/  IMAD.MOV.U32 R19, RZ, RZ, 0x1 ;  /* 0x00000001ff137424 */ /* 0x000fce00078e00ff */
.L_x_221:
[----:B------:R-:W-:Y:S05]  /*cc10*/  BSYNC B5 ;  /* 0x0000000000057941 */ /* 0x000fea0003800000 */
.L_x_220:
[----:B------:R-:W-:Y:S01]  /*cc20*/  IMAD R20, R4, 0xc, R19 ;  /* 0x0000000c04147824 */ /* 0x000fe200078e0213 */
[----:B------:R-:W-:Y:S02]  /*cc30*/  IADD3 R14, R28, R19, RZ ;  /* 0x000000131c0e7210 */ /* 0x000fe40007ffe0ff */
[----:B0-----:R-:W-:Y:S02]  /*cc40*/  MOV R21, 0x4 ;  /* 0x0000000400157802 */ /* 0x001fe40000000f00 */
[----:B------:R-:W0:Y:S01]  /*cc50*/  LDS R17, [R20.X4] ;  /* 0x0000000014117984 */ /* 0x000e220000004800 */
[----:B------:R-:W-:Y:S01]  /*cc60*/  IMAD R14, R0, R14, R13 ;  /* 0x0000000e000e7224 */ /* 0x000fe200078e020d */
[----:B0-----:R-:W-:-:S03]  /*cc70*/  FMUL.FTZ R22, R12, R17 ;  /* 0x000000110c167220 */ /* 0x001fc60000410000 */
[----:B------:R-:W-:Y:S01]  /*cc80*/  IMAD.WIDE R16, R14, R21, c[0x0][0x188] ;  /* 0x000062000e107625 */ /* 0x000fe200078e0215 */
[----:B------:R-:W-:-:S05]  /*cc90*/  FMUL.FTZ R21, R15, R22 ;  /* 0x000000160f157220 */ /* 0x000fca0000410000 */
[----:B------:R0:W-:Y:S01]  /*cca0*/  RED.E.ADD.F32.FTZ.RN.STRONG.GPU [R16.64], R21 ;  /* 0x000000151000798e */ /* 0x0001e2000c10e786 */
[----:B------:R-:W-:-:S07]  /*ccb0*/  IADD3 R19, R19, 0x1, RZ ;  /* 0x0000000113137810 */ /* 0x000fce0007ffe0ff */
.L_x_219:
[----:B------:R-:W-:Y:S05]  /*ccc0*/  BSYNC B4 ;  /* 0x0000000000047941 */ /* 0x000fea0003800000 */
.L_x_218:
[--C-:B0-----:R-:W-:Y:S01]  /*ccd0*/  IMAD R21, R4, 0xc, R19.reuse ;  /* 0x0000000c04157824 */ /* 0x101fe200078e0213 */
[----:B------:R-:W-:Y:S01]  /*cce0*/  MOV R17, 0x4 ;  /* 0x0000000400117802 */ /* 0x000fe20000000f00 */
[----:B------:R-:W-:-:S04]  /*ccf0*/  IMAD.IADD R14, R28, 0x1, R19 ;  /* 0x000000011c0e7824 */ /* 0x000fc800078e0213 */
[----:B------:R-:W0:Y:S01]  /*cd00*/  LDS R21, [R21.X4] ;  /* 0x0000000015157984 */ /* 0x000e220000004800 */
[----:B------:R-:W-:-:S04]  /*cd10*/  IMAD R14, R0, R14, R13 ;  /* 0x0000000e000e7224 */ /* 0x000fc800078e020d */
[----:B------:R-:W-:Y:S01]  /*cd20*/  IMAD.WIDE R16, R14, R17, c[0x0][0x188] ;  /* 0x000062000e107625 */ /* 0x000fe200078e0211 */
[----:B0-----:R-:W-:-:S04]  /*cd30*/  FMUL.FTZ R20, R12, R21 ;  /* 0x000000150c147220 */ /* 0x001fc80000410000 */
[----:B------:R-:W-:-:S05]  /*cd40*/  FMUL.FTZ R23, R15, R20 ;  /* 0x000000140f177220 */ /* 0x000fca0000410000 */
[----:B------:R0:W-:Y:S01]  /*cd50*/  RED.E.ADD.F32.FTZ.RN.STRONG.GPU [R16.64], R23 ;  /* 0x000000171000798e */ /* 0x0001e2000c10e786 */
[----:B------:R-:W-:-:S07]  /*cd60*/  IADD3 R20, R19, 0x1, RZ ;  /* 0x0000000113147810 */ /* 0x000fce0007ffe0ff */
.L_x_217:
[----:B------:R-:W-:Y:S05]  /*cd70*/  BSYNC B3 ;  /* 0x0000000000037941 */ /* 0x000fea0003800000 */
.L_x_216:
[----:B------:R-:W-:-:S13]  /*cd80*/  ISETP.GE.U32.AND P0, PT, R24, 0x4, PT ;  /* 0x000000041800780c */ /* 0x000fda0003f06070 */
[----:B------:R-:W-:Y:S05]  /*cd90*/  @!P0 BRA `(.L_x_215) ;  /* 0x0000024000008947 */ /* 0x000fea0003800000 */
[----:B0-----:R-:W-:Y:S01]  /*cda0*/  IADD3 R17, R28, R20, RZ ;  /* 0x000000141c117210 */ /* 0x001fe20007ffe0ff */
[----:B-1----:R-:W-:Y:S01]  /*cdb0*/  IMAD R19, R9, 0xc, R20 ;  /* 0x0000000c09137824 */ /* 0x002fe200078e0214 */
[----:B------:R-:W-:Y:S02]  /*cdc0*/  IADD3 R14, R20, -0x1, RZ ;  /* 0xffffffff140e7810 */ /* 0x000fe40007ffe0ff */
[----:B------:R-:W-:Y:S01]  /*cdd0*/  SHF.R.S32.HI R37, RZ, 0x1f, R10 ;  /* 0x0000001fff257819 */ /* 0x000fe2000001140a */
[----:B------:R-:W-:Y:S02]  /*cde0*/  IMAD.SHL.U32 R19, R19, 0x4, RZ ;  /* 0x0000000413137824 */ /* 0x000fe400078e00ff */
[----:B------:R-:W-:-:S07]  /*cdf0*/  IMAD R28, R0, R17, RZ ;  /* 0x00000011001c7224 */ /* 0x000fce00078e02ff */
.L_x_222:
[----:B0-----:R-:W0:Y:S01]  /*ce00*/  LDS R17, [R19] ;  /* 0x0000000013117984 */ /* 0x001e220000000800 */
[----:B------:R-:W-:Y:S02]  /*ce10*/  IADD3 R22, R13, R28, RZ ;  /* 0x0000001c0d167210 */ /* 0x000fe40007ffe0ff */
[----:B------:R-:W-:Y:S01]  /*ce20*/  MOV R23, 0x4 ;  /* 0x0000000400177802 */ /* 0x000fe20000000f00 */
[----:B------:R-:W1:Y:S04]  /*ce30*/  LDS R21, [R19+0x4] ;  /* 0x0000040013157984 */ /* 0x000e680000000800 */
[----:B------:R-:W2:Y:S01]  /*ce40*/  LDS R25, [R19+0x8] ;  /* 0x0000080013197984 */ /* 0x000ea20000000800 */
[----:B------:R-:W-:-:S03]  /*ce50*/  IMAD.WIDE R22, R22, R23, c[0x0][0x188] ;  /* 0x0000620016167625 */ /* 0x000fc600078e0217 */
[----:B------:R-:W3:Y:S02]  /*ce60*/  LDS R31, [R19+0xc] ;  /* 0x00000c00131f7984 */ /* 0x000ee40000000800 */
[----:B------:R-:W-:Y:S02]  /*ce70*/  IADD3 R16, P0, R10, R22, RZ ;  /* 0x000000160a107210 */ /* 0x000fe40007f1e0ff */
[----:B------:R-:W-:Y:S01]  /*ce80*/  IADD3 R14, R14, 0x4, RZ ;  /* 0x000000040e0e7810 */ /* 0x000fe20007ffe0ff */
[----:B0-----:R-:W-:Y:S02]  /*ce90*/  FMUL.FTZ R20, R12, R17 ;  /* 0x000000110c147220 */ /* 0x001fe40000410000 */
[----:B------:R-:W-:Y:S02]  /*cea0*/  IMAD.X R17, R23, 0x1, R37, P0 ;  /* 0x0000000117117824 */ /* 0x000fe400000e0625 */
[----:B------:R-:W-:Y:S01]  /*ceb0*/  FMUL.FTZ R29, R15, R20 ;  /* 0x000000140f1d7220 */ /* 0x000fe20000410000 */
[----:B------:R-:W-:Y:S01]  /*cec0*/  IADD3 R20, P0, R10, R16, RZ ;  /* 0x000000100a147210 */ /* 0x000fe20007f1e0ff */
[----:B-1----:R-:W-:-:S03]  /*ced0*/  FMUL.FTZ R30, R12, R21 ;  /* 0x000000150c1e7220 */ /* 0x002fc60000410000 */
[----:B------:R-:W-:Y:S01]  /*cee0*/  IADD3.X R21, R37, R17, RZ, P0, !PT ;  /* 0x0000001125157210 */ /* 0x000fe200007fe4ff */
[----:B--2---:R-:W-:Y:S01]  /*cef0*/  FMUL.FTZ R32, R12, R25 ;  /* 0x000000190c207220 */ /* 0x004fe20000410000 */
[----:B------:R-:W-:Y:S01]  /*cf00*/  IADD3 R24, P0, R10, R20, RZ ;  /* 0x000000140a187210 */ /* 0x000fe20007f1e0ff */
[----:B---3--:R-:W-:Y:S01]  /*cf10*/  FMUL.FTZ R34, R12, R31 ;  /* 0x0000001f0c227220 */ /* 0x008fe20000410000 */
[----:B------:R0:W-:Y:S01]  /*cf20*/  RED.E.ADD.F32.FTZ.RN.STRONG.GPU [R22.64], R29 ;  /* 0x0000001d1600798e */ /* 0x0001e2000c10e786 */
[----:B------:R-:W-:Y:S01]  /*cf30*/  FMUL.FTZ R31, R15, R30 ;  /* 0x0000001e0f1f7220 */ /* 0x000fe20000410000 */
[----:B------:R-:W-:Y:S01]  /*cf40*/  IADD3.X R25, R37, R21, RZ, P0, !PT ;  /* 0x0000001525197210 */ /* 0x000fe200007fe4ff */
[C---:B------:R-:W-:Y:S01]  /*cf50*/  FMUL.FTZ R33, R15.reuse, R32 ;  /* 0x000000200f217220 */ /* 0x040fe20000410000 */
[----:B------:R-:W-:Y:S01]  /*cf60*/  ISETP.GE.AND P0, PT, R14, R11, PT ;  /* 0x0000000b0e00720c */ /* 0x000fe20003f06270 */
[----:B------:R-:W-:Y:S01]  /*cf70*/  FMUL.FTZ R35, R15, R34 ;  /* 0x000000220f237220 */ /* 0x000fe20000410000 */
[----:B------:R0:W-:Y:S04]  /*cf80*/  RED.E.ADD.F32.FTZ.RN.STRONG.GPU [R16.64], R31 ;  /* 0x0000001f1000798e */ /* 0x0001e8000c10e786 */
[----:B------:R0:W-:Y:S01]  /*cf90*/  RED.E.ADD.F32.FTZ.RN.STRONG.GPU [R20.64], R33 ;  /* 0x000000211400798e */ /* 0x0001e2000c10e786 */
[----:B------:R-:W-:-:S03]  /*cfa0*/  IMAD.IADD R28, R10, 0x1, R28 ;  /* 0x000000010a1c7824 */ /* 0x000fc600078e021c */
[----:B------:R0:W-:Y:S01]  /*cfb0*/  RED.E.ADD.F32.FTZ.RN.STRONG.GPU [R24.64], R35 ;  /* 0x000000231800798e */ /* 0x0001e2000c10e786 */
[----:B------:R-:W-:Y:S02]  /*cfc0*/  IADD3 R19, R19, 0x10, RZ ;  /* 0x0000001013137810 */ /* 0x000fe40007ffe0ff */
[----:B------:R-:W-:Y:S05]  /*cfd0*/  @!P0 BRA `(.L_x_222) ;  /* 0xfffffe2000008947 */ /* 0x000fea000383ffff */
.L_x_215:
[----:B------:R-:W-:Y:S05]  /*cfe0*/  BSYNC B2 ;  /* 0x0000000000027941 */ /* 0x000fea0003800000 */
.L_x_214:
[C---:B------:R-:W-:Y:S02]  /*cff0*/  ISETP.GE.AND P0, PT, R11.reuse, R47, PT ;  /* 0x0000002f0b00720c */ /* 0x040fe40003f06270 */
[----:B------:R-:W-:-:S11]  /*d000*/  IADD3 R11, R11, 0x1, RZ ;  /* 0x000000010b0b7810 */ /* 0x000fd60007ffe0ff */
[----:B------:R-:W-:Y:S05]  /*d010*/  @!P0 BRA `(.L_x_223) ;  /* 0xfffffa1000008947 */ /* 0x000fea000383ffff */
[----:B------:R-:W-:Y:S05]  /*d020*/  BSYNC B1 ;  /* 0x0000000000017941 */ /* 0x000fea0003800000 */
.L_x_213:
[----:B------:R2:W5:Y:S02]  /*d030*/  LDG.E R47, [R26.64] ;  /* 0x000000061a2f7981 */ /* 0x000564000c1e1900 */
.L_x_212:
[----:B------:R-:W-:Y:S05]  /*d040*/  BSYNC B0 ;  /* 0x0000000000007941 */ /* 0x000fea0003800000 */
.L_x_211:
[----:B-----5:R-:W-:-:S13]  /*d050*/  ISETP.GE.AND P0, PT, R47, RZ, PT ;  /* 0x000000ff2f00720c */ /* 0x020fda0003f06270 */
[----:B------:R-:W-:Y:S05]  /*d060*/  @!P0 EXIT ;  /* 0x000000000000894d */ /* 0x000fea0003800000 */
[----:B0-----:R-:W-:Y:S01]  /*d070*/  IADD3 R12, R47, 0x1, RZ ;  /* 0x000000012f0c7810 */ /* 0x001fe20007ffe0ff */
[----:B------:R-:W-:Y:S01]  /*d080*/  BSSY B0, `(.L_x_224) ;  /* 0x0000036000007945 */ /* 0x000fe20003800000 */
[C---:B------:R-:W-:Y:S01]  /*d090*/  FMUL.FTZ R8, R15.reuse, R8 ;  /* 0x000000080f087220 */ /* 0x040fe20000410000 */
[C---:B------:R-:W-:Y:S01]  /*d0a0*/  FMUL.FTZ R7, R15.reuse, R7 ;  /* 0x000000070f077220 */ /* 0x040fe20000410000 */
[----:B------:R-:W-:Y:S01]  /*d0b0*/  LOP3.LUT R10, R12, 0x3, RZ, 0xc0, !PT ;  /* 0x000000030c0a7812 */ /* 0x000fe200078ec0ff */
[----:B------:R-:W-:Y:S01]  /*d0c0*/  FMUL.FTZ R6, R15, R6 ;  /* 0x000000060f067220 */ /* 0x000fe20000410000 */
[----:B------:R-:W-:Y:S02]  /*d0d0*/  MOV R9, RZ ;  /* 0x000000ff00097202 */ /* 0x000fe40000000f00 */
[----:B------:R-:W-:-:S13]  /*d0e0*/  ISETP.NE.AND P0, PT, R10, RZ, PT ;  /* 0x000000ff0a00720c */ /* 0x000fda0003f05270 */
[----:B------:R-:W-:Y:S05]  /*d0f0*/  @!P0 BRA `(.L_x_225) ;  /* 0x000002e000008947 */ /* 0x000fea0003800000 */
[----:B------:R-:W-:Y:S01]  /*d100*/  ISETP.NE.AND P0, PT, R10, 0x1, PT ;  /* 0x000000010a00780c */ /* 0x000fe20003f05270 */
[----:B------:R-:W-:Y:S01]  /*d110*/  BSSY B1, `(.L_x_226) ;  /* 0x0000020000017945 */ /* 0x000fe20003800000 */
[----:B------:R-:W-:-:S11]  /*d120*/  MOV R9, RZ ;  /* 0x000000ff00097202 */ /* 0x000fd60000000f00 */
[----:B------:R-:W-:Y:S05]  /*d130*/  @!P0 BRA `(.L_x_227) ;  /* 0x000001d000008947 */ /* 0x000fea0003800000 */
[----:B------:R-:W-:Y:S01]  /*d140*/  ISETP.NE.AND P0, PT, R10, 0x2, PT ;  /* 0x000000020a00780c */ /* 0x000fe20003f05270 */
[----:B------:R-:W-:Y:S01]  /*d150*/  BSSY B2, `(.L_x_228) ;  /* 0x000000d000027945 */ /* 0x000fe20003800000 */
[----:B------:R-:W-:-:S11]  /*d160*/  IMAD.MOV.U32 R9, RZ, RZ, RZ ;  /* 0x000000ffff097224 */ /* 0x000fd600078e00ff */
[----:B------:R-:W-:Y:S05]  /*d170*/  @!P0 BRA `(.L_x_229) ;  /* 0x000000a000008947 */ /* 0x000fea0003800000 */
[----:B------:R-:W0:Y:S01]  /*d180*/  LDS R3, [R3] ;  /* 0x0000000003037984 */ /* 0x000e220000000800 */
[----:B------:R-:W-:-:S05]  /*d190*/  MOV R10, 0xc ;  /* 0x0000000c000a7802 */ /* 0x000fca0000000f00 */
[----:B------:R-:W-:Y:S01]  /*d1a0*/  IMAD.WIDE R10, R13, R10, c[0x0][0x190] ;  /* 0x000064000d0a7625 */ /* 0x000fe200078e020a */
[-C--:B0-----:R-:W-:Y:S01]  /*d1b0*/  FMUL.FTZ R15, R8, R3.reuse ;  /* 0x00000003080f7220 */ /* 0x081fe20000410000 */
[-C--:B------:R-:W-:Y:S01]  /*d1c0*/  FMUL.FTZ R17, R7, R3.reuse ;  /* 0x0000000307117220 */ /* 0x080fe20000410000 */
[----:B-1----:R-:W-:-:S03]  /*d1d0*/  FMUL.FTZ R19, R6, R3 ;  /* 0x0000000306137220 */ /* 0x002fc60000410000 */
[----:B------:R0:W-:Y:S04]  /*d1e0*/  RED.E.ADD.F32.FTZ.RN.STRONG.GPU [R10.64], R15 ;  /* 0x0000000f0a00798e */ /* 0x0001e8000c10e786 */
[----:B------:R0:W-:Y:S04]  /*d1f0*/  RED.E.ADD.F32.FTZ.RN.STRONG.GPU [R10.64+0x4], R17 ;  /* 0x000004110a00798e */ /* 0x0001e8000c10e786 */
[----:B------:R0:W-:Y:S01]  /*d200*/  RED.E.ADD.F32.FTZ.RN.STRONG.GPU [R10.64+0x8], R19 ;  /* 0x000008130a00798e */ /* 0x0001e2000c10e786 */
[----:B------:R-:W-:-:S07]  /*d210*/  MOV R9, 0x1 ;  /* 0x0000000100097802 */ /* 0x000fce0000000f00 */
.L_x_229:
[----:B------:R-:W-:Y:S05]  /*d220*/  BSYNC B2 ;  /* 0x0000000000027941 */ /* 0x000fea0003800000 */
.L_x_228:
[--C-:B------:R-:W-:Y:S02]  /*d230*/  IMAD R3, R4, 0xc, R9.reuse ;  /* 0x0000000c04037824 */ /* 0x100fe400078e0209 */
[----:B0-----:R-:W-:-:S04]  /*d240*/  IMAD.MOV R11, RZ, RZ, -R9 ;  /* 0x000000ffff0b7224 */ /* 0x001fc800078e0a09 */
[----:B------:R-:W0:Y:S01]  /*d250*/  LDS R3, [R3.X4] ;  /* 0x0000000003037984 */ /* 0x000e220000004800 */
[----:B------:R-:W-:Y:S02]  /*d260*/  LOP3.LUT R10, R0, R11, RZ, 0xc0, !PT ;  /* 0x0000000b000a7212 */ /* 0x000fe400078ec0ff */
[----:B------:R-:W-:Y:S02]  /*d270*/  MOV R11, 0xc ;  /* 0x0000000c000b7802 */ /* 0x000fe40000000f00 */
[----:B------:R-:W-:-:S05]  /*d280*/  IADD3 R10, R13, R10, RZ ;  /* 0x0000000a0d0a7210 */ /* 0x000fca0007ffe0ff */
[----:B------:R-:W-:Y:S01]  /*d290*/  IMAD.WIDE R10, R10, R11, c[0x0][0x190] ;  /* 0x000064000a0a7625 */ /* 0x000fe200078e020b */
[-C--:B0-----:R-:W-:Y:S01]  /*d2a0*/  FMUL.FTZ R15, R8, R3.reuse ;  /* 0x00000003080f7220 */ /* 0x081fe20000410000 */
[-C--:B------:R-:W-:Y:S01]  /*d2b0*/  FMUL.FTZ R17, R7, R3.reuse ;  /* 0x0000000307117220 */ /* 0x080fe20000410000 */
[----:B-1----:R-:W-:-:S03]  /*d2c0*/  FMUL.FTZ R19, R6, R3 ;  /* 0x0000000306137220 */ /* 0x002fc60000410000 */
[----:B------:R0:W-:Y:S04]  /*d2d0*/  RED.E.ADD.F32.FTZ.RN.STRONG.GPU [R10.64], R15 ;  /* 0x0000000f0a00798e */ /* 0x0001e8000c10e786 */
[----:B------:R0:W-:Y:S04]  /*d2e0*/  RED.E.ADD.F32.FTZ.RN.STRONG.GPU [R10.64+0x4], R17 ;  /* 0x000004110a00798e */ /* 0x0001e8000c10e786 */
[----:B------:R0:W-:Y:S01]  /*d2f0*/  RED.E.ADD.F32.FTZ.RN.STRONG.GPU [R10.64+0x8], R19 ;  /* 0x000008130a00798e */ /* 0x0001e2000c10e786 */
[----:B------:R-:W-:-:S07]  /*d300*/  IADD3 R9, R9, 0x1, RZ ;  /* 0x0000000109097810 */ /* 0x000fce0007ffe0ff */
.L_x_227:
[----:B------:R-:W-:Y:S05]  /*d310*/  BSYNC B1 ;  /* 0x0000000000017941 */ /* 0x000fea0003800000 */
.L_x_226:
[----:B------:R-:W-:Y:S02]  /*d320*/  IMAD R4, R4, 0xc, R9 ;  /* 0x0000000c04047824 */ /* 0x000fe400078e0209 */
[----:B0-----:R-:W-:-:S02]  /*d330*/  IMAD.MOV.U32 R11, RZ, RZ, 0xc ;  /* 0x0000000cff0b7424 */ /* 0x001fc400078e00ff */
[----:B------:R-:W-:Y:S01]  /*d340*/  IMAD R10, R0, R9, R13 ;  /* 0x00000009000a7224 */ /* 0x000fe200078e020d */
[----:B------:R-:W0:Y:S03]  /*d350*/  LDS R3, [R4.X4] ;  /* 0x0000000004037984 */ /* 0x000e260000004800 */
[----:B------:R-:W-:Y:S01]  /*d360*/  IMAD.WIDE R10, R10, R11, c[0x0][0x190] ;  /* 0x000064000a0a7625 */ /* 0x000fe200078e020b */
[-C--:B0-----:R-:W-:Y:S01]  /*d370*/  FMUL.FTZ R15, R8, R3.reuse ;  /* 0x00000003080f7220 */ /* 0x081fe20000410000 */
[-C--:B------:R-:W-:Y:S01]  /*d380*/  FMUL.FTZ R17, R7, R3.reuse ;  /* 0x0000000307117220 */ /* 0x080fe20000410000 */
[----:B------:R-:W-:-:S03]  /*d390*/  FMUL.FTZ R3, R6, R3 ;  /* 0x0000000306037220 */ /* 0x000fc60000410000 */
[----:B------:R0:W-:Y:S04]  /*d3a0*/  RED.E.ADD.F32.FTZ.RN.STRONG.GPU [R10.64], R15 ;  /* 0x0000000f0a00798e */ /* 0x0001e8000c10e786 */
[----:B------:R0:W-:Y:S04]  /*d3b0*/  RED.E.ADD.F32.FTZ.RN.STRONG.GPU [R10.64+0x4], R17 ;  /* 0x000004110a00798e */ /* 0x0001e8000c10e786 */
[----:B------:R0:W-:Y:S01]  /*d3c0*/  RED.E.ADD.F32.FTZ.RN.STRONG.GPU [R10.64+0x8], R3 ;  /* 0x000008030a00798e */ /* 0x0001e2000c10e786 */
[----:B------:R-:W-:-:S07]  /*d3d0*/  IADD3 R9, R9, 0x1, RZ ;  /* 0x0000000109097810 */ /* 0x000fce0007ffe0ff */
.L_x_225:
[----:B------:R-:W-:Y:S05]  /*d3e0*/  BSYNC B0 ;  /* 0x0000000000007941 */ /* 0x000fea0003800000 */
.L_x_224:
[----:B------:R-:W-:-:S13]  /*d3f0*/  ISETP.GE.U32.AND P0, PT, R12, 0x4, PT ;  /* 0x000000040c00780c */ /* 0x000fda0003f06070 */
[----:B------:R-:W-:Y:S05]  /*d400*/  @!P0 EXIT ;  /* 0x000000000000894d */ /* 0x000fea0003800000 */
[----:B------:R-:W-:Y:S01]  /*d410*/  IMAD R4, R18, c[0x0][0x0], RZ ;  /* 0x0000000012047a24 */ /* 0x000fe200078e02ff */
[----:B------:R-:W-:Y:S01]  /*d420*/  BSSY B0, `(.L_x_230) ;  /* 0x000003f000007945 */ /* 0x000fe20003800000 */
[----:B------:R-:W-:Y:S01]  /*d430*/  IMAD R21, R0, 0xc, RZ ;  /* 0x0000000c00157824 */ /* 0x000fe200078e02ff */
[C---:B------:R-:W-:Y:S01]  /*d440*/  IADD3 R12, R9.reuse, -0x1, RZ ;  /* 0xffffffff090c7810 */ /* 0x040fe20007ffe0ff */
[----:B------:R-:W-:Y:S02]  /*d450*/  IMAD R4, R4, 0xc, R9 ;  /* 0x0000000c04047824 */ /* 0x000fe400078e0209 */
[----:B0-----:R-:W-:Y:S01]  /*d460*/  IMAD R3, R9, UR4, RZ ;  /* 0x0000000409037c24 */ /* 0x001fe2000f8e02ff */
[----:B------:R-:W-:Y:S01]  /*d470*/  IADD3 R23, R21, 0x4, RZ ;  /* 0x0000000415177810 */ /* 0x000fe20007ffe0ff */
[----:B------:R-:W-:Y:S01]  /*d480*/  IMAD R4, R5, 0xc, R4 ;  /* 0x0000000c05047824 */ /* 0x000fe200078e0204 */
[----:B------:R-:W-:Y:S01]  /*d490*/  IADD3 R25, R21, 0x8, RZ ;  /* 0x0000000815197810 */ /* 0x000fe20007ffe0ff */
[----:B------:R-:W-:Y:S01]  /*d4a0*/  IMAD R20, R2, R3, RZ ;  /* 0x0000000302147224 */ /* 0x000fe200078e02ff */
[----:B------:R-:W-:-:S02]  /*d4b0*/  SHF.R.S32.HI R41, RZ, 0x1f, R21 ;  /* 0x0000001fff297819 */ /* 0x000fc40000011415 */
[----:B------:R-:W-:Y:S02]  /*d4c0*/  SHF.R.S32.HI R43, RZ, 0x1f, R23 ;  /* 0x0000001fff2b7819 */ /* 0x000fe40000011417 */
[----:B------:R-:W-:Y:S02]  /*d4d0*/  SHF.R.S32.HI R45, RZ, 0x1f, R25 ;  /* 0x0000001fff2d7819 */ /* 0x000fe40000011419 */
[----:B------:R-:W-:-:S07]  /*d4e0*/  SHF.L.U32 R9, R4, 0x2, RZ ;  /* 0x0000000204097819 */ /* 0x000fce00000006ff */
.L_x_231:
[----:B-1----:R-:W0:Y:S01]  /*d4f0*/  LDS R3, [R9] ;  /* 0x0000000009037984 */ /* 0x002e220000000800 */
[----:B------:R-:W-:Y:S01]  /*d500*/  IADD3 R4, R13, R20, RZ ;  /* 0x000000140d047210 */ /* 0x000fe20007ffe0ff */
[----:B------:R-:W-:Y:S02]  /*d510*/  IMAD.MOV.U32 R5, RZ, RZ, 0xc ;  /* 0x0000000cff057424 */ /* 0x000fe400078e00ff */
[----:B------:R-:W3:Y:S02]  /*d520*/  LDS R11, [R9+0x4] ;  /* 0x00000400090b7984 */ /* 0x000ee40000000800 */
[----:B------:R-:W-:-:S02]  /*d530*/  IMAD.WIDE R4, R4, R5, c[0x0][0x190] ;  /* 0x0000640004047625 */ /* 0x000fc400078e0205 */
[----:B------:R-:W4:Y:S03]  /*d540*/  LDS R33, [R9+0x8] ;  /* 0x0000080009217984 */ /* 0x000f260000000800 */
[----:B------:R-:W-:Y:S01]  /*d550*/  IADD3 R2, P0, R21, R4, RZ ;  /* 0x0000000415027210 */ /* 0x000fe20007f1e0ff */
[----:B------:R-:W5:Y:S03]  /*d560*/  LDS R39, [R9+0xc] ;  /* 0x00000c0009277984 */ /* 0x000f660000000800 */
[----:B------:R-:W-:Y:S02]  /*d570*/  IADD3 R14, P1, R23, R2, RZ ;  /* 0x00000002170e7210 */ /* 0x000fe40007f3e0ff */
[----:B------:R-:W-:Y:S01]  /*d580*/  IADD3 R12, R12, 0x4, RZ ;  /* 0x000000040c0c7810 */ /* 0x000fe20007ffe0ff */
[-C--:B0-----:R-:W-:Y:S01]  /*d590*/  FMUL.FTZ R15, R8, R3.reuse ;  /* 0x00000003080f7220 */ /* 0x081fe20000410000 */
[-C--:B------:R-:W-:Y:S01]  /*d5a0*/  FMUL.FTZ R17, R7, R3.reuse ;  /* 0x0000000307117220 */ /* 0x080fe20000410000 */
[----:B-1----:R-:W-:Y:S01]  /*d5b0*/  FMUL.FTZ R19, R6, R3 ;  /* 0x0000000306137220 */ /* 0x002fe20000410000 */
[----:B------:R-:W-:-:S02]  /*d5c0*/  IADD3.X R3, R5, R41, RZ, P0, !PT ;  /* 0x0000002905037210 */ /* 0x000fc400007fe4ff */
[----:B------:R-:W-:Y:S01]  /*d5d0*/  IADD3 R10, P0, R21, R2, RZ ;  /* 0x00000002150a7210 */ /* 0x000fe20007f1e0ff */
[----:B------:R-:W-:Y:S01]  /*d5e0*/  RED.E.ADD.F32.FTZ.RN.STRONG.GPU [R4.64], R15 ;  /* 0x0000000f0400798e */ /* 0x000fe2000c10e786 */
[-C--:B--23--:R-:W-:Y:S01]  /*d5f0*/  FMUL.FTZ R27, R8, R11.reuse ;  /* 0x0000000b081b7220 */ /* 0x08cfe20000410000 */
[-C--:B------:R-:W-:Y:S01]  /*d600*/  FMUL.FTZ R29, R7, R11.reuse ;  /* 0x0000000b071d7220 */ /* 0x080fe20000410000 */
[----:B------:R-:W-:Y:S01]  /*d610*/  FMUL.FTZ R31, R6, R11 ;  /* 0x0000000b061f7220 */ /* 0x000fe20000410000 */
[----:B------:R-:W-:Y:S01]  /*d620*/  RED.E.ADD.F32.FTZ.RN.STRONG.GPU [R4.64+0x4], R17 ;  /* 0x000004110400798e */ /* 0x000fe2000c10e786 */
[----:B------:R-:W-:-:S03]  /*d630*/  IADD3.X R11, R41, R3, RZ, P0, !PT ;  /* 0x00000003290b7210 */ /* 0x000fc600007fe4ff */
[----:B------:R0:W-:Y:S04]  /*d640*/  RED.E.ADD.F32.FTZ.RN.STRONG.GPU [R4.64+0x8], R19 ;  /* 0x000008130400798e */ /* 0x0001e8000c10e786 */
[----:B------:R5:W-:Y:S04]  /*d650*/  RED.E.ADD.F32.FTZ.RN.STRONG.GPU [R2.64], R27 ;  /* 0x0000001b0200798e */ /* 0x000be8000c10e786 */
[----:B------:R1:W-:Y:S01]  /*d660*/  RED.E.ADD.F32.FTZ.RN.STRONG.GPU [R2.64+0x4], R29 ;  /* 0x0000041d0200798e */ /* 0x0003e2000c10e786 */
[----:B0-----:R-:W-:-:S03]  /*d670*/  IADD3 R4, P0, R25, R2, RZ ;  /* 0x0000000219047210 */ /* 0x001fc60007f1e0ff */
[----:B------:R0:W-:Y:S01]  /*d680*/  RED.E.ADD.F32.FTZ.RN.STRONG.GPU [R2.64+0x8], R31 ;  /* 0x0000081f0200798e */ /* 0x0001e2000c10e786 */
[----:B------:R-:W-:Y:S01]  /*d690*/  IMAD.X R15, R43, 0x1, R3, P1 ;  /* 0x000000012b0f7824 */ /* 0x000fe200008e0603 */
[C---:B----4-:R-:W-:Y:S01]  /*d6a0*/  FMUL.FTZ R35, R8.reuse, R33 ;  /* 0x0000002108237220 */ /* 0x050fe20000410000 */
[----:B------:R-:W-:Y:S01]  /*d6b0*/  IADD3.X R5, R45, R3, RZ, P0, !PT ;  /* 0x000000032d057210 */ /* 0x000fe200007fe4ff */
[----:B------:R-:W-:Y:S01]  /*d6c0*/  FMUL.FTZ R37, R7, R33 ;  /* 0x0000002107257220 */ /* 0x000fe20000410000 */
[-C--:B------:R-:W-:Y:S02]  /*d6d0*/  IADD3 R16, P1, R23, R10.reuse, RZ ;  /* 0x0000000a17107210 */ /* 0x080fe40007f3e0ff */
[-C--:B------:R-:W-:Y:S01]  /*d6e0*/  IADD3 R18, P2, R25, R10.reuse, RZ ;  /* 0x0000000a19127210 */ /* 0x080fe20007f5e0ff */
[-C--:B-----5:R-:W-:Y:S01]  /*d6f0*/  FMUL.FTZ R27, R8, R39.reuse ;  /* 0x00000027081b7220 */ /* 0x0a0fe20000410000 */
[----:B-1----:R-:W-:Y:S01]  /*d700*/  FMUL.FTZ R29, R7, R39 ;  /* 0x00000027071d7220 */ /* 0x002fe20000410000 */
[----:B------:R1:W-:Y:S01]  /*d710*/  RED.E.ADD.F32.FTZ.RN.STRONG.GPU [R10.64], R35 ;  /* 0x000000230a00798e */ /* 0x0003e2000c10e786 */
[C---:B------:R-:W-:Y:S01]  /*d720*/  FMUL.FTZ R33, R6.reuse, R33 ;  /* 0x0000002106217220 */ /* 0x040fe20000410000 */
[----:B0-----:R-:W-:Y:S01]  /*d730*/  IADD3 R2, P0, R21, R10, RZ ;  /* 0x0000000a15027210 */ /* 0x001fe20007f1e0ff */
[----:B------:R-:W-:Y:S01]  /*d740*/  IMAD.X R17, R43, 0x1, R11, P1 ;  /* 0x000000012b117824 */ /* 0x000fe200008e060b */
[----:B------:R-:W-:Y:S01]  /*d750*/  IADD3.X R19, R45, R11, RZ, P2, !PT ;  /* 0x0000000b2d137210 */ /* 0x000fe200017fe4ff */
[----:B------:R-:W-:Y:S01]  /*d760*/  FMUL.FTZ R39, R6, R39 ;  /* 0x0000002706277220 */ /* 0x000fe20000410000 */
[----:B------:R-:W-:Y:S01]  /*d770*/  IADD3.X R3, R41, R11, RZ, P0, !PT ;  /* 0x0000000b29037210 */ /* 0x000fe200007fe4ff */
[----:B------:R1:W-:Y:S01]  /*d780*/  RED.E.ADD.F32.FTZ.RN.STRONG.GPU [R14.64], R37 ;  /* 0x000000250e00798e */ /* 0x0003e2000c10e786 */
[----:B------:R-:W-:-:S03]  /*d790*/  ISETP.GE.AND P0, PT, R12, R47, PT ;  /* 0x0000002f0c00720c */ /* 0x000fc60003f06270 */
[----:B------:R1:W-:Y:S04]  /*d7a0*/  RED.E.ADD.F32.FTZ.RN.STRONG.GPU [R4.64], R33 ;  /* 0x000000210400798e */ /* 0x0003e8000c10e786 */
[----:B------:R1:W-:Y:S04]  /*d7b0*/  RED.E.ADD.F32.FTZ.RN.STRONG.GPU [R2.64], R27 ;  /* 0x0000001b0200798e */ /* 0x0003e8000c10e786 */
[----:B------:R1:W-:Y:S01]  /*d7c0*/  RED.E.ADD.F32.FTZ.RN.STRONG.GPU [R16.64], R29 ;  /* 0x0000001d1000798e */ /* 0x0003e2000c10e786 */
[----:B------:R-:W-:-:S03]  /*d7d0*/  LEA R20, R0, R20, 0x2 ;  /* 0x0000001400147211 */ /* 0x000fc600078e10ff */
[----:B------:R1:W-:Y:S01]  /*d7e0*/  RED.E.ADD.F32.FTZ.RN.STRONG.GPU [R18.64], R39 ;  /* 0x000000271200798e */ /* 0x0003e2000c10e786 */
[----:B------:R-:W-:Y:S01]  /*d7f0*/  IADD3 R9, R9, 0x10, RZ ;  /* 0x0000001009097810 */ /* 0x000fe20007ffe0ff */
[----:B------:R-:W-:Y:S06]  /*d800*/  @!P0 BRA `(.L_x_231) ;  /* 0xfffffce000008947 */ /* 0x000fec000383ffff */
[----:B------:R-:W-:Y:S05]  /*d810*/  BSYNC B0 ;  /* 0x0000000000007941 */ /* 0x000fea0003800000 */
.L_x_230:
[----:B------:R-:W-:Y:S05]  /*d820*/  EXIT ;  /* 0x000000000000794d */ /* 0x000fea0003800000 */
.L_x_232:
        /* <DEDUP_REMOVED lines=13> */
.L_x_612:


//--------------------- .text.kernel_cuda_filter_nlm_normalize --------------------------
	.section	.text.kernel_cuda_filter_nlm_normalize,"ax",@progbits
	.sectioninfo	@"SHI_REGISTERS=10"
	.align	128
        .global         kernel_cuda_filter_nlm_normalize
        .type           kernel_cuda_filter_nlm_normalize,@function
        .size           kernel_cuda_filter_nlm_normalize,(.L_x_613 - kernel_cuda_filter_nlm_normalize)
        .other          kernel_cuda_filter_nlm_normalize,@"STO_CUDA_ENTRY STV_DEFAULT"
kernel_cuda_filter_nlm_normalize:
.text.kernel_cuda_filter_nlm_normalize:
        /* <DEDUP_REMOVED lines=10> */
[----:B------:R-:W-:Y:S01]  /*00a0*/  MOV R2, 0x4 ;  /* 0x0000000400027802 */ /* 0x000fe20000000f00 */
[----:B------:R-:W-:Y:S01]  /*00b0*/  IMAD R3, R3, c[0x0][0x178], R0 ;  /* 0x00005e0003037a24 */ /* 0x000fe200078e0200 */
[----:B------:R-:W-:-:S03]  /*00c0*/  ULDC.64 UR4, c[0x0][0x118] ;  /* 0x0000460000047ab9 */ /* 0x000fc60000000a00 */
[----:B------:R-:W-:-:S06]  /*00d0*/  IMAD.WIDE R4, R3, R2, c[0x0][0x168] ;  /* 0x00005a0003047625 */ /* 0x000fcc00078e0202 */
[----:B------:R-:W2:Y:S01]  /*00e0*/  LDG.E.CONSTANT R4, [R4.64] ;  /* 0x0000000404047981 */ /* 0x000ea2000c1e9900 */
[----:B------:R-:W-:-:S05]  /*00f0*/  IMAD.WIDE R2, R3, R2, c[0x0][0x160] ;  /* 0x0000580003027625 */ /* 0x000fca00078e0202 */
[----:B------:R-:W3:Y:S01]  /*0100*/  LDG.E R0, [R2.64] ;  /* 0x0000000402007981 */ /* 0x000ee2000c1e1900 */
[----:B--2---:R-:W3:Y:S02]  /*0110*/  MUFU.RCP R7, R4 ;  /* 0x0000000400077308 */ /* 0x004ee40000001000 */
[----:B---3--:R-:W-:-:S05]  /*0120*/  FMUL.FTZ R7, R0, R7 ;  /* 0x0000000700077220 */ /* 0x008fca0000410000 */
[----:B------:R-:W-:Y:S01]  /*0130*/  STG.E [R2.64], R7 ;  /* 0x0000000702007986 */ /* 0x000fe2000c101904 */
[----:B------:R-:W-:Y:S05]  /*0140*/  EXIT ;  /* 0x000000000000794d */ /* 0x000fea0003800000 */
.L_x_233:
        /* <DEDUP_REMOVED lines=11> */
.L_x_613:


//--------------------- .text.kernel_cuda_filter_nlm_update_output --------------------------
	.section	.text.kernel_cuda_filter_nlm_update_output,"ax",@progbits
	.sectioninfo	@"SHI_REGISTERS=39"
	.align	128
        .global         kernel_cuda_filter_nlm_update_output
        .type           kernel_cuda_filter_nlm_update_output,@function
        .size           kernel_cuda_filter_nlm_update_output,(.L_x_614 - kernel_cuda_filter_nlm_update_output)
        .other          kernel_cuda_filter_nlm_update_output,@"STO_CUDA_ENTRY STV_DEFAULT"
kernel_cuda_filter_nlm_update_output:
.text.kernel_cuda_filter_nlm_update_output:
[----:B------:R-:W-:-:S07]  /*0000*/  IMAD.MOV.U32 R1, RZ, RZ, c[0x0][0x28] ;  /* 0x00000a00ff017624 */ /* 0x000fce00078e00ff */
        /* <DEDUP_REMOVED lines=9> */
[----:B0-----:R-:W-:-:S05]  /*00a0*/  IMAD R0, R0, c[0x0][0x4], R7 ;  /* 0x0000010000007a24 */ /* 0x001fca00078e0207 */
[----:B------:R-:W-:Y:S02]  /*00b0*/  ISETP.GE.AND P2, PT, R0, RZ, PT ;  /* 0x000000ff0000720c */ /* 0x000fe40003f46270 */
[----:B-1----:R-:W-:Y:S02]  /*00c0*/  IADD3 R2, R4, 0xffffffe, RZ ;  /* 0x0ffffffe04027810 */ /* 0x002fe40007ffe0ff */
[----:B------:R-:W-:Y:S02]  /*00d0*/  IABS R4, R0 ;  /* 0x0000000000047213 */ /* 0x000fe40000000000 */
[----:B------:R0:W1:Y:S02]  /*00e0*/  F2I.FTZ.U32.TRUNC.NTZ R3, R2 ;  /* 0x0000000200037305 */ /* 0x000064000021f000 */
[----:B0-----:R-:W-:Y:S02]  /*00f0*/  IMAD.MOV.U32 R2, RZ, RZ, RZ ;  /* 0x000000ffff027224 */ /* 0x001fe400078e00ff */
[----:B-1----:R-:W-:-:S04]  /*0100*/  IMAD.MOV R6, RZ, RZ, -R3 ;  /* 0x000000ffff067224 */ /* 0x002fc800078e0a03 */
[----:B------:R-:W-:Y:S01]  /*0110*/  IMAD R7, R6, R9, RZ ;  /* 0x0000000906077224 */ /* 0x000fe200078e02ff */
[----:B------:R-:W-:-:S03]  /*0120*/  IABS R6, R5 ;  /* 0x0000000500067213 */ /* 0x000fc60000000000 */
[----:B------:R-:W-:Y:S01]  /*0130*/  IMAD.HI.U32 R3, R3, R7, R2 ;  /* 0x0000000703037227 */ /* 0x000fe200078e0002 */
[----:B------:R-:W-:-:S03]  /*0140*/  LOP3.LUT R7, RZ, R5, RZ, 0x33, !PT ;  /* 0x00000005ff077212 */ /* 0x000fc600078e33ff */
[----:B------:R-:W-:Y:S02]  /*0150*/  IMAD.MOV R2, RZ, RZ, -R6 ;  /* 0x000000ffff027224 */ /* 0x000fe400078e0a06 */
[----:B------:R-:W-:-:S04]  /*0160*/  IMAD.HI.U32 R3, R3, R4, RZ ;  /* 0x0000000403037227 */ /* 0x000fc800078e00ff */
[----:B------:R-:W-:Y:S01]  /*0170*/  IMAD R2, R3, R2, R4 ;  /* 0x0000000203027224 */ /* 0x000fe200078e0204 */
[----:B------:R-:W-:-:S04]  /*0180*/  LOP3.LUT R4, R0, R5, RZ, 0x3c, !PT ;  /* 0x0000000500047212 */ /* 0x000fc800078e3cff */
[----:B------:R-:W-:Y:S02]  /*0190*/  ISETP.GT.U32.AND P1, PT, R9, R2, PT ;  /* 0x000000020900720c */ /* 0x000fe40003f24070 */
[----:B------:R-:W-:Y:S02]  /*01a0*/  ISETP.GE.AND P3, PT, R4, RZ, PT ;  /* 0x000000ff0400720c */ /* 0x000fe40003f66270 */
[----:B------:R-:W-:-:S04]  /*01b0*/  IADD3 R4, R3, 0x1, RZ ;  /* 0x0000000103047810 */ /* 0x000fc80007ffe0ff */
[----:B------:R-:W-:-:S05]  /*01c0*/  SEL R4, R4, R3, !P1 ;  /* 0x0000000304047207 */ /* 0x000fca0004800000 */
[----:B------:R-:W-:-:S04]  /*01d0*/  @!P1 IMAD.IADD R2, R2, 0x1, -R9 ;  /* 0x0000000102029824 */ /* 0x000fc800078e0a09 */
[C---:B------:R-:W-:Y:S01]  /*01e0*/  IMAD.IADD R3, R2.reuse, 0x1, -R9 ;  /* 0x0000000102037824 */ /* 0x040fe200078e0a09 */
[----:B------:R-:W-:Y:S02]  /*01f0*/  ISETP.GE.U32.AND P0, PT, R2, R9, PT ;  /* 0x000000090200720c */ /* 0x000fe40003f06070 */
[----:B------:R-:W-:-:S04]  /*0200*/  ISETP.GT.U32.AND P1, PT, R9, R2, PT ;  /* 0x000000020900720c */ /* 0x000fc80003f24070 */
[----:B------:R-:W-:-:S05]  /*0210*/  SEL R2, R3, R2, !P1 ;  /* 0x0000000203027207 */ /* 0x000fca0004800000 */
[----:B------:R-:W-:Y:S02]  /*0220*/  @!P2 IMAD.MOV R2, RZ, RZ, -R2 ;  /* 0x000000ffff02a224 */ /* 0x000fe400078e0a02 */
[----:B------:R-:W-:Y:S02]  /*0230*/  @P0 IADD3 R4, R4, 0x1, RZ ;  /* 0x0000000104040810 */ /* 0x000fe40007ffe0ff */
[----:B------:R-:W-:-:S03]  /*0240*/  ISETP.NE.AND P0, PT, R5, RZ, PT ;  /* 0x000000ff0500720c */ /* 0x000fc60003f05270 */
[----:B------:R-:W-:Y:S01]  /*0250*/  @!P3 IMAD.MOV R4, RZ, RZ, -R4 ;  /* 0x000000ffff04b224 */ /* 0x000fe200078e0a04 */
[C---:B------:R-:W-:Y:S02]  /*0260*/  SEL R10, R7.reuse, R2, !P0 ;  /* 0x00000002070a7207 */ /* 0x040fe40004000000 */
[----:B------:R-:W-:Y:S02]  /*0270*/  CS2R R2, SRZ ;  /* 0x0000000000027805 */ /* 0x000fe4000001ff00 */
[----:B------:R-:W-:Y:S02]  /*0280*/  SEL R8, R7, R4, !P0 ;  /* 0x0000000407087207 */ /* 0x000fe40004000000 */
[----:B------:R-:W-:Y:S02]  /*0290*/  PLOP3.LUT P0, PT, PT, PT, PT, 0x80, 0x0 ;  /* 0x000000000000781c */ /* 0x000fe40003f0f070 */
[----:B------:R-:W-:-:S13]  /*02a0*/  ISETP.GE.AND P1, PT, R8, R5, PT ;  /* 0x000000050800720c */ /* 0x000fda0003f26270 */
[----:B------:R-:W-:Y:S05]  /*02b0*/  @P1 BRA `(.L_x_235) ;  /* 0x000003c000001947 */ /* 0x000fea0003800000 */
[----:B------:R-:W-:Y:S02]  /*02c0*/  IADD3 R0, R10, -c[0x0][0x194], RZ ;  /* 0x800065000a007a10 */ /* 0x000fe40007ffe0ff */
[----:B------:R-:W-:Y:S02]  /*02d0*/  IADD3 R4, R8, -c[0x0][0x194], RZ ;  /* 0x8000650008047a10 */ /* 0x000fe40007ffe0ff */
[----:B------:R-:W-:Y:S01]  /*02e0*/  IMNMX R7, RZ, R0, !PT ;  /* 0x00000000ff077217 */ /* 0x000fe20007800200 */
[----:B------:R-:W-:Y:S01]  /*02f0*/  IMAD.MOV R9, RZ, RZ, -R0 ;  /* 0x000000ffff097224 */ /* 0x000fe200078e0a00 */
[----:B------:R-:W-:Y:S01]  /*0300*/  IMNMX R6, RZ, R4, !PT ;  /* 0x00000004ff067217 */ /* 0x000fe20007800200 */
[----:B------:R-:W-:Y:S01]  /*0310*/  IMAD.MOV R12, RZ, RZ, -R4 ;  /* 0x000000ffff0c7224 */ /* 0x000fe200078e0a04 */
[----:B------:R-:W-:Y:S02]  /*0320*/  IADD3 R7, -R7, c[0x0][0x180], RZ ;  /* 0x0000600007077a10 */ /* 0x000fe40007ffe1ff */
[----:B------:R-:W-:-:S02]  /*0330*/  IADD3 R11, -R6, c[0x0][0x184], RZ ;  /* 0x00006100060b7a10 */ /* 0x000fc40007ffe1ff */
[----:B------:R-:W-:Y:S02]  /*0340*/  IMNMX R9, RZ, R9, !PT ;  /* 0x00000009ff097217 */ /* 0x000fe40007800200 */
[----:B------:R-:W-:Y:S02]  /*0350*/  IMNMX R14, R7, c[0x0][0x180], PT ;  /* 0x00006000070e7a17 */ /* 0x000fe40003800200 */
[----:B------:R-:W-:Y:S02]  /*0360*/  IMNMX R6, RZ, R12, !PT ;  /* 0x0000000cff067217 */ /* 0x000fe40007800200 */
[----:B------:R-:W-:Y:S02]  /*0370*/  IMNMX R11, R11, c[0x0][0x184], PT ;  /* 0x000061000b0b7a17 */ /* 0x000fe40003800200 */
[----:B------:R-:W-:-:S04]  /*0380*/  ISETP.GT.AND P1, PT, R14, R9, PT ;  /* 0x000000090e00720c */ /* 0x000fc80003f24270 */
[----:B------:R-:W-:-:S13]  /*0390*/  ISETP.LE.OR P1, PT, R11, R6, !P1 ;  /* 0x000000060b00720c */ /* 0x000fda0004f23670 */
[----:B------:R-:W-:Y:S05]  /*03a0*/  @P1 BRA `(.L_x_235) ;  /* 0x000002d000001947 */ /* 0x000fea0003800000 */
[----:B------:R-:W-:Y:S01]  /*03b0*/  IMAD.IADD R20, R14, 0x1, -R9 ;  /* 0x000000010e147824 */ /* 0x000fe200078e0a09 */
[----:B------:R-:W0:Y:S04]  /*03c0*/  S2R R15, SR_CTAID.X ;  /* 0x00000000000f7919 */ /* 0x000e280000002500 */
[-C--:B------:R-:W-:Y:S01]  /*03d0*/  IABS R14, R20.reuse ;  /* 0x00000014000e7213 */ /* 0x080fe20000000000 */
[----:B------:R-:W0:Y:S03]  /*03e0*/  S2R R18, SR_TID.X ;  /* 0x0000000000127919 */ /* 0x000e260000002100 */
[----:B------:R-:W1:Y:S02]  /*03f0*/  I2F.RP R16, R14 ;  /* 0x0000000e00107306 */ /* 0x000e640000209400 */
[----:B-1----:R-:W1:Y:S01]  /*0400*/  MUFU.RCP R16, R16 ;  /* 0x0000001000107308 */ /* 0x002e620000001000 */
[----:B0-----:R-:W-:Y:S01]  /*0410*/  IMAD R15, R15, c[0x0][0x0], R18 ;  /* 0x000000000f0f7a24 */ /* 0x001fe200078e0212 */
[----:B------:R-:W-:-:S05]  /*0420*/  IABS R18, R20 ;  /* 0x0000001400127213 */ /* 0x000fca0000000000 */
[----:B------:R-:W-:Y:S01]  /*0430*/  IMAD.MOV R18, RZ, RZ, -R18 ;  /* 0x000000ffff127224 */ /* 0x000fe200078e0a12 */
[----:B-1----:R-:W-:Y:S02]  /*0440*/  IADD3 R12, R16, 0xffffffe, RZ ;  /* 0x0ffffffe100c7810 */ /* 0x002fe40007ffe0ff */
[----:B------:R-:W-:Y:S02]  /*0450*/  IABS R16, R15 ;  /* 0x0000000f00107213 */ /* 0x000fe40000000000 */
[----:B------:R0:W1:Y:S02]  /*0460*/  F2I.FTZ.U32.TRUNC.NTZ R13, R12 ;  /* 0x0000000c000d7305 */ /* 0x000064000021f000 */
[----:B0-----:R-:W-:Y:S02]  /*0470*/  IMAD.MOV.U32 R12, RZ, RZ, RZ ;  /* 0x000000ffff0c7224 */ /* 0x001fe400078e00ff */
[----:B-1----:R-:W-:-:S04]  /*0480*/  IMAD.MOV R17, RZ, RZ, -R13 ;  /* 0x000000ffff117224 */ /* 0x002fc800078e0a0d */
[----:B------:R-:W-:-:S04]  /*0490*/  IMAD R17, R17, R14, RZ ;  /* 0x0000000e11117224 */ /* 0x000fc800078e02ff */
[----:B------:R-:W-:Y:S01]  /*04a0*/  IMAD.HI.U32 R13, R13, R17, R12 ;  /* 0x000000110d0d7227 */ /* 0x000fe200078e000c */
[----:B------:R-:W-:-:S03]  /*04b0*/  LOP3.LUT R12, R15, R20, RZ, 0x3c, !PT ;  /* 0x000000140f0c7212 */ /* 0x000fc600078e3cff */
[----:B------:R-:W-:Y:S01]  /*04c0*/  IMAD.MOV.U32 R17, RZ, RZ, R18 ;  /* 0x000000ffff117224 */ /* 0x000fe200078e0012 */
[----:B------:R-:W-:Y:S01]  /*04d0*/  ISETP.GE.AND P3, PT, R12, RZ, PT ;  /* 0x000000ff0c00720c */ /* 0x000fe20003f66270 */
[----:B------:R-:W-:-:S04]  /*04e0*/  IMAD.HI.U32 R13, R13, R16, RZ ;  /* 0x000000100d0d7227 */ /* 0x000fc800078e00ff */
[C---:B------:R-:W-:Y:S01]  /*04f0*/  IMAD R17, R13.reuse, R17, R16 ;  /* 0x000000110d117224 */ /* 0x040fe200078e0210 */
[----:B------:R-:W-:-:S04]  /*0500*/  IADD3 R12, R13, 0x1, RZ ;  /* 0x000000010d0c7810 */ /* 0x000fc80007ffe0ff */
[----:B------:R-:W-:-:S04]  /*0510*/  ISETP.GT.U32.AND P2, PT, R14, R17, PT ;  /* 0x000000110e00720c */ /* 0x000fc80003f44070 */
[----:B------:R-:W-:Y:S02]  /*0520*/  SEL R12, R12, R13, !P2 ;  /* 0x0000000d0c0c7207 */ /* 0x000fe40005000000 */
[----:B------:R-:W-:-:S07]  /*0530*/  LOP3.LUT R13, RZ, R20, RZ, 0x33, !PT ;  /* 0x00000014ff0d7212 */ /* 0x000fce00078e33ff */
[----:B------:R-:W-:-:S05]  /*0540*/  @!P2 IMAD.IADD R17, R17, 0x1, -R14 ;  /* 0x000000011111a824 */ /* 0x000fca00078e0a0e */
[C---:B------:R-:W-:Y:S02]  /*0550*/  ISETP.GE.U32.AND P1, PT, R17.reuse, R14, PT ;  /* 0x0000000e1100720c */ /* 0x040fe40003f26070 */
[----:B------:R-:W-:Y:S01]  /*0560*/  ISETP.GT.U32.AND P2, PT, R14, R17, PT ;  /* 0x000000110e00720c */ /* 0x000fe20003f44070 */
[----:B------:R-:W-:-:S05]  /*0570*/  IMAD.IADD R14, R17, 0x1, -R14 ;  /* 0x00000001110e7824 */ /* 0x000fca00078e0a0e */
[----:B------:R-:W-:-:S05]  /*0580*/  SEL R14, R14, R17, !P2 ;  /* 0x000000110e0e7207 */ /* 0x000fca0005000000 */
[----:B------:R-:W-:Y:S02]  /*0590*/  @P1 IADD3 R12, R12, 0x1, RZ ;  /* 0x000000010c0c1810 */ /* 0x000fe40007ffe0ff */
[----:B------:R-:W-:-:S03]  /*05a0*/  ISETP.NE.AND P1, PT, R20, RZ, PT ;  /* 0x000000ff1400720c */ /* 0x000fc60003f25270 */
[----:B------:R-:W-:Y:S01]  /*05b0*/  @!P3 IMAD.MOV R12, RZ, RZ, -R12 ;  /* 0x000000ffff0cb224 */ /* 0x000fe200078e0a0c */
[----:B------:R-:W-:-:S04]  /*05c0*/  ISETP.GE.AND P3, PT, R15, RZ, PT ;  /* 0x000000ff0f00720c */ /* 0x000fc80003f66270 */
[----:B------:R-:W-:-:S05]  /*05d0*/  SEL R19, R13, R12, !P1 ;  /* 0x0000000c0d137207 */ /* 0x000fca0004800000 */
[----:B------:R-:W-:-:S04]  /*05e0*/  IMAD.IADD R6, R6, 0x1, R19 ;  /* 0x0000000106067824 */ /* 0x000fc800078e0213 */
[----:B------:R-:W-:Y:S01]  /*05f0*/  @!P3 IMAD.MOV R14, RZ, RZ, -R14 ;  /* 0x000000ffff0eb224 */ /* 0x000fe200078e0a0e */
[----:B------:R-:W-:-:S04]  /*0600*/  ISETP.GE.AND P4, PT, R6, R11, PT ;  /* 0x0000000b0600720c */ /* 0x000fc80003f86270 */
[----:B------:R-:W-:-:S09]  /*0610*/  SEL R14, R13, R14, !P1 ;  /* 0x0000000e0d0e7207 */ /* 0x000fd20004800000 */
[----:B------:R-:W-:Y:S01]  /*0620*/  @!P4 IMAD R8, R5, R8, R10 ;  /* 0x000000080508c224 */ /* 0x000fe200078e020a */
[----:B------:R-:W-:Y:S01]  /*0630*/  @!P4 PLOP3.LUT P0, PT, PT, PT, PT, 0x8, 0x0 ;  /* 0x000000000000c81c */ /* 0x000fe20003f0e170 */
[----:B------:R-:W-:Y:S02]  /*0640*/  @!P4 IMAD.IADD R5, R9, 0x1, R14 ;  /* 0x000000010905c824 */ /* 0x000fe400078e020e */
[----:B------:R-:W-:-:S04]  /*0650*/  @!P4 IMAD R11, R8, c[0x0][0x18c], RZ ;  /* 0x00006300080bca24 */ /* 0x000fc800078e02ff */
[--C-:B------:R-:W-:Y:S01]  /*0660*/  @!P4 IMAD.MOV.U32 R2, RZ, RZ, R11.reuse ;  /* 0x000000ffff02c224 */ /* 0x100fe200078e000b */
[----:B------:R-:W-:-:S07]  /*0670*/  @!P4 SHF.R.S32.HI R3, RZ, 0x1f, R11 ;  /* 0x0000001fff03c819 */ /* 0x000fce000001140b */
.L_x_235:
[----:B------:R-:W-:Y:S05]  /*0680*/  BSYNC B0 ;  /* 0x0000000000007941 */ /* 0x000fea0003800000 */
.L_x_234:
[----:B------:R-:W-:Y:S05]  /*0690*/  @P0 EXIT ;  /* 0x000000000000094d */ /* 0x000fea0003800000 */
[C---:B------:R-:W-:Y:S01]  /*06a0*/  IADD3 R8, R5.reuse, -c[0x0][0x198], RZ ;  /* 0x8000660005087a10 */ /* 0x040fe20007ffe0ff */
[----:B------:R-:W-:Y:S01]  /*06b0*/  BSSY B0, `(.L_x_236) ;  /* 0x0000086000007945 */ /* 0x000fe20003800000 */
[----:B------:R-:W-:Y:S02]  /*06c0*/  IADD3.X R10, R5, c[0x0][0x198], RZ, PT, !PT ;  /* 0x00006600050a7a10 */ /* 0x000fe40003ffe4ff */
[----:B------:R-:W-:Y:S02]  /*06d0*/  IMNMX R9, R9, R8, !PT ;  /* 0x0000000809097217 */ /* 0x000fe40007800200 */
[----:B------:R-:W-:Y:S01]  /*06e0*/  IMNMX R8, R7, R10, PT ;  /* 0x0000000a07087217 */ /* 0x000fe20003800200 */
[----:B------:R-:W-:-:S03]  /*06f0*/  IMAD.MOV.U32 R10, RZ, RZ, RZ ;  /* 0x000000ffff0a7224 */ /* 0x000fc600078e00ff */
[C---:B------:R-:W-:Y:S01]  /*0700*/  ISETP.GT.AND P0, PT, R8.reuse, R9, PT ;  /* 0x000000090800720c */ /* 0x040fe20003f04270 */
[----:B------:R-:W-:-:S12]  /*0710*/  IMAD.IADD R7, R8, 0x1, -R9 ;  /* 0x0000000108077824 */ /* 0x000fd800078e0a09 */
[----:B------:R-:W-:Y:S05]  /*0720*/  @!P0 BRA `(.L_x_237) ;  /* 0x000007e000008947 */ /* 0x000fea0003800000 */
[----:B------:R-:W-:Y:S01]  /*0730*/  LOP3.LUT R11, R7, 0x3, RZ, 0xc0, !PT ;  /* 0x00000003070b7812 */ /* 0x000fe200078ec0ff */
[----:B------:R-:W-:Y:S01]  /*0740*/  BSSY B1, `(.L_x_238) ;  /* 0x0000023000017945 */ /* 0x000fe20003800000 */
[----:B------:R-:W-:Y:S02]  /*0750*/  IMAD.MOV.U32 R10, RZ, RZ, RZ ;  /* 0x000000ffff0a7224 */ /* 0x000fe400078e00ff */
[----:B------:R-:W-:-:S13]  /*0760*/  ISETP.NE.AND P0, PT, R11, RZ, PT ;  /* 0x000000ff0b00720c */ /* 0x000fda0003f05270 */
[----:B------:R-:W-:Y:S05]  /*0770*/  @!P0 BRA `(.L_x_239) ;  /* 0x000001f000008947 */ /* 0x000fea0003800000 */
[----:B------:R-:W-:Y:S01]  /*0780*/  ISETP.NE.AND P0, PT, R11, 0x1, PT ;  /* 0x000000010b00780c */ /* 0x000fe20003f05270 */
[----:B------:R-:W-:Y:S01]  /*0790*/  BSSY B2, `(.L_x_240) ;  /* 0x0000015000027945 */ /* 0x000fe20003800000 */
[----:B------:R-:W-:-:S11]  /*07a0*/  IMAD.MOV.U32 R14, RZ, RZ, RZ ;  /* 0x000000ffff0e7224 */ /* 0x000fd600078e00ff */
[----:B------:R-:W-:Y:S05]  /*07b0*/  @!P0 BRA `(.L_x_241) ;  /* 0x0000012000008947 */ /* 0x000fea0003800000 */
[----:B------:R-:W-:-:S13]  /*07c0*/  ISETP.NE.AND P0, PT, R11, 0x2, PT ;  /* 0x000000020b00780c */ /* 0x000fda0003f05270 */
[----:B------:R-:W-:Y:S01]  /*07d0*/  @P0 IMAD R11, R6, c[0x0][0x188], R9 ;  /* 0x00006200060b0a24 */ /* 0x000fe200078e0209 */
[----:B------:R-:W-:-:S04]  /*07e0*/  @P0 IADD3 R9, R9, 0x1, RZ ;  /* 0x0000000109090810 */ /* 0x000fc80007ffe0ff */
[----:B------:R-:W-:Y:S01]  /*07f0*/  @P0 IADD3 R12, P1, R11, R2, RZ ;  /* 0x000000020b0c0210 */ /* 0x000fe20007f3e0ff */
[----:B------:R-:W-:-:S03]  /*0800*/  IMAD R13, R6, c[0x0][0x188], R9 ;  /* 0x00006200060d7a24 */ /* 0x000fc600078e0209 */
[-C--:B------:R-:W-:Y:S02]  /*0810*/  @P0 LEA.HI.X.SX32 R11, R11, R3.reuse, 0x1, P1 ;  /* 0x000000030b0b0211 */ /* 0x080fe400008f0eff */
[C---:B------:R-:W-:Y:S02]  /*0820*/  @P0 LEA R10, P1, R12.reuse, c[0x0][0x160], 0x2 ;  /* 0x000058000c0a0a11 */ /* 0x040fe400078210ff */
[C---:B------:R-:W-:Y:S02]  /*0830*/  IADD3 R14, P2, R13.reuse, R2, RZ ;  /* 0x000000020d0e7210 */ /* 0x040fe40007f5e0ff */
[----:B------:R-:W-:Y:S02]  /*0840*/  @P0 LEA.HI.X R11, R12, c[0x0][0x164], R11, 0x2, P1 ;  /* 0x000059000c0b0a11 */ /* 0x000fe400008f140b */
[----:B------:R-:W-:Y:S02]  /*0850*/  LEA.HI.X.SX32 R13, R13, R3, 0x1, P2 ;  /* 0x000000030d0d7211 */ /* 0x000fe400010f0eff */
[C---:B------:R-:W-:Y:S01]  /*0860*/  LEA R12, P1, R14.reuse, c[0x0][0x160], 0x2 ;  /* 0x000058000e0c7a11 */ /* 0x040fe200078210ff */
[----:B------:R-:W2:Y:S03]  /*0870*/  @P0 LDG.E.CONSTANT R10, [R10.64] ;  /* 0x000000040a0a0981 */ /* 0x000ea6000c1e9900 */
[----:B------:R-:W-:-:S06]  /*0880*/  LEA.HI.X R13, R14, c[0x0][0x164], R13, 0x2, P1 ;  /* 0x000059000e0d7a11 */ /* 0x000fcc00008f140d */
[----:B------:R-:W3:Y:S01]  /*0890*/  LDG.E.CONSTANT R13, [R12.64] ;  /* 0x000000040c0d7981 */ /* 0x000ee2000c1e9900 */
[----:B------:R-:W-:Y:S01]  /*08a0*/  IMAD.MOV.U32 R14, RZ, RZ, RZ ;  /* 0x000000ffff0e7224 */ /* 0x000fe200078e00ff */
[----:B------:R-:W-:Y:S01]  /*08b0*/  IADD3 R9, R9, 0x1, RZ ;  /* 0x0000000109097810 */ /* 0x000fe20007ffe0ff */
[----:B--2---:R-:W-:-:S04]  /*08c0*/  @P0 FADD.FTZ R14, RZ, R10 ;  /* 0x0000000aff0e0221 */ /* 0x004fc80000010000 */
[----:B---3--:R-:W-:-:S07]  /*08d0*/  FADD.FTZ R14, R13, R14 ;  /* 0x0000000e0d0e7221 */ /* 0x008fce0000010000 */
.L_x_241:
[----:B------:R-:W-:Y:S05]  /*08e0*/  BSYNC B2 ;  /* 0x0000000000027941 */ /* 0x000fea0003800000 */
.L_x_240:
[----:B------:R-:W-:-:S05]  /*08f0*/  IMAD R11, R6, c[0x0][0x188], R9 ;  /* 0x00006200060b7a24 */ /* 0x000fca00078e0209 */
[----:B------:R-:W-:-:S04]  /*0900*/  IADD3 R10, P0, R11, R2, RZ ;  /* 0x000000020b0a7210 */ /* 0x000fc80007f1e0ff */
[----:B------:R-:W-:Y:S02]  /*0910*/  LEA.HI.X.SX32 R11, R11, R3, 0x1, P0 ;  /* 0x000000030b0b7211 */ /* 0x000fe400000f0eff */
[----:B------:R-:W-:-:S04]  /*0920*/  LEA R12, P0, R10, c[0x0][0x160], 0x2 ;  /* 0x000058000a0c7a11 */ /* 0x000fc800078010ff */
[----:B------:R-:W-:-:S06]  /*0930*/  LEA.HI.X R13, R10, c[0x0][0x164], R11, 0x2, P0 ;  /* 0x000059000a0d7a11 */ /* 0x000fcc00000f140b */
[----:B------:R-:W2:Y:S01]  /*0940*/  LDG.E.CONSTANT R13, [R12.64] ;  /* 0x000000040c0d7981 */ /* 0x000ea2000c1e9900 */
[----:B------:R-:W-:Y:S01]  /*0950*/  IADD3 R9, R9, 0x1, RZ ;  /* 0x0000000109097810 */ /* 0x000fe20007ffe0ff */
[----:B--2---:R-:W-:-:S07]  /*0960*/  FADD.FTZ R10, R13, R14 ;  /* 0x0000000e0d0a7221 */ /* 0x004fce0000010000 */
.L_x_239:
[----:B------:R-:W-:Y:S05]  /*0970*/  BSYNC B1 ;  /* 0x0000000000017941 */ /* 0x000fea0003800000 */
.L_x_238:
[----:B------:R-:W-:-:S13]  /*0980*/  ISETP.GE.U32.AND P0, PT, R7, 0x4, PT ;  /* 0x000000040700780c */ /* 0x000fda0003f06070 */
[----:B------:R-:W-:Y:S05]  /*0990*/  @!P0 BRA `(.L_x_237) ;  /* 0x0000057000008947 */ /* 0x000fea0003800000 */
[--C-:B------:R-:W-:Y:S01]  /*09a0*/  IMAD.IADD R13, R8, 0x1, -R9.reuse ;  /* 0x00000001080d7824 */ /* 0x100fe200078e0a09 */
[----:B------:R-:W-:Y:S01]  /*09b0*/  BSSY B1, `(.L_x_242) ;  /* 0x0000030000017945 */ /* 0x000fe20003800000 */
[----:B------:R-:W-:-:S03]  /*09c0*/  IMAD R11, R6, c[0x0][0x188], R9 ;  /* 0x00006200060b7a24 */ /* 0x000fc600078e0209 */
[----:B------:R-:W-:Y:S02]  /*09d0*/  ISETP.GT.AND P1, PT, R13, 0xc, PT ;  /* 0x0000000c0d00780c */ /* 0x000fe40003f24270 */
[----:B------:R-:W-:-:S04]  /*09e0*/  IADD3 R12, P0, R11, R2, RZ ;  /* 0x000000020b0c7210 */ /* 0x000fc80007f1e0ff */
[----:B------:R-:W-:Y:S02]  /*09f0*/  LEA.HI.X.SX32 R3, R11, R3, 0x1, P0 ;  /* 0x000000030b037211 */ /* 0x000fe400000f0eff */
[----:B------:R-:W-:-:S04]  /*0a00*/  LEA R2, P0, R12, c[0x0][0x160], 0x2 ;  /* 0x000058000c027a11 */ /* 0x000fc800078010ff */
[----:B------:R-:W-:Y:S02]  /*0a10*/  LEA.HI.X R3, R12, c[0x0][0x164], R3, 0x2, P0 ;  /* 0x000059000c037a11 */ /* 0x000fe400000f1403 */
[----:B------:R-:W-:Y:S01]  /*0a20*/  PLOP3.LUT P0, PT, PT, PT, PT, 0x80, 0x0 ;  /* 0x000000000000781c */ /* 0x000fe20003f0f070 */
[----:B------:R-:W-:-:S12]  /*0a30*/  @!P1 BRA `(.L_x_243) ;  /* 0x0000027000009947 */ /* 0x000fd80003800000 */
[----:B------:R-:W-:Y:S02]  /*0a40*/  PLOP3.LUT P0, PT, PT, PT, PT, 0x8, 0x0 ;  /* 0x000000000000781c */ /* 0x000fe40003f0e170 */
[----:B------:R-:W-:-:S11]  /*0a50*/  IADD3 R14, R8, -0xc, RZ ;  /* 0xfffffff4080e7810 */ /* 0x000fd60007ffe0ff */
.L_x_244:
        /* <DEDUP_REMOVED lines=37> */
.L_x_243:
[----:B------:R-:W-:Y:S05]  /*0cb0*/  BSYNC B1 ;  /* 0x0000000000017941 */ /* 0x000fea0003800000 */
.L_x_242:
[----:B------:R-:W-:Y:S01]  /*0cc0*/  IMAD.IADD R11, R8, 0x1, -R9 ;  /* 0x00000001080b7824 */ /* 0x000fe200078e0a09 */
[----:B------:R-:W-:Y:S04]  /*0cd0*/  BSSY B1, `(.L_x_245) ;  /* 0x0000019000017945 */ /* 0x000fe80003800000 */
[----:B------:R-:W-:-:S13]  /*0ce0*/  ISETP.GT.AND P1, PT, R11, 0x4, PT ;  /* 0x000000040b00780c */ /* 0x000fda0003f24270 */
[----:B------:R-:W-:Y:S05]  /*0cf0*/  @!P1 BRA `(.L_x_246) ;  /* 0x0000016000009947 */ /* 0x000fea0003800000 */
[----:B------:R-:W2:Y:S04]  /*0d00*/  LDG.E.CONSTANT R11, [R2.64] ;  /* 0x00000004020b7981 */ /* 0x000ea8000c1e9900 */
[----:B------:R-:W3:Y:S04]  /*0d10*/  LDG.E.CONSTANT R12, [R2.64+0x4] ;  /* 0x00000404020c7981 */ /* 0x000ee8000c1e9900 */
[----:B------:R-:W4:Y:S04]  /*0d20*/  LDG.E.CONSTANT R14, [R2.64+0x8] ;  /* 0x00000804020e7981 */ /* 0x000f28000c1e9900 */
[----:B------:R-:W5:Y:S04]  /*0d30*/  LDG.E.CONSTANT R16, [R2.64+0xc] ;  /* 0x00000c0402107981 */ /* 0x000f68000c1e9900 */
        /* <DEDUP_REMOVED lines=9> */
[----:B----4-:R-:W-:Y:S02]  /*0dd0*/  FADD.FTZ R11, R11, R14 ;  /* 0x0000000e0b0b7221 */ /* 0x010fe40000010000 */
[----:B------:R-:W-:Y:S02]  /*0de0*/  IMAD.X R13, RZ, RZ, R3, P1 ;  /* 0x000000ffff0d7224 */ /* 0x000fe400008e0603 */
[----:B-----5:R-:W-:Y:S01]  /*0df0*/  FADD.FTZ R11, R11, R16 ;  /* 0x000000100b0b7221 */ /* 0x020fe20000010000 */
[----:B0-----:R-:W-:Y:S02]  /*0e00*/  IMAD.MOV.U32 R2, RZ, RZ, R12 ;  /* 0x000000ffff027224 */ /* 0x001fe400078e000c */
[----:B------:R-:W-:Y:S01]  /*0e10*/  IMAD.MOV.U32 R3, RZ, RZ, R13 ;  /* 0x000000ffff037224 */ /* 0x000fe200078e000d */
[----:B------:R-:W-:-:S04]  /*0e20*/  FADD.FTZ R11, R11, R18 ;  /* 0x000000120b0b7221 */ /* 0x000fc80000010000 */
[----:B------:R-:W-:-:S04]  /*0e30*/  FADD.FTZ R11, R11, R20 ;  /* 0x000000140b0b7221 */ /* 0x000fc80000010000 */
[----:B------:R-:W-:-:S04]  /*0e40*/  FADD.FTZ R11, R11, R22 ;  /* 0x000000160b0b7221 */ /* 0x000fc80000010000 */
[----:B------:R-:W-:-:S07]  /*0e50*/  FADD.FTZ R10, R11, R24 ;  /* 0x000000180b0a7221 */ /* 0x000fce0000010000 */
.L_x_246:
[----:B------:R-:W-:Y:S05]  /*0e60*/  BSYNC B1 ;  /* 0x0000000000017941 */ /* 0x000fea0003800000 */
.L_x_245:
        /* <DEDUP_REMOVED lines=10> */
.L_x_237:
[----:B------:R-:W-:Y:S05]  /*0f10*/  BSYNC B0 ;  /* 0x0000000000007941 */ /* 0x000fea0003800000 */
.L_x_236:
[----:B------:R-:W-:Y:S01]  /*0f20*/  I2FP.F32.S32 R7, R7 ;  /* 0x0000000700077245 */ /* 0x000fe20000201400 */
[----:B------:R-:W-:Y:S01]  /*0f30*/  IMAD.IADD R4, R4, 0x1, R6 ;  /* 0x0000000104047824 */ /* 0x000fe200078e0206 */
[----:B------:R-:W-:Y:S01]  /*0f40*/  ISETP.NE.U32.AND P0, PT, RZ, c[0x0][0x170], PT ;  /* 0x00005c00ff007a0c */ /* 0x000fe20003f05070 */
[--C-:B------:R-:W-:Y:S02]  /*0f50*/  IMAD.IADD R3, R0, 0x1, R5.reuse ;  /* 0x0000000100037824 */ /* 0x100fe400078e0205 */
[----:B------:R-:W-:Y:S01]  /*0f60*/  IMAD.MOV.U32 R9, RZ, RZ, 0x4 ;  /* 0x00000004ff097424 */ /* 0x000fe200078e00ff */
[----:B------:R-:W0:Y:S01]  /*0f70*/  MUFU.RCP R7, R7 ;  /* 0x0000000700077308 */ /* 0x000e220000001000 */
[----:B------:R-:W-:Y:S01]  /*0f80*/  ISETP.NE.AND.EX P0, PT, RZ, c[0x0][0x174], PT, P0 ;  /* 0x00005d00ff007a0c */ /* 0x000fe20003f05300 */
[----:B------:R-:W-:Y:S02]  /*0f90*/  IMAD R12, R6, c[0x0][0x188], R5 ;  /* 0x00006200060c7a24 */ /* 0x000fe400078e0205 */
[----:B------:R-:W-:Y:S01]  /*0fa0*/  IMAD R0, R4, c[0x0][0x188], R3 ;  /* 0x0000620004007a24 */ /* 0x000fe200078e0203 */
[----:B0-----:R-:W-:Y:S01]  /*0fb0*/  FMUL.FTZ R15, R7, R10 ;  /* 0x0000000a070f7220 */ /* 0x001fe20000410000 */
[----:B------:R-:W-:-:S08]  /*0fc0*/  IMAD.WIDE R10, R12, R9, c[0x0][0x178] ;  /* 0x00005e000c0a7625 */ /* 0x000fd000078e0209 */
[----:B------:R-:W-:Y:S05]  /*0fd0*/  @!P0 BRA `(.L_x_247) ;  /* 0x0000012000008947 */ /* 0x000fea0003800000 */
[----:B------:R-:W-:Y:S01]  /*0fe0*/  ISETP.NE.AND P0, PT, RZ, c[0x0][0x190], PT ;  /* 0x00006400ff007a0c */ /* 0x000fe20003f05270 */
[C---:B------:R-:W-:Y:S01]  /*0ff0*/  IMAD.WIDE R2, R0.reuse, R9, c[0x0][0x168] ;  /* 0x00005a0000027625 */ /* 0x040fe200078e0209 */
[----:B------:R-:W-:Y:S11]  /*1000*/  RED.E.ADD.F32.FTZ.RN.STRONG.GPU [R10.64], R15 ;  /* 0x0000000f0a00798e */ /* 0x000ff6000c10e784 */
[----:B------:R-:W-:Y:S01]  /*1010*/  @P0 IADD3 R4, R0, c[0x0][0x190], RZ ;  /* 0x0000640000040a10 */ /* 0x000fe20007ffe0ff */
[----:B------:R-:W-:-:S04]  /*1020*/  @P0 IMAD.MOV.U32 R6, RZ, RZ, c[0x0][0x190] ;  /* 0x00006400ff060624 */ /* 0x000fc800078e00ff */
[----:B------:R-:W-:Y:S02]  /*1030*/  @P0 IMAD R6, R6, 0x2, R0 ;  /* 0x0000000206060824 */ /* 0x000fe400078e0200 */
[-C--:B------:R-:W-:Y:S01]  /*1040*/  @P0 IMAD.WIDE R4, R4, R9.reuse, c[0x0][0x168] ;  /* 0x00005a0004040625 */ /* 0x080fe200078e0209 */
[----:B------:R-:W2:Y:S03]  /*1050*/  LDG.E.CONSTANT R0, [R2.64] ;  /* 0x0000000402007981 */ /* 0x000ea6000c1e9900 */
[----:B------:R-:W-:Y:S02]  /*1060*/  @P0 IMAD.WIDE R6, R6, R9, c[0x0][0x168] ;  /* 0x00005a0006060625 */ /* 0x000fe400078e0209 */
[----:B------:R-:W2:Y:S04]  /*1070*/  @P0 LDG.E.CONSTANT R5, [R4.64] ;  /* 0x0000000404050981 */ /* 0x000ea8000c1e9900 */
[----:B------:R-:W3:Y:S01]  /*1080*/  @P0 LDG.E.CONSTANT R7, [R6.64] ;  /* 0x0000000406070981 */ /* 0x000ee2000c1e9900 */
[----:B--2---:R-:W-:-:S04]  /*1090*/  @P0 FADD.FTZ R8, R0, R5 ;  /* 0x0000000500080221 */ /* 0x004fc80000010000 */
[----:B---3--:R-:W-:-:S04]  /*10a0*/  @P0 FADD.FTZ R8, R8, R7 ;  /* 0x0000000708080221 */ /* 0x008fc80000010000 */
[----:B------:R-:W-:Y:S01]  /*10b0*/  @P0 FMUL.FTZ R0, R8, 0.3333333432674407959 ;  /* 0x3eaaaaab08000820 */ /* 0x000fe20000410000 */
[----:B------:R-:W-:-:S03]  /*10c0*/  IMAD.WIDE R8, R12, R9, c[0x0][0x170] ;  /* 0x00005c000c087625 */ /* 0x000fc600078e0209 */
[----:B------:R-:W-:-:S05]  /*10d0*/  FMUL.FTZ R13, R15, R0 ;  /* 0x000000000f0d7220 */ /* 0x000fca0000410000 */
[----:B------:R-:W-:Y:S01]  /*10e0*/  RED.E.ADD.F32.FTZ.RN.STRONG.GPU [R8.64], R13 ;  /* 0x0000000d0800798e */ /* 0x000fe2000c10e784 */
[----:B------:R-:W-:Y:S05]  /*10f0*/  EXIT ;  /* 0x000000000000794d */ /* 0x000fea0003800000 */
.L_x_247:
[----:B------:R-:W-:Y:S01]  /*1100*/  STG.E [R10.64], R15 ;  /* 0x0000000f0a007986 */ /* 0x000fe2000c101904 */
[----:B------:R-:W-:Y:S05]  /*1110*/  EXIT ;  /* 0x000000000000794d */ /* 0x000fea0003800000 */
.L_x_248:
        /* <DEDUP_REMOVED lines=14> */
.L_x_614:


//--------------------- .text.kernel_cuda_filter_nlm_calc_weight --------------------------
	.section	.text.kernel_cuda_filter_nlm_calc_weight,"ax",@progbits
	.sectioninfo	@"SHI_REGISTERS=39"
	.align	128
        .global         kernel_cuda_filter_nlm_calc_weight
        .type           kernel_cuda_filter_nlm_calc_weight,@function
        .size           kernel_cuda_filter_nlm_calc_weight,(.L_x_615 - kernel_cuda_filter_nlm_calc_weight)
        .other          kernel_cuda_filter_nlm_calc_weight,@"STO_CUDA_ENTRY STV_DEFAULT"
kernel_cuda_filter_nlm_calc_weight:
.text.kernel_cuda_filter_nlm_calc_weight:
        /* <DEDUP_REMOVED lines=17> */
[----:B------:R-:W-:-:S04]  /*0110*/  IMAD.MOV.U32 R6, RZ, RZ, R8 ;  /* 0x000000ffff067224 */ /* 0x000fc800078e0008 */
[----:B------:R-:W-:Y:S01]  /*0120*/  IMAD R9, R6, R7, RZ ;  /* 0x0000000706097224 */ /* 0x000fe200078e02ff */
[----:B------:R-:W-:-:S03]  /*0130*/  IABS R6, R0 ;  /* 0x0000000000067213 */ /* 0x000fc60000000000 */
[----:B------:R-:W-:-:S04]  /*0140*/  IMAD.HI.U32 R3, R3, R9, R2 ;  /* 0x0000000903037227 */ /* 0x000fc800078e0002 */
[----:B------:R-:W-:Y:S02]  /*0150*/  IMAD.MOV R2, RZ, RZ, -R6 ;  /* 0x000000ffff027224 */ /* 0x000fe400078e0a06 */
[----:B------:R-:W-:-:S04]  /*0160*/  IMAD.HI.U32 R3, R3, R4, RZ ;  /* 0x0000000403037227 */ /* 0x000fc800078e00ff */
[----:B------:R-:W-:Y:S01]  /*0170*/  IMAD R2, R3, R2, R4 ;  /* 0x0000000203027224 */ /* 0x000fe200078e0204 */
[-C--:B------:R-:W-:Y:S02]  /*0180*/  LOP3.LUT R4, R5, R0.reuse, RZ, 0x3c, !PT ;  /* 0x0000000005047212 */ /* 0x080fe400078e3cff */
[----:B------:R-:W-:Y:S02]  /*0190*/  LOP3.LUT R5, RZ, R0, RZ, 0x33, !PT ;  /* 0x00000000ff057212 */ /* 0x000fe400078e33ff */
        /* <DEDUP_REMOVED lines=26> */
[----:B------:R-:W-:-:S02]  /*0340*/  IMNMX R4, RZ, R4, !PT ;  /* 0x00000004ff047217 */ /* 0x000fc40007800200 */
[----:B------:R-:W-:Y:S02]  /*0350*/  IADD3 R9, -R9, c[0x0][0x174], RZ ;  /* 0x00005d0009097a10 */ /* 0x000fe40007ffe1ff */
        /* <DEDUP_REMOVED lines=14> */
[----:B0-----:R-:W-:-:S05]  /*0440*/  IMAD R9, R9, c[0x0][0x0], R14 ;  /* 0x0000000009097a24 */ /* 0x001fca00078e020e */
[----:B------:R-:W-:Y:S02]  /*0450*/  IABS R14, R9 ;  /* 0x00000009000e7213 */ /* 0x000fe40000000000 */
[----:B-1----:R-:W-:Y:S02]  /*0460*/  IADD3 R10, R13, 0xffffffe, RZ ;  /* 0x0ffffffe0d0a7810 */ /* 0x002fe40007ffe0ff */
[----:B------:R-:W-:Y:S02]  /*0470*/  LOP3.LUT R13, R9, R16, RZ, 0x3c, !PT ;  /* 0x00000010090d7212 */ /* 0x000fe400078e3cff */
[----:B------:R0:W1:Y:S02]  /*0480*/  F2I.FTZ.U32.TRUNC.NTZ R11, R10 ;  /* 0x0000000a000b7305 */ /* 0x000064000021f000 */
[----:B------:R-:W-:Y:S01]  /*0490*/  ISETP.GE.AND P3, PT, R13, RZ, PT ;  /* 0x000000ff0d00720c */ /* 0x000fe20003f66270 */
[----:B0-----:R-:W-:Y:S02]  /*04a0*/  IMAD.MOV.U32 R10, RZ, RZ, RZ ;  /* 0x000000ffff0a7224 */ /* 0x001fe400078e00ff */
[----:B-1----:R-:W-:-:S04]  /*04b0*/  IMAD.MOV R18, RZ, RZ, -R11 ;  /* 0x000000ffff127224 */ /* 0x002fc800078e0a0b */
[----:B------:R-:W-:-:S04]  /*04c0*/  IMAD R17, R18, R15, RZ ;  /* 0x0000000f12117224 */ /* 0x000fc800078e02ff */
[----:B------:R-:W-:-:S04]  /*04d0*/  IMAD.HI.U32 R11, R11, R17, R10 ;  /* 0x000000110b0b7227 */ /* 0x000fc800078e000a */
[----:B------:R-:W-:Y:S02]  /*04e0*/  IMAD.MOV.U32 R10, RZ, RZ, R19 ;  /* 0x000000ffff0a7224 */ /* 0x000fe400078e0013 */
[----:B------:R-:W-:-:S04]  /*04f0*/  IMAD.HI.U32 R11, R11, R14, RZ ;  /* 0x0000000e0b0b7227 */ /* 0x000fc800078e00ff */
[C---:B------:R-:W-:Y:S01]  /*0500*/  IMAD R10, R11.reuse, R10, R14 ;  /* 0x0000000a0b0a7224 */ /* 0x040fe200078e020e */
[----:B------:R-:W-:-:S04]  /*0510*/  IADD3 R14, R11, 0x1, RZ ;  /* 0x000000010b0e7810 */ /* 0x000fc80007ffe0ff */
[----:B------:R-:W-:-:S04]  /*0520*/  ISETP.GT.U32.AND P2, PT, R15, R10, PT ;  /* 0x0000000a0f00720c */ /* 0x000fc80003f44070 */
[----:B------:R-:W-:Y:S02]  /*0530*/  SEL R11, R14, R11, !P2 ;  /* 0x0000000b0e0b7207 */ /* 0x000fe40005000000 */
[----:B------:R-:W-:-:S07]  /*0540*/  LOP3.LUT R14, RZ, R16, RZ, 0x33, !PT ;  /* 0x00000010ff0e7212 */ /* 0x000fce00078e33ff */
[----:B------:R-:W-:-:S05]  /*0550*/  @!P2 IMAD.IADD R10, R10, 0x1, -R15 ;  /* 0x000000010a0aa824 */ /* 0x000fca00078e0a0f */
[----:B------:R-:W-:Y:S02]  /*0560*/  ISETP.GE.U32.AND P1, PT, R10, R15, PT ;  /* 0x0000000f0a00720c */ /* 0x000fe40003f26070 */
[----:B------:R-:W-:-:S11]  /*0570*/  ISETP.GT.U32.AND P2, PT, R15, R10, PT ;  /* 0x0000000a0f00720c */ /* 0x000fd60003f44070 */
[----:B------:R-:W-:Y:S02]  /*0580*/  @P1 IADD3 R11, R11, 0x1, RZ ;  /* 0x000000010b0b1810 */ /* 0x000fe40007ffe0ff */
[----:B------:R-:W-:-:S03]  /*0590*/  ISETP.NE.AND P1, PT, R16, RZ, PT ;  /* 0x000000ff1000720c */ /* 0x000fc60003f25270 */
[----:B------:R-:W-:Y:S01]  /*05a0*/  @!P3 IMAD.MOV R11, RZ, RZ, -R11 ;  /* 0x000000ffff0bb224 */ /* 0x000fe200078e0a0b */
[----:B------:R-:W-:Y:S01]  /*05b0*/  ISETP.GE.AND P3, PT, R9, RZ, PT ;  /* 0x000000ff0900720c */ /* 0x000fe20003f66270 */
[----:B------:R-:W-:-:S03]  /*05c0*/  IMAD.IADD R9, R10, 0x1, -R15 ;  /* 0x000000010a097824 */ /* 0x000fc600078e0a0f */
[----:B------:R-:W-:Y:S02]  /*05d0*/  SEL R16, R14, R11, !P1 ;  /* 0x0000000b0e107207 */ /* 0x000fe40004800000 */
[----:B------:R-:W-:-:S03]  /*05e0*/  SEL R9, R9, R10, !P2 ;  /* 0x0000000a09097207 */ /* 0x000fc60005000000 */
        /* <DEDUP_REMOVED lines=10> */
.L_x_250:
[----:B------:R-:W-:Y:S05]  /*0690*/  BSYNC B0 ;  /* 0x0000000000007941 */ /* 0x000fea0003800000 */
.L_x_249:
[----:B------:R-:W-:Y:S05]  /*06a0*/  @P0 EXIT ;  /* 0x000000000000094d */ /* 0x000fea0003800000 */
[C---:B------:R-:W-:Y:S01]  /*06b0*/  IADD3 R7, R0.reuse, -c[0x0][0x184], RZ ;  /* 0x8000610000077a10 */ /* 0x040fe20007ffe0ff */
[----:B------:R-:W-:Y:S01]  /*06c0*/  BSSY B0, `(.L_x_251) ;  /* 0x0000086000007945 */ /* 0x000fe20003800000 */
[----:B------:R-:W-:Y:S01]  /*06d0*/  IADD3.X R9, R0, c[0x0][0x184], RZ, PT, !PT ;  /* 0x0000610000097a10 */ /* 0x000fe20003ffe4ff */
[----:B------:R-:W-:Y:S01]  /*06e0*/  IMAD.MOV.U32 R16, RZ, RZ, RZ ;  /* 0x000000ffff107224 */ /* 0x000fe200078e00ff */
[----:B------:R-:W-:Y:S02]  /*06f0*/  IMNMX R10, R4, R7, !PT ;  /* 0x00000007040a7217 */ /* 0x000fe40007800200 */
[----:B------:R-:W-:-:S04]  /*0700*/  IMNMX R8, R8, R9, PT ;  /* 0x0000000908087217 */ /* 0x000fc80003800200 */
        /* <DEDUP_REMOVED lines=30> */
.L_x_256:
[----:B------:R-:W-:Y:S05]  /*08f0*/  BSYNC B2 ;  /* 0x0000000000027941 */ /* 0x000fea0003800000 */
.L_x_255:
        /* <DEDUP_REMOVED lines=8> */
.L_x_254:
[----:B------:R-:W-:Y:S05]  /*0980*/  BSYNC B1 ;  /* 0x0000000000017941 */ /* 0x000fea0003800000 */
.L_x_253:
        /* <DEDUP_REMOVED lines=14> */
.L_x_259:
        /* <DEDUP_REMOVED lines=37> */
.L_x_258:
[----:B------:R-:W-:Y:S05]  /*0cc0*/  BSYNC B1 ;  /* 0x0000000000017941 */ /* 0x000fea0003800000 */
.L_x_257:
[----:B------:R-:W-:Y:S01]  /*0cd0*/  IMAD.IADD R9, R8, 0x1, -R10 ;  /* 0x0000000108097824 */ /* 0x000fe200078e0a0a */
[----:B------:R-:W-:Y:S04]  /*0ce0*/  BSSY B1, `(.L_x_260) ;  /* 0x0000019000017945 */ /* 0x000fe80003800000 */
[----:B------:R-:W-:-:S13]  /*0cf0*/  ISETP.GT.AND P1, PT, R9, 0x4, PT ;  /* 0x000000040900780c */ /* 0x000fda0003f24270 */
[----:B------:R-:W-:Y:S05]  /*0d00*/  @!P1 BRA `(.L_x_261) ;  /* 0x0000016000009947 */ /* 0x000fea0003800000 */
[----:B------:R0:W2:Y:S04]  /*0d10*/  LDG.E.CONSTANT R9, [R6.64] ;  /* 0x0000000406097981 */ /* 0x0000a8000c1e9900 */
[----:B------:R0:W3:Y:S04]  /*0d20*/  LDG.E.CONSTANT R12, [R6.64+0x4] ;  /* 0x00000404060c7981 */ /* 0x0000e8000c1e9900 */
[----:B------:R0:W4:Y:S04]  /*0d30*/  LDG.E.CONSTANT R14, [R6.64+0x8] ;  /* 0x00000804060e7981 */ /* 0x000128000c1e9900 */
[----:B------:R0:W5:Y:S04]  /*0d40*/  LDG.E.CONSTANT R18, [R6.64+0xc] ;  /* 0x00000c0406127981 */ /* 0x000168000c1e9900 */
[----:B------:R0:W5:Y:S04]  /*0d50*/  LDG.E.CONSTANT R20, [R6.64+0x10] ;  /* 0x0000100406147981 */ /* 0x000168000c1e9900 */
[----:B------:R0:W5:Y:S04]  /*0d60*/  LDG.E.CONSTANT R22, [R6.64+0x14] ;  /* 0x0000140406167981 */ /* 0x000168000c1e9900 */
[----:B------:R0:W5:Y:S04]  /*0d70*/  LDG.E.CONSTANT R24, [R6.64+0x18] ;  /* 0x0000180406187981 */ /* 0x000168000c1e9900 */
[----:B------:R0:W5:Y:S01]  /*0d80*/  LDG.E.CONSTANT R26, [R6.64+0x1c] ;  /* 0x00001c04061a7981 */ /* 0x000162000c1e9900 */
[----:B------:R-:W-:-:S02]  /*0d90*/  IADD3 R11, P1, R6, 0x20, RZ ;  /* 0x00000020060b7810 */ /* 0x000fc40007f3e0ff */
[----:B------:R-:W-:Y:S02]  /*0da0*/  PLOP3.LUT P0, PT, PT, PT, PT, 0x8, 0x0 ;  /* 0x000000000000781c */ /* 0x000fe40003f0e170 */
[----:B------:R-:W-:Y:S01]  /*0db0*/  IADD3 R10, R10, 0x8, RZ ;  /* 0x000000080a0a7810 */ /* 0x000fe20007ffe0ff */
[----:B0-----:R-:W-:Y:S01]  /*0dc0*/  IMAD.MOV.U32 R6, RZ, RZ, R11 ;  /* 0x000000ffff067224 */ /* 0x001fe200078e000b */
[----:B--2---:R-:W-:-:S04]  /*0dd0*/  FADD.FTZ R9, R16, R9 ;  /* 0x0000000910097221 */ /* 0x004fc80000010000 */
[----:B---3--:R-:W-:Y:S01]  /*0de0*/  FADD.FTZ R9, R9, R12 ;  /* 0x0000000c09097221 */ /* 0x008fe20000010000 */
[----:B------:R-:W-:-:S03]  /*0df0*/  IMAD.X R12, RZ, RZ, R7, P1 ;  /* 0x000000ffff0c7224 */ /* 0x000fc600008e0607 */
[----:B----4-:R-:W-:Y:S01]  /*0e00*/  FADD.FTZ R9, R9, R14 ;  /* 0x0000000e09097221 */ /* 0x010fe20000010000 */
[----:B------:R-:W-:-:S03]  /*0e10*/  IMAD.MOV.U32 R7, RZ, RZ, R12 ;  /* 0x000000ffff077224 */ /* 0x000fc600078e000c */
[----:B-----5:R-:W-:-:S04]  /*0e20*/  FADD.FTZ R9, R9, R18 ;  /* 0x0000001209097221 */ /* 0x020fc80000010000 */
[----:B------:R-:W-:-:S04]  /*0e30*/  FADD.FTZ R9, R9, R20 ;  /* 0x0000001409097221 */ /* 0x000fc80000010000 */
[----:B------:R-:W-:-:S04]  /*0e40*/  FADD.FTZ R9, R9, R22 ;  /* 0x0000001609097221 */ /* 0x000fc80000010000 */
[----:B------:R-:W-:-:S04]  /*0e50*/  FADD.FTZ R9, R9, R24 ;  /* 0x0000001809097221 */ /* 0x000fc80000010000 */
[----:B------:R-:W-:-:S07]  /*0e60*/  FADD.FTZ R16, R9, R26 ;  /* 0x0000001a09107221 */ /* 0x000fce0000010000 */
.L_x_261:
[----:B------:R-:W-:Y:S05]  /*0e70*/  BSYNC B1 ;  /* 0x0000000000017941 */ /* 0x000fea0003800000 */
.L_x_260:
        /* <DEDUP_REMOVED lines=10> */
.L_x_252:
[----:B------:R-:W-:Y:S05]  /*0f20*/  BSYNC B0 ;  /* 0x0000000000007941 */ /* 0x000fea0003800000 */
.L_x_251:
[----:B------:R-:W-:Y:S01]  /*0f30*/  I2FP.F32.S32 R4, R4 ;  /* 0x0000000400047245 */ /* 0x000fe20000201400 */
[----:B------:R-:W-:Y:S02]  /*0f40*/  IMAD.MOV.U32 R9, RZ, RZ, 0x3aaec44e ;  /* 0x3aaec44eff097424 */ /* 0x000fe400078e00ff */
[----:B------:R-:W-:Y:S01]  /*0f50*/  IMAD R5, R5, c[0x0][0x178], R0 ;  /* 0x00005e0005057a24 */ /* 0x000fe200078e0200 */
[----:B------:R-:W0:Y:S04]  /*0f60*/  MUFU.RCP R7, R4 ;  /* 0x0000000400077308 */ /* 0x000e280000001000 */
[----:B------:R-:W-:-:S04]  /*0f70*/  IADD3 R0, P0, R5, R2, RZ ;  /* 0x0000000205007210 */ /* 0x000fc80007f1e0ff */
[----:B------:R-:W-:Y:S02]  /*0f80*/  LEA.HI.X.SX32 R3, R5, R3, 0x1, P0 ;  /* 0x0000000305037211 */ /* 0x000fe400000f0eff */
[----:B------:R-:W-:-:S04]  /*0f90*/  LEA R2, P0, R0, c[0x0][0x168], 0x2 ;  /* 0x00005a0000027a11 */ /* 0x000fc800078010ff */
[----:B------:R-:W-:Y:S01]  /*0fa0*/  LEA.HI.X R3, R0, c[0x0][0x16c], R3, 0x2, P0 ;  /* 0x00005b0000037a11 */ /* 0x000fe200000f1403 */
[----:B0-----:R-:W-:-:S05]  /*0fb0*/  FMUL.FTZ R7, R7, R16 ;  /* 0x0000001007077220 */ /* 0x001fca0000410000 */
[----:B------:R-:W-:-:S05]  /*0fc0*/  FMNMX.FTZ R7, RZ, R7, !PT ;  /* 0x00000007ff077209 */ /* 0x000fca0007810000 */
[----:B------:R-:W-:-:S05]  /*0fd0*/  FMUL.FTZ R7, R7, -1.4426950216293334961 ;  /* 0xbfb8aa3b07077820 */ /* 0x000fca0000410000 */
[----:B------:R-:W-:-:S04]  /*0fe0*/  FMNMX.FTZ R7, R7, -126, !PT ;  /* 0xc2fc000007077809 */ /* 0x000fc80007810000 */
[----:B------:R-:W-:-:S04]  /*0ff0*/  FMNMX.FTZ R7, R7, 126, PT ;  /* 0x42fc000007077809 */ /* 0x000fc80003810000 */
[----:B------:R-:W0:Y:S02]  /*1000*/  F2I.FTZ.TRUNC.NTZ R6, R7 ;  /* 0x0000000700067305 */ /* 0x000e24000021f100 */
[----:B0-----:R-:W-:-:S05]  /*1010*/  I2FP.F32.S32 R8, R6 ;  /* 0x0000000600087245 */ /* 0x001fca0000201400 */
[----:B------:R-:W-:-:S04]  /*1020*/  FADD.FTZ R8, R7, -R8 ;  /* 0x8000000807087221 */ /* 0x000fc80000010000 */
[----:B------:R-:W-:-:S04]  /*1030*/  FADD.FTZ R8, -R8, 1 ;  /* 0x3f80000008087421 */ /* 0x000fc80000010100 */
[----:B------:R-:W-:-:S04]  /*1040*/  FADD.FTZ R8, -R8, 1 ;  /* 0x3f80000008087421 */ /* 0x000fc80000010100 */
[----:B------:R-:W-:-:S04]  /*1050*/  FFMA.FTZ R9, R8, R9, 0.0098103526979684829712 ;  /* 0x3c20bb9a08097423 */ /* 0x000fc80000010009 */
[----:B------:R-:W-:-:S04]  /*1060*/  FFMA.FTZ R9, R8, R9, 0.055518340319395065308 ;  /* 0x3d63673308097423 */ /* 0x000fc80000010009 */
[----:B------:R-:W-:-:S04]  /*1070*/  FFMA.FTZ R9, R8, R9, 0.24017933011054992676 ;  /* 0x3e75f19208097423 */ /* 0x000fc80000010009 */
[----:B------:R-:W-:-:S04]  /*1080*/  FFMA.FTZ R9, R8, R9, 0.69314485788345336914 ;  /* 0x3f3171f108097423 */ /* 0x000fc80000010009 */
[----:B------:R-:W-:-:S04]  /*1090*/  FFMA.FTZ R9, R8, R9, 1 ;  /* 0x3f80000008097423 */ /* 0x000fc80000010009 */
[----:B------:R-:W-:-:S05]  /*10a0*/  IMAD R9, R6, 0x800000, R9 ;  /* 0x0080000006097824 */ /* 0x000fca00078e0209 */
[----:B------:R-:W-:Y:S01]  /*10b0*/  STG.E [R2.64], R9 ;  /* 0x0000000902007986 */ /* 0x000fe2000c101904 */
[----:B------:R-:W-:Y:S05]  /*10c0*/  EXIT ;  /* 0x000000000000794d */ /* 0x000fea0003800000 */
.L_x_262:
        /* <DEDUP_REMOVED lines=11> */
.L_x_615:


//--------------------- .text.kernel_cuda_filter_nlm_blur --------------------------
	.section	.text.kernel_cuda_filter_nlm_blur,"ax",@progbits
	.sectioninfo	@"SHI_REGISTERS=40"
	.align	128
        .global         kernel_cuda_filter_nlm_blur
        .type           kernel_cuda_filter_nlm_blur,@function
        .size           kernel_cuda_filter_nlm_blur,(.L_x_616 - kernel_cuda_filter_nlm_blur)
        .other          kernel_cuda_filter_nlm_blur,@"STO_CUDA_ENTRY STV_DEFAULT"
kernel_cuda_filter_nlm_blur:
.text.kernel_cuda_filter_nlm_blur:
[----:B------:R-:W-:-:S07]  /*0000*/  IMAD.MOV.U32 R1, RZ, RZ, c[0x0][0x28] ;  /* 0x00000a00ff017624 */ /* 0x000fce00078e00ff */
[----:B------:R-:W-:Y:S01]  /*0010*/  IMAD.MOV.U32 R2, RZ, RZ, c[0x0][0x180] ;  /* 0x00006000ff027624 */ /* 0x000fe200078e00ff */
[----:B------:R-:W0:Y:S01]  /*0020*/  S2R R3, SR_CTAID.Y ;  /* 0x0000000000037919 */ /* 0x000e220000002600 */
[----:B------:R-:W-:Y:S01]  /*0030*/  ULDC.64 UR4, c[0x0][0x118] ;  /* 0x0000460000047ab9 */ /* 0x000fe20000000a00 */
[----:B------:R-:W-:Y:S01]  /*0040*/  BSSY B0, `(.L_x_263) ;  /* 0x0000065000007945 */ /* 0x000fe20003800000 */
[----:B------:R-:W-:Y:S01]  /*0050*/  CS2R R14, SRZ ;  /* 0x00000000000e7805 */ /* 0x000fe2000001ff00 */
        /* <DEDUP_REMOVED lines=19> */
[----:B------:R-:W-:-:S04]  /*0190*/  LOP3.LUT R4, R3, R2, RZ, 0x3c, !PT ;  /* 0x0000000203047212 */ /* 0x000fc800078e3cff */
[----:B------:R-:W-:Y:S02]  /*01a0*/  ISETP.GT.U32.AND P1, PT, R9, R0, PT ;  /* 0x000000000900720c */ /* 0x000fe40003f24070 */
[----:B------:R-:W-:Y:S02]  /*01b0*/  ISETP.GE.AND P3, PT, R4, RZ, PT ;  /* 0x000000ff0400720c */ /* 0x000fe40003f66270 */
[----:B------:R-:W-:-:S04]  /*01c0*/  IADD3 R4, R5, 0x1, RZ ;  /* 0x0000000105047810 */ /* 0x000fc80007ffe0ff */
[----:B------:R-:W-:Y:S02]  /*01d0*/  SEL R7, R4, R5, !P1 ;  /* 0x0000000504077207 */ /* 0x000fe40004800000 */
[----:B------:R-:W-:-:S03]  /*01e0*/  LOP3.LUT R4, RZ, R2, RZ, 0x33, !PT ;  /* 0x00000002ff047212 */ /* 0x000fc600078e33ff */
        /* <DEDUP_REMOVED lines=9> */
[----:B------:R-:W-:-:S04]  /*0280*/  SEL R5, R4, R5, !P0 ;  /* 0x0000000504057207 */ /* 0x000fc80004000000 */
        /* <DEDUP_REMOVED lines=20> */
[----:B------:R-:W0:Y:S04]  /*03d0*/  S2R R12, SR_TID.X ;  /* 0x00000000000c7919 */ /* 0x000e280000002100 */
[-C--:B------:R-:W-:Y:S01]  /*03e0*/  IABS R17, R16.reuse ;  /* 0x0000001000117213 */ /* 0x080fe20000000000 */
[----:B------:R-:W0:Y:S03]  /*03f0*/  S2R R11, SR_CTAID.X ;  /* 0x00000000000b7919 */ /* 0x000e260000002500 */
        /* <DEDUP_REMOVED lines=25> */
[----:B------:R-:W-:-:S07]  /*0590*/  SEL R8, R9, R8, !P2 ;  /* 0x0000000809087207 */ /* 0x000fce0005000000 */
[----:B------:R-:W-:Y:S02]  /*05a0*/  @P1 IADD3 R0, R0, 0x1, RZ ;  /* 0x0000000100001810 */ /* 0x000fe40007ffe0ff */
[----:B------:R-:W-:-:S03]  /*05b0*/  ISETP.NE.AND P1, PT, R16, RZ, PT ;  /* 0x000000ff1000720c */ /* 0x000fc60003f25270 */
[----:B------:R-:W-:Y:S01]  /*05c0*/  @!P3 IMAD.MOV R0, RZ, RZ, -R0 ;  /* 0x000000ffff00b224 */ /* 0x000fe200078e0a00 */
[----:B------:R-:W-:-:S04]  /*05d0*/  ISETP.GE.AND P3, PT, R11, RZ, PT ;  /* 0x000000ff0b00720c */ /* 0x000fc80003f66270 */
[----:B------:R-:W-:-:S05]  /*05e0*/  SEL R0, R13, R0, !P1 ;  /* 0x000000000d007207 */ /* 0x000fca0004800000 */
[----:B------:R-:W-:-:S04]  /*05f0*/  IMAD.IADD R0, R7, 0x1, R0 ;  /* 0x0000000107007824 */ /* 0x000fc800078e0200 */
[----:B------:R-:W-:Y:S01]  /*0600*/  @!P3 IMAD.MOV R8, RZ, RZ, -R8 ;  /* 0x000000ffff08b224 */ /* 0x000fe200078e0a08 */
[----:B------:R-:W-:-:S13]  /*0610*/  ISETP.GE.AND P4, PT, R0, R10, PT ;  /* 0x0000000a0000720c */ /* 0x000fda0003f86270 */
[----:B------:R-:W-:Y:S01]  /*0620*/  @!P4 IMAD R2, R2, R3, R5 ;  /* 0x000000030202c224 */ /* 0x000fe200078e0205 */
[----:B------:R-:W-:Y:S02]  /*0630*/  SEL R3, R13, R8, !P1 ;  /* 0x000000080d037207 */ /* 0x000fe40004800000 */
[----:B------:R-:W-:Y:S01]  /*0640*/  @!P4 PLOP3.LUT P0, PT, PT, PT, PT, 0x8, 0x0 ;  /* 0x000000000000c81c */ /* 0x000fe20003f0e170 */
[----:B------:R-:W-:Y:S02]  /*0650*/  @!P4 IMAD R5, R2, c[0x0][0x17c], RZ ;  /* 0x00005f000205ca24 */ /* 0x000fe400078e02ff */
[----:B------:R-:W-:Y:S02]  /*0660*/  IMAD.IADD R3, R6, 0x1, R3 ;  /* 0x0000000106037824 */ /* 0x000fe400078e0203 */
[--C-:B------:R-:W-:Y:S01]  /*0670*/  @!P4 IMAD.MOV.U32 R14, RZ, RZ, R5.reuse ;  /* 0x000000ffff0ec224 */ /* 0x100fe200078e0005 */
[----:B------:R-:W-:-:S07]  /*0680*/  @!P4 SHF.R.S32.HI R15, RZ, 0x1f, R5 ;  /* 0x0000001fff0fc819 */ /* 0x000fce0000011405 */
.L_x_264:
[----:B------:R-:W-:Y:S05]  /*0690*/  BSYNC B0 ;  /* 0x0000000000007941 */ /* 0x000fea0003800000 */
.L_x_263:
[----:B------:R-:W-:Y:S05]  /*06a0*/  @P0 EXIT ;  /* 0x000000000000094d */ /* 0x000fea0003800000 */
[C---:B------:R-:W-:Y:S01]  /*06b0*/  IADD3 R2, R0.reuse, -c[0x0][0x184], RZ ;  /* 0x8000610000027a10 */ /* 0x040fe20007ffe0ff */
[----:B------:R-:W-:Y:S01]  /*06c0*/  BSSY B0, `(.L_x_265) ;  /* 0x00000cd000007945 */ /* 0x000fe20003800000 */
[----:B------:R-:W-:Y:S01]  /*06d0*/  IADD3.X R5, R0, c[0x0][0x184], RZ, PT, !PT ;  /* 0x0000610000057a10 */ /* 0x000fe20003ffe4ff */
[----:B------:R-:W-:Y:S01]  /*06e0*/  IMAD.MOV.U32 R6, RZ, RZ, RZ ;  /* 0x000000ffff067224 */ /* 0x000fe200078e00ff */
[----:B------:R-:W-:-:S02]  /*06f0*/  IMNMX R9, R7, R2, !PT ;  /* 0x0000000207097217 */ /* 0x000fc40007800200 */
        /* <DEDUP_REMOVED lines=14> */
[C---:B------:R-:W-:Y:S01]  /*07e0*/  @P0 IMAD R7, R9.reuse, c[0x0][0x178], R3 ;  /* 0x00005e0009070a24 */ /* 0x040fe200078e0203 */
        /* <DEDUP_REMOVED lines=16> */
.L_x_270:
[----:B------:R-:W-:Y:S05]  /*08f0*/  BSYNC B2 ;  /* 0x0000000000027941 */ /* 0x000fea0003800000 */
.L_x_269:
        /* <DEDUP_REMOVED lines=8> */
.L_x_268:
[----:B------:R-:W-:Y:S05]  /*0980*/  BSYNC B1 ;  /* 0x0000000000017941 */ /* 0x000fea0003800000 */
.L_x_267:
[----:B------:R-:W-:-:S13]  /*0990*/  ISETP.GE.U32.AND P0, PT, R5, 0x4, PT ;  /* 0x000000040500780c */ /* 0x000fda0003f06070 */
[----:B------:R-:W-:Y:S05]  /*09a0*/  @!P0 BRA `(.L_x_266) ;  /* 0x000009e000008947 */ /* 0x000fea0003800000 */
[----:B------:R-:W-:Y:S01]  /*09b0*/  IMAD.IADD R4, R2, 0x1, -R9 ;  /* 0x0000000102047824 */ /* 0x000fe200078e0a09 */
[----:B------:R-:W-:Y:S01]  /*09c0*/  BSSY B1, `(.L_x_271) ;  /* 0x0000059000017945 */ /* 0x000fe20003800000 */
[----:B------:R-:W-:Y:S01]  /*09d0*/  IMAD.MOV.U32 R7, RZ, RZ, c[0x0][0x178] ;  /* 0x00005e00ff077624 */ /* 0x000fe200078e00ff */
[----:B------:R-:W-:Y:S01]  /*09e0*/  PLOP3.LUT P0, PT, PT, PT, PT, 0x80, 0x0 ;  /* 0x000000000000781c */ /* 0x000fe20003f0f070 */
[----:B------:R-:W-:Y:S01]  /*09f0*/  IMAD R33, R9, c[0x0][0x178], R3 ;  /* 0x00005e0009217a24 */ /* 0x000fe200078e0203 */
[----:B------:R-:W-:Y:S01]  /*0a00*/  ISETP.GT.AND P1, PT, R4, 0xc, PT ;  /* 0x0000000c0400780c */ /* 0x000fe20003f24270 */
[----:B------:R-:W-:-:S12]  /*0a10*/  IMAD.SHL.U32 R7, R7, 0x4, RZ ;  /* 0x0000000407077824 */ /* 0x000fd800078e00ff */
[----:B------:R-:W-:Y:S05]  /*0a20*/  @!P1 BRA `(.L_x_272) ;  /* 0x0000052000009947 */ /* 0x000fea0003800000 */
[----:B------:R-:W-:Y:S02]  /*0a30*/  PLOP3.LUT P0, PT, PT, PT, PT, 0x8, 0x0 ;  /* 0x000000000000781c */ /* 0x000fe40003f0e170 */
[----:B------:R-:W-:Y:S02]  /*0a40*/  IADD3 R8, R2, -0xc, RZ ;  /* 0xfffffff402087810 */ /* 0x000fe40007ffe0ff */
[----:B------:R-:W-:-:S09]  /*0a50*/  SHF.R.S32.HI R4, RZ, 0x1f, R7 ;  /* 0x0000001fff047819 */ /* 0x000fd20000011407 */
.L_x_273:
[----:B------:R-:W-:Y:S01]  /*0a60*/  IADD3 R10, P1, R33, R14, RZ ;  /* 0x0000000e210a7210 */ /* 0x000fe20007f3e0ff */
[----:B------:R-:W-:-:S03]  /*0a70*/  IMAD.IADD R11, R7, 0x1, R33 ;  /* 0x00000001070b7824 */ /* 0x000fc600078e0221 */
[-C--:B------:R-:W-:Y:S01]  /*0a80*/  LEA.HI.X.SX32 R33, R33, R15.reuse, 0x1, P1 ;  /* 0x0000000f21217211 */ /* 0x080fe200008f0eff */
[----:B------:R-:W-:Y:S01]  /*0a90*/  IMAD.IADD R29, R7, 0x1, R11 ;  /* 0x00000001071d7824 */ /* 0x000fe200078e020b */
[C---:B------:R-:W-:Y:S02]  /*0aa0*/  LEA R26, P1, R10.reuse, c[0x0][0x160], 0x2 ;  /* 0x000058000a1a7a11 */ /* 0x040fe400078210ff */
[----:B------:R-:W-:Y:S02]  /*0ab0*/  IADD3 R12, P2, R11, R14, RZ ;  /* 0x0000000e0b0c7210 */ /* 0x000fe40007f5e0ff */
[----:B------:R-:W-:Y:S02]  /*0ac0*/  LEA.HI.X R27, R10, c[0x0][0x164], R33, 0x2, P1 ;  /* 0x000059000a1b7a11 */ /* 0x000fe400008f1421 */
[----:B------:R-:W-:Y:S02]  /*0ad0*/  IADD3 R32, P1, R7, R26, RZ ;  /* 0x0000001a07207210 */ /* 0x000fe40007f3e0ff */
[----:B------:R-:W-:-:S02]  /*0ae0*/  LEA.HI.X.SX32 R11, R11, R15, 0x1, P2 ;  /* 0x0000000f0b0b7211 */ /* 0x000fc400010f0eff */
[----:B------:R-:W-:Y:S01]  /*0af0*/  LEA R16, P2, R12, c[0x0][0x160], 0x2 ;  /* 0x000058000c107a11 */ /* 0x000fe200078410ff */
[----:B------:R-:W-:Y:S01]  /*0b00*/  IMAD.X R33, R4, 0x1, R27, P1 ;  /* 0x0000000104217824 */ /* 0x000fe200008e061b */
[----:B------:R-:W-:Y:S02]  /*0b10*/  IADD3 R10, P3, R29, R14, RZ ;  /* 0x0000000e1d0a7210 */ /* 0x000fe40007f7e0ff */
[----:B------:R-:W-:Y:S02]  /*0b20*/  IADD3 R20, P1, R7, R32, RZ ;  /* 0x0000002007147210 */ /* 0x000fe40007f3e0ff */
[----:B------:R-:W-:Y:S02]  /*0b30*/  LEA.HI.X R17, R12, c[0x0][0x164], R11, 0x2, P2 ;  /* 0x000059000c117a11 */ /* 0x000fe400010f140b */
[----:B------:R-:W-:Y:S01]  /*0b40*/  LEA.HI.X.SX32 R13, R29, R15, 0x1, P3 ;  /* 0x0000000f1d0d7211 */ /* 0x000fe200018f0eff */
[----:B------:R0:W2:Y:S01]  /*0b50*/  LDG.E.CONSTANT R11, [R26.64] ;  /* 0x000000041a0b7981 */ /* 0x0000a2000c1e9900 */
[----:B------:R-:W-:Y:S01]  /*0b60*/  LEA R22, P2, R10, c[0x0][0x160], 0x2 ;  /* 0x000058000a167a11 */ /* 0x000fe200078410ff */
[----:B------:R-:W-:Y:S01]  /*0b70*/  IMAD.X R21, R4, 0x1, R33, P1 ;  /* 0x0000000104157824 */ /* 0x000fe200008e0621 */
[----:B------:R-:W-:-:S02]  /*0b80*/  IADD3 R18, P1, R7, R20, RZ ;  /* 0x0000001407127210 */ /* 0x000fc40007f3e0ff */
[----:B------:R-:W-:Y:S02]  /*0b90*/  LEA.HI.X R23, R10, c[0x0][0x164], R13, 0x2, P2 ;  /* 0x000059000a177a11 */ /* 0x000fe400010f140d */
[----:B------:R1:W3:Y:S01]  /*0ba0*/  LDG.E.CONSTANT R10, [R32.64] ;  /* 0x00000004200a7981 */ /* 0x0002e2000c1e9900 */
[C---:B------:R-:W-:Y:S01]  /*0bb0*/  IADD3 R24, P2, R7.reuse, R16, RZ ;  /* 0x0000001007187210 */ /* 0x040fe20007f5e0ff */
[C---:B------:R-:W-:Y:S02]  /*0bc0*/  IMAD.X R19, R4.reuse, 0x1, R21, P1 ;  /* 0x0000000104137824 */ /* 0x040fe400008e0615 */
[----:B------:R4:W5:Y:S01]  /*0bd0*/  LDG.E.CONSTANT R12, [R20.64] ;  /* 0x00000004140c7981 */ /* 0x000962000c1e9900 */
[C---:B------:R-:W-:Y:S01]  /*0be0*/  IADD3 R30, P1, R7.reuse, R24, RZ ;  /* 0x00000018071e7210 */ /* 0x040fe20007f3e0ff */
[C---:B------:R-:W-:Y:S02]  /*0bf0*/  IMAD.X R25, R4.reuse, 0x1, R17, P2 ;  /* 0x0000000104197824 */ /* 0x040fe400010e0611 */
[----:B------:R4:W5:Y:S02]  /*0c00*/  LDG.E.CONSTANT R13, [R18.64] ;  /* 0x00000004120d7981 */ /* 0x000964000c1e9900 */
[----:B------:R-:W-:Y:S01]  /*0c10*/  IMAD.X R31, R4, 0x1, R25, P1 ;  /* 0x00000001041f7824 */ /* 0x000fe200008e0619 */
[C---:B------:R-:W-:Y:S01]  /*0c20*/  IADD3 R28, P1, R7.reuse, R30, RZ ;  /* 0x0000001e071c7210 */ /* 0x040fe20007f3e0ff */
[----:B0-----:R0:W5:Y:S01]  /*0c30*/  LDG.E.CONSTANT R26, [R16.64] ;  /* 0x00000004101a7981 */ /* 0x001162000c1e9900 */
[----:B-1----:R-:W-:-:S03]  /*0c40*/  IMAD.IADD R33, R7, 0x1, R29 ;  /* 0x0000000107217824 */ /* 0x002fc600078e021d */
[----:B------:R-:W-:Y:S01]  /*0c50*/  IMAD.X R29, R4, 0x1, R31, P1 ;  /* 0x00000001041d7824 */ /* 0x000fe200008e061f */
[----:B------:R1:W5:Y:S01]  /*0c60*/  LDG.E.CONSTANT R27, [R24.64] ;  /* 0x00000004181b7981 */ /* 0x000362000c1e9900 */
[----:B----4-:R-:W-:-:S03]  /*0c70*/  IADD3 R20, P1, R7, R22, RZ ;  /* 0x0000001607147210 */ /* 0x010fc60007f3e0ff */
[----:B------:R4:W5:Y:S02]  /*0c80*/  LDG.E.CONSTANT R32, [R30.64] ;  /* 0x000000041e207981 */ /* 0x000964000c1e9900 */
[----:B------:R-:W-:Y:S01]  /*0c90*/  IMAD.X R21, R4, 0x1, R23, P1 ;  /* 0x0000000104157824 */ /* 0x000fe200008e0617 */
[----:B------:R-:W-:Y:S01]  /*0ca0*/  IADD3 R18, P1, R7, R20, RZ ;  /* 0x0000001407127210 */ /* 0x000fe20007f3e0ff */
[----:B------:R0:W5:Y:S01]  /*0cb0*/  LDG.E.CONSTANT R34, [R28.64] ;  /* 0x000000041c227981 */ /* 0x000162000c1e9900 */
[----:B------:R-:W-:-:S03]  /*0cc0*/  IADD3 R36, P2, R33, R14, RZ ;  /* 0x0000000e21247210 */ /* 0x000fc60007f5e0ff */
[----:B------:R-:W-:Y:S01]  /*0cd0*/  IMAD.X R19, R4, 0x1, R21, P1 ;  /* 0x0000000104137824 */ /* 0x000fe200008e0615 */
[----:B------:R4:W5:Y:S01]  /*0ce0*/  LDG.E.CONSTANT R35, [R22.64] ;  /* 0x0000000416237981 */ /* 0x000962000c1e9900 */
[----:B-1----:R-:W-:Y:S02]  /*0cf0*/  IADD3 R24, P1, R7, R18, RZ ;  /* 0x0000001207187210 */ /* 0x002fe40007f3e0ff */
[----:B------:R-:W-:Y:S01]  /*0d00*/  LEA.HI.X.SX32 R37, R33, R15, 0x1, P2 ;  /* 0x0000000f21257211 */ /* 0x000fe200010f0eff */
[----:B------:R-:W5:Y:S01]  /*0d10*/  LDG.E.CONSTANT R20, [R20.64] ;  /* 0x0000000414147981 */ /* 0x000f62000c1e9900 */
[----:B0-----:R-:W-:Y:S01]  /*0d20*/  LEA R16, P2, R36, c[0x0][0x160], 0x2 ;  /* 0x0000580024107a11 */ /* 0x001fe200078410ff */
[----:B------:R-:W-:Y:S02]  /*0d30*/  IMAD.X R25, R4, 0x1, R19, P1 ;  /* 0x0000000104197824 */ /* 0x000fe400008e0613 */
[----:B------:R-:W5:Y:S01]  /*0d40*/  LDG.E.CONSTANT R18, [R18.64] ;  /* 0x0000000412127981 */ /* 0x000f62000c1e9900 */
[----:B------:R-:W-:-:S02]  /*0d50*/  LEA.HI.X R17, R36, c[0x0][0x164], R37, 0x2, P2 ;  /* 0x0000590024117a11 */ /* 0x000fc400010f1425 */
[C---:B------:R-:W-:Y:S01]  /*0d60*/  IADD3 R28, P1, R7.reuse, R16, RZ ;  /* 0x00000010071c7210 */ /* 0x040fe20007f3e0ff */
[----:B------:R-:W5:Y:S04]  /*0d70*/  LDG.E.CONSTANT R24, [R24.64] ;  /* 0x0000000418187981 */ /* 0x000f68000c1e9900 */
[C---:B------:R-:W-:Y:S01]  /*0d80*/  IMAD.X R29, R4.reuse, 0x1, R17, P1 ;  /* 0x00000001041d7824 */ /* 0x040fe200008e0611 */
[C---:B----4-:R-:W-:Y:S01]  /*0d90*/  IADD3 R30, P1, R7.reuse, R28, RZ ;  /* 0x0000001c071e7210 */ /* 0x050fe20007f3e0ff */
[----:B------:R-:W4:Y:S04]  /*0da0*/  LDG.E.CONSTANT R16, [R16.64] ;  /* 0x0000000410107981 */ /* 0x000f28000c1e9900 */
[C---:B------:R-:W-:Y:S01]  /*0db0*/  IMAD.X R31, R4.reuse, 0x1, R29, P1 ;  /* 0x00000001041f7824 */ /* 0x040fe200008e061d */
[----:B------:R-:W-:Y:S01]  /*0dc0*/  IADD3 R22, P1, R7, R30, RZ ;  /* 0x0000001e07167210 */ /* 0x000fe20007f3e0ff */
[----:B------:R-:W4:Y:S04]  /*0dd0*/  LDG.E.CONSTANT R28, [R28.64] ;  /* 0x000000041c1c7981 */ /* 0x000f28000c1e9900 */
[----:B------:R-:W-:Y:S01]  /*0de0*/  IMAD.X R23, R4, 0x1, R31, P1 ;  /* 0x0000000104177824 */ /* 0x000fe200008e061f */
[----:B------:R-:W4:Y:S04]  /*0df0*/  LDG.E.CONSTANT R30, [R30.64] ;  /* 0x000000041e1e7981 */ /* 0x000f28000c1e9900 */
[----:B------:R-:W4:Y:S01]  /*0e00*/  LDG.E.CONSTANT R22, [R22.64] ;  /* 0x0000000416167981 */ /* 0x000f22000c1e9900 */
[----:B------:R-:W-:-:S04]  /*0e10*/  IADD3 R9, R9, 0x10, RZ ;  /* 0x0000001009097810 */ /* 0x000fc80007ffe0ff */
[----:B------:R-:W-:Y:S01]  /*0e20*/  ISETP.GE.AND P1, PT, R9, R8, PT ;  /* 0x000000080900720c */ /* 0x000fe20003f26270 */
[----:B------:R-:W-:Y:S01]  /*0e30*/  IMAD.IADD R33, R7, 0x1, R33 ;  /* 0x0000000107217824 */ /* 0x000fe200078e0221 */
[----:B--2---:R-:W-:-:S04]  /*0e40*/  FADD.FTZ R11, R11, R6 ;  /* 0x000000060b0b7221 */ /* 0x004fc80000010000 */
[----:B---3--:R-:W-:-:S04]  /*0e50*/  FADD.FTZ R11, R11, R10 ;  /* 0x0000000a0b0b7221 */ /* 0x008fc80000010000 */
        /* <DEDUP_REMOVED lines=10> */
[----:B----4-:R-:W-:-:S04]  /*0f00*/  FADD.FTZ R35, R35, R16 ;  /* 0x0000001023237221 */ /* 0x010fc80000010000 */
[----:B------:R-:W-:-:S04]  /*0f10*/  FADD.FTZ R35, R35, R28 ;  /* 0x0000001c23237221 */ /* 0x000fc80000010000 */
[----:B------:R-:W-:-:S04]  /*0f20*/  FADD.FTZ R35, R35, R30 ;  /* 0x0000001e23237221 */ /* 0x000fc80000010000 */
[----:B------:R-:W-:Y:S01]  /*0f30*/  FADD.FTZ R6, R35, R22 ;  /* 0x0000001623067221 */ /* 0x000fe20000010000 */
[----:B------:R-:W-:Y:S06]  /*0f40*/  @!P1 BRA `(.L_x_273) ;  /* 0xfffffb1000009947 */ /* 0x000fec000383ffff */
.L_x_272:
[----:B------:R-:W-:Y:S05]  /*0f50*/  BSYNC B1 ;  /* 0x0000000000017941 */ /* 0x000fea0003800000 */
.L_x_271:
[----:B------:R-:W-:Y:S01]  /*0f60*/  IMAD.IADD R4, R2, 0x1, -R9 ;  /* 0x0000000102047824 */ /* 0x000fe200078e0a09 */
[----:B------:R-:W-:Y:S04]  /*0f70*/  BSSY B1, `(.L_x_274) ;  /* 0x000002c000017945 */ /* 0x000fe80003800000 */
[----:B------:R-:W-:-:S13]  /*0f80*/  ISETP.GT.AND P1, PT, R4, 0x4, PT ;  /* 0x000000040400780c */ /* 0x000fda0003f24270 */
[----:B------:R-:W-:Y:S05]  /*0f90*/  @!P1 BRA `(.L_x_275) ;  /* 0x0000029000009947 */ /* 0x000fea0003800000 */
[-C--:B------:R-:W-:Y:S01]  /*0fa0*/  IADD3 R8, P0, R33, R14.reuse, RZ ;  /* 0x0000000e21087210 */ /* 0x080fe20007f1e0ff */
[----:B------:R-:W-:Y:S01]  /*0fb0*/  IMAD.IADD R17, R7, 0x1, R33 ;  /* 0x0000000107117824 */ /* 0x000fe200078e0221 */
[----:B------:R-:W-:Y:S02]  /*0fc0*/  SHF.R.S32.HI R31, RZ, 0x1f, R7 ;  /* 0x0000001fff1f7819 */ /* 0x000fe40000011407 */
[----:B------:R-:W-:Y:S02]  /*0fd0*/  LEA.HI.X.SX32 R33, R33, R15, 0x1, P0 ;  /* 0x0000000f21217211 */ /* 0x000fe400000f0eff */
[C---:B------:R-:W-:Y:S02]  /*0fe0*/  LEA R20, P0, R8.reuse, c[0x0][0x160], 0x2 ;  /* 0x0000580008147a11 */ /* 0x040fe400078010ff */
[----:B------:R-:W-:Y:S02]  /*0ff0*/  IADD3 R4, P1, R17, R14, RZ ;  /* 0x0000000e11047210 */ /* 0x000fe40007f3e0ff */
[----:B------:R-:W-:-:S02]  /*1000*/  LEA.HI.X R21, R8, c[0x0][0x164], R33, 0x2, P0 ;  /* 0x0000590008157a11 */ /* 0x000fc400000f1421 */
[----:B------:R-:W-:Y:S02]  /*1010*/  IADD3 R26, P0, R7, R20, RZ ;  /* 0x00000014071a7210 */ /* 0x000fe40007f1e0ff */
[----:B------:R-:W-:Y:S01]  /*1020*/  LEA.HI.X.SX32 R11, R17, R15, 0x1, P1 ;  /* 0x0000000f110b7211 */ /* 0x000fe200008f0eff */
[----:B------:R0:W2:Y:S01]  /*1030*/  LDG.E.CONSTANT R29, [R20.64] ;  /* 0x00000004141d7981 */ /* 0x0000a2000c1e9900 */
[C---:B------:R-:W-:Y:S01]  /*1040*/  LEA R10, P1, R4.reuse, c[0x0][0x160], 0x2 ;  /* 0x00005800040a7a11 */ /* 0x040fe200078210ff */
[----:B------:R-:W-:Y:S01]  /*1050*/  IMAD.X R27, R31, 0x1, R21, P0 ;  /* 0x000000011f1b7824 */ /* 0x000fe200000e0615 */
[----:B------:R-:W-:Y:S02]  /*1060*/  IADD3 R24, P0, R7, R26, RZ ;  /* 0x0000001a07187210 */ /* 0x000fe40007f1e0ff */
[----:B------:R-:W-:Y:S02]  /*1070*/  LEA.HI.X R11, R4, c[0x0][0x164], R11, 0x2, P1 ;  /* 0x00005900040b7a11 */ /* 0x000fe400008f140b */
[----:B------:R-:W3:Y:S01]  /*1080*/  LDG.E.CONSTANT R26, [R26.64] ;  /* 0x000000041a1a7981 */ /* 0x000ee2000c1e9900 */
[----:B------:R-:W-:Y:S01]  /*1090*/  IMAD.X R25, R31, 0x1, R27, P0 ;  /* 0x000000011f197824 */ /* 0x000fe200000e061b */
[----:B------:R-:W-:-:S05]  /*10a0*/  IADD3 R22, P0, R7, R24, RZ ;  /* 0x0000001807167210 */ /* 0x000fca0007f1e0ff */
[----:B------:R-:W-:Y:S01]  /*10b0*/  IMAD.X R23, R31, 0x1, R25, P0 ;  /* 0x000000011f177824 */ /* 0x000fe200000e0619 */
[----:B------:R-:W-:Y:S01]  /*10c0*/  IADD3 R12, P0, R7, R10, RZ ;  /* 0x0000000a070c7210 */ /* 0x000fe20007f1e0ff */
[----:B------:R-:W4:Y:S04]  /*10d0*/  LDG.E.CONSTANT R25, [R24.64] ;  /* 0x0000000418197981 */ /* 0x000f28000c1e9900 */
[----:B------:R-:W-:Y:S01]  /*10e0*/  IMAD.X R13, R31, 0x1, R11, P0 ;  /* 0x000000011f0d7824 */ /* 0x000fe200000e060b */
[----:B------:R-:W5:Y:S01]  /*10f0*/  LDG.E.CONSTANT R22, [R22.64] ;  /* 0x0000000416167981 */ /* 0x000f62000c1e9900 */
[----:B------:R-:W-:-:S03]  /*1100*/  IADD3 R18, P0, R7, R12, RZ ;  /* 0x0000000c07127210 */ /* 0x000fc60007f1e0ff */
[----:B------:R-:W5:Y:S02]  /*1110*/  LDG.E.CONSTANT R11, [R10.64] ;  /* 0x000000040a0b7981 */ /* 0x000f64000c1e9900 */
[----:B------:R-:W-:Y:S01]  /*1120*/  IMAD.X R19, R31, 0x1, R13, P0 ;  /* 0x000000011f137824 */ /* 0x000fe200000e060d */
[----:B0-----:R-:W-:Y:S01]  /*1130*/  IADD3 R20, P0, R7, R18, RZ ;  /* 0x0000001207147210 */ /* 0x001fe20007f1e0ff */
[----:B------:R-:W5:Y:S04]  /*1140*/  LDG.E.CONSTANT R12, [R12.64] ;  /* 0x000000040c0c7981 */ /* 0x000f68000c1e9900 */
[----:B------:R-:W-:Y:S01]  /*1150*/  IMAD.X R21, R31, 0x1, R19, P0 ;  /* 0x000000011f157824 */ /* 0x000fe200000e0613 */
[----:B------:R-:W5:Y:S04]  /*1160*/  LDG.E.CONSTANT R18, [R18.64] ;  /* 0x0000000412127981 */ /* 0x000f68000c1e9900 */
[----:B------:R-:W5:Y:S01]  /*1170*/  LDG.E.CONSTANT R20, [R20.64] ;  /* 0x0000000414147981 */ /* 0x000f62000c1e9900 */
[----:B------:R-:W-:Y:S01]  /*1180*/  PLOP3.LUT P0, PT, PT, PT, PT, 0x8, 0x0 ;  /* 0x000000000000781c */ /* 0x000fe20003f0e170 */
[----:B------:R-:W-:Y:S01]  /*1190*/  IMAD.IADD R33, R7, 0x1, R17 ;  /* 0x0000000107217824 */ /* 0x000fe200078e0211 */
[----:B------:R-:W-:Y:S01]  /*11a0*/  IADD3 R9, R9, 0x8, RZ ;  /* 0x0000000809097810 */ /* 0x000fe20007ffe0ff */
[----:B--2---:R-:W-:-:S04]  /*11b0*/  FADD.FTZ R29, R6, R29 ;  /* 0x0000001d061d7221 */ /* 0x004fc80000010000 */
[----:B---3--:R-:W-:-:S04]  /*11c0*/  FADD.FTZ R26, R29, R26 ;  /* 0x0000001a1d1a7221 */ /* 0x008fc80000010000 */
[----:B----4-:R-:W-:-:S04]  /*11d0*/  FADD.FTZ R25, R26, R25 ;  /* 0x000000191a197221 */ /* 0x010fc80000010000 */
[----:B-----5:R-:W-:-:S04]  /*11e0*/  FADD.FTZ R22, R25, R22 ;  /* 0x0000001619167221 */ /* 0x020fc80000010000 */
[----:B------:R-:W-:-:S04]  /*11f0*/  FADD.FTZ R11, R22, R11 ;  /* 0x0000000b160b7221 */ /* 0x000fc80000010000 */
[----:B------:R-:W-:-:S04]  /*1200*/  FADD.FTZ R11, R11, R12 ;  /* 0x0000000c0b0b7221 */ /* 0x000fc80000010000 */
[----:B------:R-:W-:-:S04]  /*1210*/  FADD.FTZ R11, R11, R18 ;  /* 0x000000120b0b7221 */ /* 0x000fc80000010000 */
[----:B------:R-:W-:-:S07]  /*1220*/  FADD.FTZ R6, R11, R20 ;  /* 0x000000140b067221 */ /* 0x000fce0000010000 */
.L_x_275:
[----:B------:R-:W-:Y:S05]  /*1230*/  BSYNC B1 ;  /* 0x0000000000017941 */ /* 0x000fea0003800000 */
.L_x_274:
[----:B------:R-:W-:-:S13]  /*1240*/  ISETP.LT.OR P0, PT, R9, R2, P0 ;  /* 0x000000020900720c */ /* 0x000fda0000701670 */
[----:B------:R-:W-:Y:S05]  /*1250*/  @!P0 BRA `(.L_x_266) ;  /* 0x0000013000008947 */ /* 0x000fea0003800000 */
[C---:B------:R-:W-:Y:S02]  /*1260*/  IADD3 R2, P0, R33.reuse, R14, RZ ;  /* 0x0000000e21027210 */ /* 0x040fe40007f1e0ff */
[----:B------:R-:W-:Y:S02]  /*1270*/  SHF.R.S32.HI R17, RZ, 0x1f, R7 ;  /* 0x0000001fff117819 */ /* 0x000fe40000011407 */
[C---:B------:R-:W-:Y:S02]  /*1280*/  LEA R8, P1, R2.reuse, c[0x0][0x160], 0x2 ;  /* 0x0000580002087a11 */ /* 0x040fe400078210ff */
[----:B------:R-:W-:Y:S02]  /*1290*/  LEA.HI.X.SX32 R33, R33, R15, 0x1, P0 ;  /* 0x0000000f21217211 */ /* 0x000fe400000f0eff */
[----:B------:R-:W-:Y:S02]  /*12a0*/  IADD3 R10, P0, R7, R8, RZ ;  /* 0x00000008070a7210 */ /* 0x000fe40007f1e0ff */
[----:B------:R-:W-:-:S02]  /*12b0*/  LEA.HI.X R9, R2, c[0x0][0x164], R33, 0x2, P1 ;  /* 0x0000590002097a11 */ /* 0x000fc400008f1421 */
[----:B------:R-:W-:-:S03]  /*12c0*/  IADD3 R12, P1, R7, R10, RZ ;  /* 0x0000000a070c7210 */ /* 0x000fc60007f3e0ff */
[----:B------:R-:W-:Y:S01]  /*12d0*/  IMAD.X R11, R17, 0x1, R9, P0 ;  /* 0x00000001110b7824 */ /* 0x000fe200000e0609 */
[----:B------:R-:W-:Y:S01]  /*12e0*/  IADD3 R16, P0, R7, R12, RZ ;  /* 0x0000000c07107210 */ /* 0x000fe20007f1e0ff */
[----:B------:R-:W2:Y:S02]  /*12f0*/  LDG.E.CONSTANT R9, [R8.64] ;  /* 0x0000000408097981 */ /* 0x000ea4000c1e9900 */
[C---:B------:R-:W-:Y:S02]  /*1300*/  IMAD.X R13, R17.reuse, 0x1, R11, P1 ;  /* 0x00000001110d7824 */ /* 0x040fe400008e060b */
[----:B------:R-:W3:Y:S02]  /*1310*/  LDG.E.CONSTANT R11, [R10.64] ;  /* 0x000000040a0b7981 */ /* 0x000ee4000c1e9900 */
[----:B------:R-:W-:Y:S02]  /*1320*/  IMAD.X R17, R17, 0x1, R13, P0 ;  /* 0x0000000111117824 */ /* 0x000fe400000e060d */
[----:B------:R-:W4:Y:S04]  /*1330*/  LDG.E.CONSTANT R13, [R12.64] ;  /* 0x000000040c0d7981 */ /* 0x000f28000c1e9900 */
[----:B------:R-:W5:Y:S01]  /*1340*/  LDG.E.CONSTANT R17, [R16.64] ;  /* 0x0000000410117981 */ /* 0x000f62000c1e9900 */
[----:B--2---:R-:W-:-:S04]  /*1350*/  FADD.FTZ R6, R6, R9 ;  /* 0x0000000906067221 */ /* 0x004fc80000010000 */
[----:B---3--:R-:W-:-:S04]  /*1360*/  FADD.FTZ R6, R6, R11 ;  /* 0x0000000b06067221 */ /* 0x008fc80000010000 */
[----:B----4-:R-:W-:-:S04]  /*1370*/  FADD.FTZ R6, R6, R13 ;  /* 0x0000000d06067221 */ /* 0x010fc80000010000 */
[----:B-----5:R-:W-:-:S07]  /*1380*/  FADD.FTZ R6, R6, R17 ;  /* 0x0000001106067221 */ /* 0x020fce0000010000 */
.L_x_266:
[----:B------:R-:W-:Y:S05]  /*1390*/  BSYNC B0 ;  /* 0x0000000000007941 */ /* 0x000fea0003800000 */
.L_x_265:
[----:B------:R-:W-:Y:S01]  /*13a0*/  I2FP.F32.S32 R5, R5 ;  /* 0x0000000500057245 */ /* 0x000fe20000201400 */
[----:B------:R-:W-:-:S05]  /*13b0*/  IMAD R3, R0, c[0x0][0x178], R3 ;  /* 0x00005e0000037a24 */ /* 0x000fca00078e0203 */
[----:B------:R-:W0:Y:S01]  /*13c0*/  MUFU.RCP R5, R5 ;  /* 0x0000000500057308 */ /* 0x000e220000001000 */
[----:B------:R-:W-:-:S04]  /*13d0*/  IADD3 R0, P0, R3, R14, RZ ;  /* 0x0000000e03007210 */ /* 0x000fc80007f1e0ff */
[----:B------:R-:W-:Y:S02]  /*13e0*/  LEA.HI.X.SX32 R3, R3, R15, 0x1, P0 ;  /* 0x0000000f03037211 */ /* 0x000fe400000f0eff */
[----:B------:R-:W-:-:S04]  /*13f0*/  LEA R2, P0, R0, c[0x0][0x168], 0x2 ;  /* 0x00005a0000027a11 */ /* 0x000fc800078010ff */
[----:B------:R-:W-:Y:S01]  /*1400*/  LEA.HI.X R3, R0, c[0x0][0x16c], R3, 0x2, P0 ;  /* 0x00005b0000037a11 */ /* 0x000fe200000f1403 */
[----:B0-----:R-:W-:-:S05]  /*1410*/  FMUL.FTZ R7, R5, R6 ;  /* 0x0000000605077220 */ /* 0x001fca0000410000 */
[----:B------:R-:W-:Y:S01]  /*1420*/  STG.E [R2.64], R7 ;  /* 0x0000000702007986 */ /* 0x000fe2000c101904 */
[----:B------:R-:W-:Y:S05]  /*1430*/  EXIT ;  /* 0x000000000000794d */ /* 0x000fea0003800000 */
.L_x_276:
        /* <DEDUP_REMOVED lines=12> */
.L_x_616:


//--------------------- .text.kernel_cuda_filter_nlm_calc_difference --------------------------
	.section	.text.kernel_cuda_filter_nlm_calc_difference,"ax",@progbits
	.sectioninfo	@"SHI_REGISTERS=40"
	.align	128
        .global         kernel_cuda_filter_nlm_calc_difference
        .type           kernel_cuda_filter_nlm_calc_difference,@function
        .size           kernel_cuda_filter_nlm_calc_difference,(.L_x_617 - kernel_cuda_filter_nlm_calc_difference)
        .other          kernel_cuda_filter_nlm_calc_difference,@"STO_CUDA_ENTRY STV_DEFAULT"
kernel_cuda_filter_nlm_calc_difference:
.text.kernel_cuda_filter_nlm_calc_difference:
[----:B------:R-:W-:-:S07]  /*0000*/  MOV R1, c[0x0][0x28] ;  /* 0x00000a0000017a02 */ /* 0x000fce0000000f00 */
[----:B------:R-:W-:Y:S01]  /*0010*/  MOV R0, c[0x0][0x190] ;  /* 0x0000640000007a02 */ /* 0x000fe20000000f00 */
[----:B------:R-:W0:Y:S01]  /*0020*/  S2R R5, SR_CTAID.Y ;  /* 0x0000000000057919 */ /* 0x000e220000002600 */
[----:B------:R-:W-:Y:S01]  /*0030*/  ULDC.64 UR6, c[0x0][0x118] ;  /* 0x0000460000067ab9 */ /* 0x000fe20000000a00 */
[----:B------:R-:W-:Y:S01]  /*0040*/  BSSY B0, `(.L_x_277) ;  /* 0x0000065000007945 */ /* 0x000fe20003800000 */
        /* <DEDUP_REMOVED lines=10> */
[----:B0-----:R-:W-:Y:S01]  /*00f0*/  IMAD.MOV.U32 R2, RZ, RZ, RZ ;  /* 0x000000ffff027224 */ /* 0x001fe200078e00ff */
[----:B-1----:R-:W-:-:S04]  /*0100*/  IADD3 R7, RZ, -R3, RZ ;  /* 0x80000003ff077210 */ /* 0x002fc80007ffe0ff */
[----:B------:R-:W-:-:S05]  /*0110*/  MOV R6, R7 ;  /* 0x0000000700067202 */ /* 0x000fca0000000f00 */
        /* <DEDUP_REMOVED lines=16> */
[----:B------:R-:W-:-:S04]  /*0220*/  SEL R2, R3, R2, !P1 ;  /* 0x0000000203027207 */ /* 0x000fc80004800000 */
[----:B------:R-:W-:-:S03]  /*0230*/  @!P2 IADD3 R2, -R2, RZ, RZ ;  /* 0x000000ff0202a210 */ /* 0x000fc60007ffe1ff */
[----:B------:R-:W-:Y:S02]  /*0240*/  @P0 IADD3 R4, R4, 0x1, RZ ;  /* 0x0000000104040810 */ /* 0x000fe40007ffe0ff */
[----:B------:R-:W-:Y:S02]  /*0250*/  ISETP.NE.AND P0, PT, R0, RZ, PT ;  /* 0x000000ff0000720c */ /* 0x000fe40003f05270 */
[----:B------:R-:W-:Y:S02]  /*0260*/  @!P3 IADD3 R4, -R4, RZ, RZ ;  /* 0x000000ff0404b210 */ /* 0x000fe40007ffe1ff */
[C---:B------:R-:W-:Y:S02]  /*0270*/  SEL R8, R7.reuse, R2, !P0 ;  /* 0x0000000207087207 */ /* 0x040fe40004000000 */
[----:B------:R-:W-:Y:S01]  /*0280*/  SEL R5, R7, R4, !P0 ;  /* 0x0000000407057207 */ /* 0x000fe20004000000 */
[----:B------:R-:W-:Y:S01]  /*0290*/  CS2R R2, SRZ ;  /* 0x0000000000027805 */ /* 0x000fe2000001ff00 */
[----:B------:R-:W-:-:S02]  /*02a0*/  PLOP3.LUT P0, PT, PT, PT, PT, 0x80, 0x0 ;  /* 0x000000000000781c */ /* 0x000fc40003f0f070 */
[----:B------:R-:W-:-:S13]  /*02b0*/  ISETP.GE.AND P1, PT, R5, R0, PT ;  /* 0x000000000500720c */ /* 0x000fda0003f26270 */
[----:B------:R-:W-:Y:S05]  /*02c0*/  @P1 BRA `(.L_x_278) ;  /* 0x000003c000001947 */ /* 0x000fea0003800000 */
[----:B------:R-:W-:Y:S02]  /*02d0*/  IADD3 R4, R8, -c[0x0][0x190], RZ ;  /* 0x8000640008047a10 */ /* 0x000fe40007ffe0ff */
[----:B------:R-:W-:Y:S02]  /*02e0*/  IADD3 R6, R5, -c[0x0][0x190], RZ ;  /* 0x8000640005067a10 */ /* 0x000fe40007ffe0ff */
[----:B------:R-:W-:Y:S02]  /*02f0*/  IMNMX R7, RZ, R4, !PT ;  /* 0x00000004ff077217 */ /* 0x000fe40007800200 */
[----:B------:R-:W-:Y:S02]  /*0300*/  IMNMX R10, RZ, R6, !PT ;  /* 0x00000006ff0a7217 */ /* 0x000fe40007800200 */
[----:B------:R-:W-:Y:S02]  /*0310*/  IADD3 R11, -R4, RZ, RZ ;  /* 0x000000ff040b7210 */ /* 0x000fe40007ffe1ff */
[----:B------:R-:W-:-:S02]  /*0320*/  IADD3 R9, -R7, c[0x0][0x180], RZ ;  /* 0x0000600007097a10 */ /* 0x000fc40007ffe1ff */
[----:B------:R-:W-:Y:S02]  /*0330*/  IADD3 R12, -R6, RZ, RZ ;  /* 0x000000ff060c7210 */ /* 0x000fe40007ffe1ff */
[----:B------:R-:W-:Y:S02]  /*0340*/  IADD3 R10, -R10, c[0x0][0x184], RZ ;  /* 0x000061000a0a7a10 */ /* 0x000fe40007ffe1ff */
[----:B------:R-:W-:Y:S02]  /*0350*/  IMNMX R7, RZ, R11, !PT ;  /* 0x0000000bff077217 */ /* 0x000fe40007800200 */
[----:B------:R-:W-:Y:S02]  /*0360*/  IMNMX R14, R9, c[0x0][0x180], PT ;  /* 0x00006000090e7a17 */ /* 0x000fe40003800200 */
[----:B------:R-:W-:Y:S02]  /*0370*/  IMNMX R12, RZ, R12, !PT ;  /* 0x0000000cff0c7217 */ /* 0x000fe40007800200 */
[----:B------:R-:W-:-:S02]  /*0380*/  IMNMX R9, R10, c[0x0][0x184], PT ;  /* 0x000061000a097a17 */ /* 0x000fc40003800200 */
[----:B------:R-:W-:-:S04]  /*0390*/  ISETP.GT.AND P1, PT, R14, R7, PT ;  /* 0x000000070e00720c */ /* 0x000fc80003f24270 */
[----:B------:R-:W-:-:S13]  /*03a0*/  ISETP.LE.OR P1, PT, R9, R12, !P1 ;  /* 0x0000000c0900720c */ /* 0x000fda0004f23670 */
[----:B------:R-:W-:Y:S05]  /*03b0*/  @P1 BRA `(.L_x_278) ;  /* 0x000002d000001947 */ /* 0x000fea0003800000 */
[----:B------:R-:W-:Y:S01]  /*03c0*/  IADD3 R18, -R7, R14, RZ ;  /* 0x0000000e07127210 */ /* 0x000fe20007ffe1ff */
[----:B------:R-:W0:Y:S03]  /*03d0*/  S2R R13, SR_CTAID.X ;  /* 0x00000000000d7919 */ /* 0x000e260000002500 */
[-C--:B------:R-:W-:Y:S01]  /*03e0*/  IABS R15, R18.reuse ;  /* 0x00000012000f7213 */ /* 0x080fe20000000000 */
[----:B------:R-:W0:Y:S03]  /*03f0*/  S2R R16, SR_TID.X ;  /* 0x0000000000107919 */ /* 0x000e260000002100 */
[----:B------:R-:W1:Y:S02]  /*0400*/  I2F.RP R14, R15 ;  /* 0x0000000f000e7306 */ /* 0x000e640000209400 */
[----:B-1----:R-:W1:Y:S01]  /*0410*/  MUFU.RCP R14, R14 ;  /* 0x0000000e000e7308 */ /* 0x002e620000001000 */
[----:B0-----:R-:W-:Y:S01]  /*0420*/  IMAD R13, R13, c[0x0][0x0], R16 ;  /* 0x000000000d0d7a24 */ /* 0x001fe200078e0210 */
[----:B------:R-:W-:-:S04]  /*0430*/  IABS R16, R18 ;  /* 0x0000001200107213 */ /* 0x000fc80000000000 */
[----:B------:R-:W-:Y:S02]  /*0440*/  IADD3 R16, RZ, -R16, RZ ;  /* 0x80000010ff107210 */ /* 0x000fe40007ffe0ff */
[----:B-1----:R-:W-:Y:S02]  /*0450*/  IADD3 R10, R14, 0xffffffe, RZ ;  /* 0x0ffffffe0e0a7810 */ /* 0x002fe40007ffe0ff */
[----:B------:R-:W-:Y:S02]  /*0460*/  IABS R14, R13 ;  /* 0x0000000d000e7213 */ /* 0x000fe40000000000 */
[----:B------:R0:W1:Y:S02]  /*0470*/  F2I.FTZ.U32.TRUNC.NTZ R11, R10 ;  /* 0x0000000a000b7305 */ /* 0x000064000021f000 */
[----:B0-----:R-:W-:Y:S01]  /*0480*/  MOV R10, RZ ;  /* 0x000000ff000a7202 */ /* 0x001fe20000000f00 */
[----:B-1----:R-:W-:-:S04]  /*0490*/  IMAD.MOV R20, RZ, RZ, -R11 ;  /* 0x000000ffff147224 */ /* 0x002fc800078e0a0b */
[----:B------:R-:W-:-:S04]  /*04a0*/  IMAD R17, R20, R15, RZ ;  /* 0x0000000f14117224 */ /* 0x000fc800078e02ff */
[----:B------:R-:W-:Y:S01]  /*04b0*/  IMAD.HI.U32 R11, R11, R17, R10 ;  /* 0x000000110b0b7227 */ /* 0x000fe200078e000a */
[----:B------:R-:W-:-:S05]  /*04c0*/  MOV R10, R16 ;  /* 0x00000010000a7202 */ /* 0x000fca0000000f00 */
        /* <DEDUP_REMOVED lines=8> */
[----:B------:R-:W-:-:S04]  /*0550*/  @!P2 IADD3 R10, R10, -R15, RZ ;  /* 0x8000000f0a0aa210 */ /* 0x000fc80007ffe0ff */
[----:B------:R-:W-:Y:S02]  /*0560*/  ISETP.GE.U32.AND P1, PT, R10, R15, PT ;  /* 0x0000000f0a00720c */ /* 0x000fe40003f26070 */
[----:B------:R-:W-:-:S11]  /*0570*/  ISETP.GT.U32.AND P2, PT, R15, R10, PT ;  /* 0x0000000a0f00720c */ /* 0x000fd60003f44070 */
[----:B------:R-:W-:Y:S02]  /*0580*/  @P1 IADD3 R11, R11, 0x1, RZ ;  /* 0x000000010b0b1810 */ /* 0x000fe40007ffe0ff */
[----:B------:R-:W-:-:S03]  /*0590*/  ISETP.NE.AND P1, PT, R18, RZ, PT ;  /* 0x000000ff1200720c */ /* 0x000fc60003f25270 */
[----:B------:R-:W-:Y:S01]  /*05a0*/  @!P3 IMAD.MOV R11, RZ, RZ, -R11 ;  /* 0x000000ffff0bb224 */ /* 0x000fe200078e0a0b */
[----:B------:R-:W-:-:S04]  /*05b0*/  ISETP.GE.AND P3, PT, R13, RZ, PT ;  /* 0x000000ff0d00720c */ /* 0x000fc80003f66270 */
[----:B------:R-:W-:-:S04]  /*05c0*/  SEL R11, R14, R11, !P1 ;  /* 0x0000000b0e0b7207 */ /* 0x000fc80004800000 */
[----:B------:R-:W-:-:S04]  /*05d0*/  IADD3 R11, R12, R11, RZ ;  /* 0x0000000b0c0b7210 */ /* 0x000fc80007ffe0ff */
[----:B------:R-:W-:Y:S02]  /*05e0*/  ISETP.GE.AND P4, PT, R11, R9, PT ;  /* 0x000000090b00720c */ /* 0x000fe40003f86270 */
[----:B------:R-:W-:-:S04]  /*05f0*/  IADD3 R9, R10, -R15, RZ ;  /* 0x8000000f0a097210 */ /* 0x000fc80007ffe0ff */
[----:B------:R-:W-:-:S04]  /*0600*/  SEL R9, R9, R10, !P2 ;  /* 0x0000000a09097207 */ /* 0x000fc80005000000 */
[----:B------:R-:W-:-:S03]  /*0610*/  @!P3 IADD3 R9, -R9, RZ, RZ ;  /* 0x000000ff0909b210 */ /* 0x000fc60007ffe1ff */
[----:B------:R-:W-:Y:S01]  /*0620*/  @!P4 IMAD R0, R0, R5, R8 ;  /* 0x000000050000c224 */ /* 0x000fe200078e0208 */
[----:B------:R-:W-:Y:S02]  /*0630*/  SEL R14, R14, R9, !P1 ;  /* 0x000000090e0e7207 */ /* 0x000fe40004800000 */
[----:B------:R-:W-:Y:S01]  /*0640*/  @!P4 PLOP3.LUT P0, PT, PT, PT, PT, 0x8, 0x0 ;  /* 0x000000000000c81c */ /* 0x000fe20003f0e170 */
[----:B------:R-:W-:Y:S01]  /*0650*/  @!P4 IMAD R5, R0, c[0x0][0x18c], RZ ;  /* 0x000063000005ca24 */ /* 0x000fe200078e02ff */
[----:B------:R-:W-:-:S03]  /*0660*/  IADD3 R14, R7, R14, RZ ;  /* 0x0000000e070e7210 */ /* 0x000fc60007ffe0ff */
[--C-:B------:R-:W-:Y:S01]  /*0670*/  @!P4 IMAD.MOV.U32 R2, RZ, RZ, R5.reuse ;  /* 0x000000ffff02c224 */ /* 0x100fe200078e0005 */
[----:B------:R-:W-:-:S07]  /*0680*/  @!P4 SHF.R.S32.HI R3, RZ, 0x1f, R5 ;  /* 0x0000001fff03c819 */ /* 0x000fce0000011405 */
.L_x_278:
[----:B------:R-:W-:Y:S05]  /*0690*/  BSYNC B0 ;  /* 0x0000000000007941 */ /* 0x000fea0003800000 */
.L_x_277:
[----:B------:R-:W-:Y:S05]  /*06a0*/  @P0 EXIT ;  /* 0x000000000000094d */ /* 0x000fea0003800000 */
[----:B------:R-:W-:Y:S02]  /*06b0*/  ISETP.NE.U32.AND P0, PT, RZ, c[0x0][0x170], PT ;  /* 0x00005c00ff007a0c */ /* 0x000fe40003f05070 */
[----:B------:R-:W-:Y:S02]  /*06c0*/  IADD3 R7, R14, c[0x0][0x198], RZ ;  /* 0x000066000e077a10 */ /* 0x000fe40007ffe0ff */
[----:B------:R-:W-:Y:S02]  /*06d0*/  ISETP.NE.AND.EX P0, PT, RZ, c[0x0][0x174], PT, P0 ;  /* 0x00005d00ff007a0c */ /* 0x000fe40003f05300 */
[----:B------:R-:W-:Y:S02]  /*06e0*/  IADD3 R5, R6, R11, RZ ;  /* 0x0000000b06057210 */ /* 0x000fe40007ffe0ff */
[----:B------:R-:W-:Y:S02]  /*06f0*/  IADD3 R4, R4, R7, RZ ;  /* 0x0000000704047210 */ /* 0x000fe40007ffe0ff */
[----:B------:R-:W-:-:S03]  /*0700*/  MOV R19, 0x4 ;  /* 0x0000000400137802 */ /* 0x000fc60000000f00 */
[----:B------:R-:W-:-:S04]  /*0710*/  IMAD R30, R5, c[0x0][0x188], R4 ;  /* 0x00006200051e7a24 */ /* 0x000fc800078e0204 */
[----:B------:R-:W-:-:S06]  /*0720*/  @P0 IMAD.WIDE R6, R30, R19, c[0x0][0x170] ;  /* 0x00005c001e060625 */ /* 0x000fcc00078e0213 */
[----:B------:R-:W2:Y:S01]  /*0730*/  @P0 LDG.E.CONSTANT R6, [R6.64] ;  /* 0x0000000606060981 */ /* 0x000ea2000c1e9900 */
[----:B------:R-:W-:-:S04]  /*0740*/  IMAD R0, R11, c[0x0][0x188], R14 ;  /* 0x000062000b007a24 */ /* 0x000fc800078e020e */
[----:B------:R-:W-:-:S06]  /*0750*/  @P0 IMAD.WIDE R4, R0, R19, c[0x0][0x170] ;  /* 0x00005c0000040625 */ /* 0x000fcc00078e0213 */
[----:B------:R-:W3:Y:S01]  /*0760*/  @P0 LDG.E.CONSTANT R4, [R4.64] ;  /* 0x0000000604040981 */ /* 0x000ee2000c1e9900 */
[----:B------:R-:W-:Y:S01]  /*0770*/  ISETP.NE.AND P1, PT, RZ, c[0x0][0x194], PT ;  /* 0x00006500ff007a0c */ /* 0x000fe20003f25270 */
[----:B------:R-:W-:Y:S01]  /*0780*/  IMAD.MOV.U32 R18, RZ, RZ, 0x3f800000 ;  /* 0x3f800000ff127424 */ /* 0x000fe200078e00ff */
[----:B------:R-:W-:Y:S01]  /*0790*/  MOV R20, 0x1 ;  /* 0x0000000100147802 */ /* 0x000fe20000000f00 */
[----:B------:R-:W-:Y:S01]  /*07a0*/  UMOV UR4, URZ ;  /* 0x0000003f00047c82 */ /* 0x000fe20008000000 */
[-C--:B------:R-:W-:Y:S01]  /*07b0*/  IMAD.WIDE R32, R30, R19.reuse, c[0x0][0x168] ;  /* 0x00005a001e207625 */ /* 0x080fe200078e0213 */
[----:B------:R-:W-:Y:S02]  /*07c0*/  MOV R25, RZ ;  /* 0x000000ff00197202 */ /* 0x000fe40000000f00 */
[----:B------:R-:W-:Y:S01]  /*07d0*/  SEL R20, R20, 0x3, !P1 ;  /* 0x0000000314147807 */ /* 0x000fe20004800000 */
[----:B------:R-:W-:-:S03]  /*07e0*/  IMAD.WIDE R34, R0, R19, c[0x0][0x168] ;  /* 0x00005a0000227625 */ /* 0x000fc600078e0213 */
[----:B------:R-:W-:Y:S01]  /*07f0*/  ISETP.GT.AND P2, PT, R20, 0x3, PT ;  /* 0x000000031400780c */ /* 0x000fe20003f44270 */
[-C--:B------:R-:W-:Y:S01]  /*0800*/  IMAD.WIDE R30, R30, R19.reuse, c[0x0][0x160] ;  /* 0x000058001e1e7625 */ /* 0x080fe200078e0213 */
[----:B--2---:R0:W3:Y:S03]  /*0810*/  @P0 MUFU.RCP R9, R6 ;  /* 0x0000000600090308 */ /* 0x0040e60000001000 */
[----:B0-----:R-:W-:Y:S01]  /*0820*/  IMAD.WIDE R6, R0, R19, c[0x0][0x160] ;  /* 0x0000580000067625 */ /* 0x001fe200078e0213 */
[----:B---3--:R-:W-:-:S05]  /*0830*/  @P0 FMUL.FTZ R8, R4, R9 ;  /* 0x0000000904080220 */ /* 0x008fca0000410000 */
[----:B------:R-:W-:-:S04]  /*0840*/  @P0 FMNMX.FTZ R8, R8, 0.25, !PT ;  /* 0x3e80000008080809 */ /* 0x000fc80007810000 */
[----:B------:R-:W-:Y:S02]  /*0850*/  @P0 FMNMX.FTZ R18, R8, 4, PT ;  /* 0x4080000008120809 */ /* 0x000fe40003810000 */
[----:B------:R-:W-:-:S03]  /*0860*/  PLOP3.LUT P0, PT, PT, PT, PT, 0x80, 0x0 ;  /* 0x000000000000781c */ /* 0x000fc60003f0f070 */
[----:B------:R-:W-:Y:S01]  /*0870*/  FMUL.FTZ R21, R18, R18 ;  /* 0x0000001212157220 */ /* 0x000fe20000410000 */
[----:B------:R-:W-:Y:S09]  /*0880*/  @!P2 BRA `(.L_x_279) ;  /* 0x000004e00000a947 */ /* 0x000ff20003800000 */
[----:B------:R-:W-:Y:S02]  /*0890*/  PLOP3.LUT P0, PT, PT, PT, PT, 0x8, 0x0 ;  /* 0x000000000000781c */ /* 0x000fe40003f0e170 */
[----:B------:R-:W-:-:S11]  /*08a0*/  IADD3 R27, R20, -0x3, RZ ;  /* 0xfffffffd141b7810 */ /* 0x000fd60007ffe0ff */
.L_x_280:
[----:B------:R0:W2:Y:S01]  /*08b0*/  LDG.E.CONSTANT R22, [R32.64] ;  /* 0x0000000620167981 */ /* 0x0000a2000c1e9900 */
[----:B------:R-:W-:-:S03]  /*08c0*/  IMAD.WIDE R12, R19, c[0x0][0x194], R32 ;  /* 0x00006500130c7a25 */ /* 0x000fc600078e0220 */
[----:B------:R1:W3:Y:S01]  /*08d0*/  LDG.E.CONSTANT R24, [R34.64] ;  /* 0x0000000622187981 */ /* 0x0002e2000c1e9900 */
[----:B------:R-:W-:-:S03]  /*08e0*/  IMAD.WIDE R14, R19, c[0x0][0x194], R34 ;  /* 0x00006500130e7a25 */ /* 0x000fc600078e0222 */
[----:B------:R4:W5:Y:S01]  /*08f0*/  LDG.E.CONSTANT R26, [R12.64] ;  /* 0x000000060c1a7981 */ /* 0x000962000c1e9900 */
[----:B------:R-:W-:-:S03]  /*0900*/  IMAD.WIDE R16, R19, c[0x0][0x194], R12 ;  /* 0x0000650013107a25 */ /* 0x000fc600078e020c */
[----:B------:R4:W5:Y:S01]  /*0910*/  LDG.E.CONSTANT R29, [R14.64] ;  /* 0x000000060e1d7981 */ /* 0x000962000c1e9900 */
[----:B0-----:R-:W-:-:S03]  /*0920*/  IMAD.WIDE R32, R19, c[0x0][0x194], R14 ;  /* 0x0000650013207a25 */ /* 0x001fc600078e020e */
[----:B-1----:R0:W5:Y:S01]  /*0930*/  LDG.E.CONSTANT R34, [R16.64] ;  /* 0x0000000610227981 */ /* 0x002162000c1e9900 */
[----:B------:R-:W-:-:S03]  /*0940*/  IMAD.WIDE R10, R19, c[0x0][0x194], R16 ;  /* 0x00006500130a7a25 */ /* 0x000fc600078e0210 */
[----:B------:R1:W5:Y:S01]  /*0950*/  LDG.E.CONSTANT R23, [R30.64] ;  /* 0x000000061e177981 */ /* 0x000362000c1e9900 */
[----:B----4-:R-:W-:-:S03]  /*0960*/  IMAD.WIDE R12, R19, c[0x0][0x194], R32 ;  /* 0x00006500130c7a25 */ /* 0x010fc600078e0220 */
[----:B------:R4:W5:Y:S04]  /*0970*/  LDG.E.CONSTANT R28, [R6.64] ;  /* 0x00000006061c7981 */ /* 0x000968000c1e9900 */
[----:B------:R1:W5:Y:S04]  /*0980*/  LDG.E.CONSTANT R36, [R32.64] ;  /* 0x0000000620247981 */ /* 0x000368000c1e9900 */
[----:B0-----:R-:W5:Y:S01]  /*0990*/  LDG.E.CONSTANT R16, [R10.64] ;  /* 0x000000060a107981 */ /* 0x001f62000c1e9900 */
[----:B------:R-:W-:-:S03]  /*09a0*/  IMAD.WIDE R4, R19, c[0x0][0x194], R30 ;  /* 0x0000650013047a25 */ /* 0x000fc600078e021e */
[----:B------:R-:W5:Y:S01]  /*09b0*/  LDG.E.CONSTANT R17, [R12.64] ;  /* 0x000000060c117981 */ /* 0x000f62000c1e9900 */
[----:B------:R-:W-:-:S03]  /*09c0*/  IMAD.WIDE R8, R19, c[0x0][0x194], R6 ;  /* 0x0000650013087a25 */ /* 0x000fc600078e0206 */
[----:B------:R0:W5:Y:S01]  /*09d0*/  LDG.E.CONSTANT R35, [R4.64] ;  /* 0x0000000604237981 */ /* 0x000162000c1e9900 */
[----:B----4-:R-:W-:-:S03]  /*09e0*/  IMAD.WIDE R6, R19, c[0x0][0x194], R4 ;  /* 0x0000650013067a25 */ /* 0x010fc600078e0204 */
[----:B------:R4:W5:Y:S01]  /*09f0*/  LDG.E.CONSTANT R37, [R8.64] ;  /* 0x0000000608257981 */ /* 0x000962000c1e9900 */
[----:B------:R-:W-:-:S04]  /*0a00*/  IMAD.WIDE R14, R19, c[0x0][0x194], R8 ;  /* 0x00006500130e7a25 */ /* 0x000fc800078e0208 */
[----:B-1----:R-:W-:-:S04]  /*0a10*/  IMAD.WIDE R30, R19, c[0x0][0x194], R6 ;  /* 0x00006500131e7a25 */ /* 0x002fc800078e0206 */
[----:B0-----:R-:W-:Y:S01]  /*0a20*/  IMAD.WIDE R4, R19, c[0x0][0x194], R14 ;  /* 0x0000650013047a25 */ /* 0x001fe200078e020e */
[----:B----4-:R0:W4:Y:S04]  /*0a30*/  LDG.E.CONSTANT R8, [R6.64] ;  /* 0x0000000606087981 */ /* 0x010128000c1e9900 */
[----:B------:R1:W4:Y:S04]  /*0a40*/  LDG.E.CONSTANT R9, [R14.64] ;  /* 0x000000060e097981 */ /* 0x000328000c1e9900 */
[----:B------:R-:W4:Y:S04]  /*0a50*/  LDG.E.CONSTANT R33, [R4.64] ;  /* 0x0000000604217981 */ /* 0x000f28000c1e9900 */
[----:B0-----:R0:W4:Y:S01]  /*0a60*/  LDG.E.CONSTANT R6, [R30.64] ;  /* 0x000000061e067981 */ /* 0x001122000c1e9900 */
[----:B------:R-:W-:-:S06]  /*0a70*/  UIADD3 UR4, UR4, 0x4, URZ ;  /* 0x0000000404047890 */ /* 0x000fcc000fffe03f */
[----:B------:R-:W-:Y:S01]  /*0a80*/  ISETP.LE.AND P2, PT, R27, UR4, PT ;  /* 0x000000041b007c0c */ /* 0x000fe2000bf43270 */
[----:B0-----:R-:W-:Y:S01]  /*0a90*/  IMAD.WIDE R30, R19, c[0x0][0x194], R30 ;  /* 0x00006500131e7a25 */ /* 0x001fe200078e021e */
[----:B--2---:R-:W-:-:S05]  /*0aa0*/  FMUL.FTZ R32, R21, R22 ;  /* 0x0000001615207220 */ /* 0x004fca0000410000 */
[C---:B---3--:R-:W-:Y:S01]  /*0ab0*/  FMNMX.FTZ R7, R32.reuse, R24, PT ;  /* 0x0000001820077209 */ /* 0x048fe20003810000 */
[C---:B-----5:R-:W-:Y:S01]  /*0ac0*/  FMUL.FTZ R26, R21.reuse, R26 ;  /* 0x0000001a151a7220 */ /* 0x060fe20000410000 */
[----:B------:R-:W-:Y:S01]  /*0ad0*/  FADD.FTZ R32, R32, R24 ;  /* 0x0000001820207221 */ /* 0x000fe20000010000 */
[----:B------:R-:W-:Y:S02]  /*0ae0*/  MOV R22, c[0x0][0x1a0] ;  /* 0x0000680000167a02 */ /* 0x000fe40000000f00 */
[----:B------:R-:W-:Y:S01]  /*0af0*/  FADD.FTZ R24, R24, R7 ;  /* 0x0000000718187221 */ /* 0x000fe20000010000 */
[C---:B-1----:R-:W-:Y:S01]  /*0b00*/  FADD.FTZ R15, R26.reuse, R29 ;  /* 0x0000001d1a0f7221 */ /* 0x042fe20000010000 */
[----:B------:R-:W-:Y:S01]  /*0b10*/  FMNMX.FTZ R26, R26, R29, PT ;  /* 0x0000001d1a1a7209 */ /* 0x000fe20003810000 */
[----:B------:R-:W-:Y:S01]  /*0b20*/  FMUL.FTZ R7, R21, R34 ;  /* 0x0000002215077220 */ /* 0x000fe20000410000 */
[----:B------:R-:W-:Y:S01]  /*0b30*/  FMUL.FTZ R24, R24, c[0x0][0x19c] ;  /* 0x0000670018187a20 */ /* 0x000fe20000410000 */
[----:B------:R-:W-:-:S02]  /*0b40*/  FFMA.FTZ R32, R32, R22, 9.9999999392252902908e-09 ;  /* 0x322bcc7720207423 */ /* 0x000fc40000010016 */
[----:B------:R-:W-:Y:S01]  /*0b50*/  FADD.FTZ R26, R29, R26 ;  /* 0x0000001a1d1a7221 */ /* 0x000fe20000010000 */
[----:B------:R-:W-:Y:S01]  /*0b60*/  FFMA.FTZ R15, R15, R22, 9.9999999392252902908e-09 ;  /* 0x322bcc770f0f7423 */ /* 0x000fe20000010016 */
[----:B------:R-:W-:Y:S01]  /*0b70*/  FFMA.FTZ R23, R23, -R18, R28 ;  /* 0x8000001217177223 */ /* 0x000fe2000001001c */
[----:B------:R-:W0:Y:S01]  /*0b80*/  MUFU.RCP R14, R32 ;  /* 0x00000020000e7308 */ /* 0x000e220000001000 */
[----:B------:R-:W-:Y:S02]  /*0b90*/  FADD.FTZ R29, R7, R36 ;  /* 0x00000024071d7221 */ /* 0x000fe40000010000 */
[----:B------:R-:W-:Y:S01]  /*0ba0*/  FFMA.FTZ R24, R23, R23, -R24 ;  /* 0x0000001717187223 */ /* 0x000fe20000010818 */
[----:B------:R-:W-:Y:S01]  /*0bb0*/  FMNMX.FTZ R23, R7, R36, PT ;  /* 0x0000002407177209 */ /* 0x000fe20003810000 */
[----:B------:R-:W-:Y:S01]  /*0bc0*/  FMUL.FTZ R16, R21, R16 ;  /* 0x0000001015107220 */ /* 0x000fe20000410000 */
[----:B------:R-:W-:Y:S01]  /*0bd0*/  FFMA.FTZ R7, R29, R22, 9.9999999392252902908e-09 ;  /* 0x322bcc771d077423 */ /* 0x000fe20000010016 */
[----:B------:R-:W1:Y:S02]  /*0be0*/  MUFU.RCP R15, R15 ;  /* 0x0000000f000f7308 */ /* 0x000e640000001000 */
[----:B------:R-:W-:-:S04]  /*0bf0*/  FADD.FTZ R29, R16, R17 ;  /* 0x00000011101d7221 */ /* 0x000fc80000010000 */
[----:B------:R-:W-:Y:S01]  /*0c00*/  FFMA.FTZ R29, R29, R22, 9.9999999392252902908e-09 ;  /* 0x322bcc771d1d7423 */ /* 0x000fe20000010016 */
[----:B------:R-:W2:Y:S01]  /*0c10*/  MUFU.RCP R7, R7 ;  /* 0x0000000700077308 */ /* 0x000ea20000001000 */
[----:B------:R-:W-:Y:S01]  /*0c20*/  FMNMX.FTZ R16, R16, R17, PT ;  /* 0x0000001110107209 */ /* 0x000fe20003810000 */
[----:B------:R-:W-:Y:S01]  /*0c30*/  FMUL.FTZ R26, R26, c[0x0][0x19c] ;  /* 0x000067001a1a7a20 */ /* 0x000fe20000410000 */
[----:B------:R-:W-:Y:S01]  /*0c40*/  FFMA.FTZ R35, R35, -R18, R37 ;  /* 0x8000001223237223 */ /* 0x000fe20000010025 */
[----:B------:R-:W-:Y:S01]  /*0c50*/  FADD.FTZ R23, R36, R23 ;  /* 0x0000001724177221 */ /* 0x000fe20000010000 */
[----:B------:R-:W3:Y:S01]  /*0c60*/  MUFU.RCP R29, R29 ;  /* 0x0000001d001d7308 */ /* 0x000ee20000001000 */
[----:B0-----:R-:W-:Y:S01]  /*0c70*/  FFMA.FTZ R14, R24, R14, R25 ;  /* 0x0000000e180e7223 */ /* 0x001fe20000010019 */
[----:B------:R-:W-:Y:S01]  /*0c80*/  FFMA.FTZ R35, R35, R35, -R26 ;  /* 0x0000002323237223 */ /* 0x000fe2000001081a */
[----:B------:R-:W-:Y:S01]  /*0c90*/  FMUL.FTZ R23, R23, c[0x0][0x19c] ;  /* 0x0000670017177a20 */ /* 0x000fe20000410000 */
[----:B------:R-:W-:-:S02]  /*0ca0*/  FADD.FTZ R16, R17, R16 ;  /* 0x0000001011107221 */ /* 0x000fc40000010000 */
[----:B-1----:R-:W-:Y:S01]  /*0cb0*/  FFMA.FTZ R14, R35, R15, R14 ;  /* 0x0000000f230e7223 */ /* 0x002fe2000001000e */
[----:B----4-:R-:W-:Y:S01]  /*0cc0*/  FFMA.FTZ R8, R8, -R18, R9 ;  /* 0x8000001208087223 */ /* 0x010fe20000010009 */
[----:B------:R-:W-:-:S03]  /*0cd0*/  FMUL.FTZ R9, R16, c[0x0][0x19c] ;  /* 0x0000670010097a20 */ /* 0x000fc60000410000 */
[----:B------:R-:W-:Y:S01]  /*0ce0*/  FFMA.FTZ R23, R8, R8, -R23 ;  /* 0x0000000808177223 */ /* 0x000fe20000010817 */
[----:B------:R-:W-:-:S03]  /*0cf0*/  FFMA.FTZ R6, R6, -R18, R33 ;  /* 0x8000001206067223 */ /* 0x000fc60000010021 */
[----:B--2---:R-:W-:Y:S01]  /*0d00*/  FFMA.FTZ R7, R23, R7, R14 ;  /* 0x0000000717077223 */ /* 0x004fe2000001000e */
[----:B------:R-:W-:Y:S01]  /*0d10*/  FFMA.FTZ R6, R6, R6, -R9 ;  /* 0x0000000606067223 */ /* 0x000fe20000010809 */
[----:B------:R-:W-:-:S03]  /*0d20*/  IMAD.WIDE R32, R19, c[0x0][0x194], R10 ;  /* 0x0000650013207a25 */ /* 0x000fc600078e020a */
[----:B---3--:R-:W-:Y:S01]  /*0d30*/  FFMA.FTZ R25, R6, R29, R7 ;  /* 0x0000001d06197223 */ /* 0x008fe20000010007 */
[----:B------:R-:W-:-:S04]  /*0d40*/  IMAD.WIDE R6, R19, c[0x0][0x194], R4 ;  /* 0x0000650013067a25 */ /* 0x000fc800078e0204 */
[----:B------:R-:W-:Y:S01]  /*0d50*/  IMAD.WIDE R34, R19, c[0x0][0x194], R12 ;  /* 0x0000650013227a25 */ /* 0x000fe200078e020c */
[----:B------:R-:W-:Y:S06]  /*0d60*/  @!P2 BRA `(.L_x_280) ;  /* 0xfffffb400000a947 */ /* 0x000fec000383ffff */
.L_x_279:
[----:B------:R-:W-:-:S04]  /*0d70*/  IADD3 R4, R20, -UR4, RZ ;  /* 0x8000000414047c10 */ /* 0x000fc8000fffe0ff */
[----:B------:R-:W-:-:S13]  /*0d80*/  ISETP.GT.AND P2, PT, R4, 0x1, PT ;  /* 0x000000010400780c */ /* 0x000fda0003f44270 */
[----:B------:R-:W-:Y:S05]  /*0d90*/  @!P2 BRA `(.L_x_281) ;  /* 0x000002700000a947 */ /* 0x000fea0003800000 */
[----:B------:R0:W2:Y:S01]  /*0da0*/  LDG.E.CONSTANT R26, [R32.64] ;  /* 0x00000006201a7981 */ /* 0x0000a2000c1e9900 */
[----:B------:R-:W-:-:S03]  /*0db0*/  IMAD.WIDE R4, R19, c[0x0][0x194], R32 ;  /* 0x0000650013047a25 */ /* 0x000fc600078e0220 */
[----:B------:R1:W3:Y:S01]  /*0dc0*/  LDG.E.CONSTANT R22, [R34.64] ;  /* 0x0000000622167981 */ /* 0x0002e2000c1e9900 */
[----:B------:R-:W-:-:S03]  /*0dd0*/  IMAD.WIDE R8, R19, c[0x0][0x194], R34 ;  /* 0x0000650013087a25 */ /* 0x000fc600078e0222 */
[----:B------:R-:W4:Y:S04]  /*0de0*/  LDG.E.CONSTANT R28, [R4.64] ;  /* 0x00000006041c7981 */ /* 0x000f28000c1e9900 */
[----:B------:R-:W5:Y:S04]  /*0df0*/  LDG.E.CONSTANT R14, [R8.64] ;  /* 0x00000006080e7981 */ /* 0x000f68000c1e9900 */
[----:B------:R0:W5:Y:S04]  /*0e00*/  LDG.E.CONSTANT R24, [R30.64] ;  /* 0x000000061e187981 */ /* 0x000168000c1e9900 */
[----:B------:R5:W5:Y:S01]  /*0e10*/  LDG.E.CONSTANT R15, [R6.64] ;  /* 0x00000006060f7981 */ /* 0x000b62000c1e9900 */
[----:B------:R-:W-:-:S04]  /*0e20*/  IMAD.WIDE R10, R19, c[0x0][0x194], R30 ;  /* 0x00006500130a7a25 */ /* 0x000fc800078e021e */
[C---:B------:R-:W-:Y:S01]  /*0e30*/  IMAD.WIDE R12, R19.reuse, c[0x0][0x194], R6 ;  /* 0x00006500130c7a25 */ /* 0x040fe200078e0206 */
[----:B------:R-:W5:Y:S04]  /*0e40*/  LDG.E.CONSTANT R16, [R10.64] ;  /* 0x000000060a107981 */ /* 0x000f68000c1e9900 */
[----:B------:R-:W5:Y:S01]  /*0e50*/  LDG.E.CONSTANT R17, [R12.64] ;  /* 0x000000060c117981 */ /* 0x000f62000c1e9900 */
[----:B------:R-:W-:Y:S01]  /*0e60*/  MOV R29, c[0x0][0x1a0] ;  /* 0x00006800001d7a02 */ /* 0x000fe20000000f00 */
[C---:B0-----:R-:W-:Y:S01]  /*0e70*/  IMAD.WIDE R30, R19.reuse, c[0x0][0x194], R10 ;  /* 0x00006500131e7a25 */ /* 0x041fe200078e020a */
[----:B------:R-:W-:Y:S01]  /*0e80*/  PLOP3.LUT P0, PT, PT, PT, PT, 0x8, 0x0 ;  /* 0x000000000000781c */ /* 0x000fe20003f0e170 */
[----:B------:R-:W-:Y:S02]  /*0e90*/  UIADD3 UR4, UR4, 0x2, URZ ;  /* 0x0000000204047890 */ /* 0x000fe4000fffe03f */
[----:B------:R-:W-:-:S04]  /*0ea0*/  IMAD.WIDE R32, R19, c[0x0][0x194], R4 ;  /* 0x0000650013207a25 */ /* 0x000fc800078e0204 */
[----:B-1----:R-:W-:Y:S01]  /*0eb0*/  IMAD.WIDE R34, R19, c[0x0][0x194], R8 ;  /* 0x0000650013227a25 */ /* 0x002fe200078e0208 */
[----:B--2---:R-:W-:-:S04]  /*0ec0*/  FMUL.FTZ R23, R21, R26 ;  /* 0x0000001a15177220 */ /* 0x004fc80000410000 */
[C---:B---3--:R-:W-:Y:S01]  /*0ed0*/  FADD.FTZ R26, R23.reuse, R22 ;  /* 0x00000016171a7221 */ /* 0x048fe20000010000 */
[----:B------:R-:W-:Y:S01]  /*0ee0*/  FMNMX.FTZ R23, R23, R22, PT ;  /* 0x0000001617177209 */ /* 0x000fe20003810000 */
[----:B----4-:R-:W-:Y:S02]  /*0ef0*/  FMUL.FTZ R27, R21, R28 ;  /* 0x0000001c151b7220 */ /* 0x010fe40000410000 */
[-C--:B------:R-:W-:Y:S02]  /*0f00*/  FFMA.FTZ R26, R26, R29.reuse, 9.9999999392252902908e-09 ;  /* 0x322bcc771a1a7423 */ /* 0x080fe4000001001d */
[----:B------:R-:W-:Y:S01]  /*0f10*/  FADD.FTZ R23, R22, R23 ;  /* 0x0000001716177221 */ /* 0x000fe20000010000 */
[C---:B-----5:R-:W-:Y:S01]  /*0f20*/  FADD.FTZ R6, R27.reuse, R14 ;  /* 0x0000000e1b067221 */ /* 0x060fe20000010000 */
[----:B------:R-:W-:Y:S02]  /*0f30*/  FMNMX.FTZ R27, R27, R14, PT ;  /* 0x0000000e1b1b7209 */ /* 0x000fe40003810000 */
[----:B------:R-:W-:Y:S01]  /*0f40*/  FMUL.FTZ R23, R23, c[0x0][0x19c] ;  /* 0x0000670017177a20 */ /* 0x000fe20000410000 */
[----:B------:R-:W0:Y:S01]  /*0f50*/  MUFU.RCP R26, R26 ;  /* 0x0000001a001a7308 */ /* 0x000e220000001000 */
[----:B------:R-:W-:Y:S01]  /*0f60*/  FFMA.FTZ R22, R6, R29, 9.9999999392252902908e-09 ;  /* 0x322bcc7706167423 */ /* 0x000fe2000001001d */
[----:B------:R-:W-:Y:S01]  /*0f70*/  IMAD.WIDE R6, R19, c[0x0][0x194], R12 ;  /* 0x0000650013067a25 */ /* 0x000fe200078e020c */
[----:B------:R-:W-:Y:S01]  /*0f80*/  FADD.FTZ R27, R14, R27 ;  /* 0x0000001b0e1b7221 */ /* 0x000fe20000010000 */
[----:B------:R-:W-:-:S02]  /*0f90*/  FFMA.FTZ R24, R24, -R18, R15 ;  /* 0x8000001218187223 */ /* 0x000fc4000001000f */
[----:B------:R-:W1:Y:S01]  /*0fa0*/  MUFU.RCP R15, R22 ;  /* 0x00000016000f7308 */ /* 0x000e620000001000 */
[----:B------:R-:W-:Y:S01]  /*0fb0*/  FMUL.FTZ R27, R27, c[0x0][0x19c] ;  /* 0x000067001b1b7a20 */ /* 0x000fe20000410000 */
[----:B------:R-:W-:Y:S01]  /*0fc0*/  FFMA.FTZ R24, R24, R24, -R23 ;  /* 0x0000001818187223 */ /* 0x000fe20000010817 */
[----:B------:R-:W-:-:S03]  /*0fd0*/  FFMA.FTZ R16, R16, -R18, R17 ;  /* 0x8000001210107223 */ /* 0x000fc60000010011 */
[----:B0-----:R-:W-:Y:S01]  /*0fe0*/  FFMA.FTZ R24, R24, R26, R25 ;  /* 0x0000001a18187223 */ /* 0x001fe20000010019 */
[----:B------:R-:W-:-:S04]  /*0ff0*/  FFMA.FTZ R27, R16, R16, -R27 ;  /* 0x00000010101b7223 */ /* 0x000fc8000001081b */
[----:B-1----:R-:W-:-:S07]  /*1000*/  FFMA.FTZ R25, R27, R15, R24 ;  /* 0x0000000f1b197223 */ /* 0x002fce0000010018 */
.L_x_281:
[----:B------:R-:W-:-:S13]  /*1010*/  ISETP.GT.OR P0, PT, R20, UR4, P0 ;  /* 0x0000000414007c0c */ /* 0x000fda0008704670 */
[----:B------:R-:W2:Y:S04]  /*1020*/  @P0 LDG.E.CONSTANT R32, [R32.64] ;  /* 0x0000000620200981 */ /* 0x000ea8000c1e9900 */
[----:B------:R-:W3:Y:S04]  /*1030*/  @P0 LDG.E.CONSTANT R34, [R34.64] ;  /* 0x0000000622220981 */ /* 0x000ee8000c1e9900 */
[----:B------:R-:W4:Y:S04]  /*1040*/  @P0 LDG.E.CONSTANT R31, [R30.64] ;  /* 0x000000061e1f0981 */ /* 0x000f28000c1e9900 */
[----:B------:R-:W4:Y:S01]  /*1050*/  @P0 LDG.E.CONSTANT R6, [R6.64] ;  /* 0x0000000606060981 */ /* 0x000f22000c1e9900 */
[----:B------:R-:W-:-:S02]  /*1060*/  @P0 MOV R5, c[0x0][0x1a0] ;  /* 0x0000680000050a02 */ /* 0x000fc40000000f00 */
[----:B------:R-:W-:-:S06]  /*1070*/  @P1 I2FP.F32.S32 R20, R20 ;  /* 0x0000001400141245 */ /* 0x000fcc0000201400 */
[----:B------:R-:W-:Y:S01]  /*1080*/  @P1 MUFU.RCP R20, R20 ;  /* 0x0000001400141308 */ /* 0x000fe20000001000 */
[----:B--2---:R-:W-:-:S04]  /*1090*/  @P0 FMUL.FTZ R21, R21, R32 ;  /* 0x0000002015150220 */ /* 0x004fc80000410000 */
[C---:B---3--:R-:W-:Y:S01]  /*10a0*/  @P0 FADD.FTZ R4, R21.reuse, R34 ;  /* 0x0000002215040221 */ /* 0x048fe20000010000 */
[----:B------:R-:W-:-:S03]  /*10b0*/  @P0 FMNMX.FTZ R21, R21, R34, PT ;  /* 0x0000002215150209 */ /* 0x000fc60003810000 */
[----:B------:R-:W-:Y:S02]  /*10c0*/  @P0 FFMA.FTZ R5, R4, R5, 9.9999999392252902908e-09 ;  /* 0x322bcc7704050423 */ /* 0x000fe40000010005 */
[----:B------:R-:W-:Y:S01]  /*10d0*/  @P0 FADD.FTZ R21, R34, R21 ;  /* 0x0000001522150221 */ /* 0x000fe20000010000 */
[----:B----4-:R-:W-:Y:S01]  /*10e0*/  @P0 FFMA.FTZ R31, R31, -R18, R6 ;  /* 0x800000121f1f0223 */ /* 0x010fe20000010006 */
[C---:B------:R-:W-:Y:S02]  /*10f0*/  IADD3 R6, P2, R0.reuse, R2, RZ ;  /* 0x0000000200067210 */ /* 0x040fe40007f5e0ff */
[----:B------:R-:W0:Y:S01]  /*1100*/  @P0 MUFU.RCP R5, R5 ;  /* 0x0000000500050308 */ /* 0x000e220000001000 */
[----:B------:R-:W-:Y:S01]  /*1110*/  @P0 FMUL.FTZ R4, R21, c[0x0][0x19c] ;  /* 0x0000670015040a20 */ /* 0x000fe20000410000 */
[----:B------:R-:W-:-:S03]  /*1120*/  LEA.HI.X.SX32 R3, R0, R3, 0x1, P2 ;  /* 0x0000000300037211 */ /* 0x000fc600010f0eff */
[----:B------:R-:W-:Y:S01]  /*1130*/  @P0 FFMA.FTZ R4, R31, R31, -R4 ;  /* 0x0000001f1f040223 */ /* 0x000fe20000010804 */
[----:B------:R-:W-:-:S04]  /*1140*/  LEA R2, P2, R6, c[0x0][0x178], 0x2 ;  /* 0x00005e0006027a11 */ /* 0x000fc800078410ff */
[----:B------:R-:W-:Y:S01]  /*1150*/  LEA.HI.X R3, R6, c[0x0][0x17c], R3, 0x2, P2 ;  /* 0x00005f0006037a11 */ /* 0x000fe200010f1403 */
[----:B0-----:R-:W-:-:S04]  /*1160*/  @P0 FFMA.FTZ R25, R4, R5, R25 ;  /* 0x0000000504190223 */ /* 0x001fc80000010019 */
[----:B------:R-:W-:-:S05]  /*1170*/  @P1 FMUL.FTZ R25, R25, R20 ;  /* 0x0000001419191220 */ /* 0x000fca0000410000 */
[----:B------:R-:W-:Y:S01]  /*1180*/  STG.E [R2.64], R25 ;  /* 0x0000001902007986 */ /* 0x000fe2000c101906 */
[----:B------:R-:W-:Y:S05]  /*1190*/  EXIT ;  /* 0x000000000000794d */ /* 0x000fea0003800000 */
.L_x_282:
        /* <DEDUP_REMOVED lines=14> */
.L_x_617:


//--------------------- .text.kernel_cuda_filter_construct_transform --------------------------
	.section	.text.kernel_cuda_filter_construct_transform,"ax",@progbits
	.sectioninfo	@"SHI_REGISTERS=48"
	.align	128
        .global         kernel_cuda_filter_construct_transform
        .type           kernel_cuda_filter_construct_transform,@function
        .size           kernel_cuda_filter_construct_transform,(.L_x_618 - kernel_cuda_filter_construct_transform)
        .other          kernel_cuda_filter_construct_transform,@"STO_CUDA_ENTRY STV_DEFAULT"
kernel_cuda_filter_construct_transform:
.text.kernel_cuda_filter_construct_transform:
[----:B------:R-:W-:-:S07]  /*0000*/  MOV R1, c[0x0][0x28] ;  /* 0x00000a0000017a02 */ /* 0x000fce0000000f00 */
[----:B------:R-:W0:Y:S01]  /*0010*/  S2R R6, SR_CTAID.Y ;  /* 0x0000000000067919 */ /* 0x000e220000002600 */
[----:B------:R-:W-:-:S03]  /*0020*/  IADD3 R1, R1, -0x240, RZ ;  /* 0xfffffdc001017810 */ /* 0x000fc60007ffe0ff */
        /* <DEDUP_REMOVED lines=8> */
[----:B------:R-:W-:Y:S02]  /*00b0*/  ULDC.64 UR4, c[0x0][0x168] ;  /* 0x00005a0000047ab9 */ /* 0x000fe40000000a00 */
[----:B------:R-:W-:Y:S02]  /*00c0*/  UIADD3 UR4, UP0, UR4, 0xac, URZ ;  /* 0x000000ac04047890 */ /* 0x000fe4000ff1e03f */
[----:B------:R-:W-:Y:S02]  /*00d0*/  ULDC.64 UR6, c[0x0][0x188] ;  /* 0x0000620000067ab9 */ /* 0x000fe40000000a00 */
[----:B------:R-:W-:Y:S02]  /*00e0*/  UIADD3.X UR5, URZ, UR5, URZ, UP0, !UPT ;  /* 0x000000053f057290 */ /* 0x000fe400087fe43f */
[----:B------:R-:W-:Y:S01]  /*00f0*/  MOV R4, UR4 ;  /* 0x0000000400047c02 */ /* 0x000fe20008000f00 */
[----:B------:R-:W-:Y:S02]  /*0100*/  ULDC.U8 UR4, c[0x0][0x1b0] ;  /* 0x00006c0000047ab9 */ /* 0x000fe40000000000 */
[----:B------:R-:W-:Y:S01]  /*0110*/  UPRMT UR4, UR4, 0x8880, URZ ;  /* 0x0000888004047896 */ /* 0x000fe2000800003f */
[----:B------:R-:W-:Y:S01]  /*0120*/  IMAD.U32 R5, RZ, RZ, UR5 ;  /* 0x00000005ff057e24 */ /* 0x000fe2000f8e00ff */
[----:B------:R-:W-:-:S02]  /*0130*/  ULDC.64 UR10, c[0x0][0x118] ;  /* 0x00004600000a7ab9 */ /* 0x000fc40000000a00 */
[----:B------:R-:W-:Y:S02]  /*0140*/  UPRMT UR4, UR4, 0x7710, URZ ;  /* 0x0000771004047896 */ /* 0x000fe4000800003f */
[----:B------:R-:W-:Y:S01]  /*0150*/  UIMAD UR5, UR6, UR7, URZ ;  /* 0x00000007060572a4 */ /* 0x000fe2000f8e023f */
[C---:B------:R-:W-:Y:S01]  /*0160*/  IMAD R2, R6.reuse, c[0x0][0x188], R3 ;  /* 0x0000620006027a24 */ /* 0x040fe200078e0203 */
[----:B------:R-:W-:Y:S01]  /*0170*/  ULOP3.LUT UR4, UR4, 0xff, URZ, 0xc0, !UPT ;  /* 0x000000ff04047892 */ /* 0x000fe2000f8ec03f */
[----:B------:R-:W-:Y:S01]  /*0180*/  IMAD R36, R7, c[0x0][0x0], R36 ;  /* 0x0000000007247a24 */ /* 0x000fe200078e0224 */
[----:B------:R-:W-:Y:S01]  /*0190*/  ULDC UR7, c[0x0][0x1a0] ;  /* 0x0000680000077ab9 */ /* 0x000fe20000000800 */
[----:B------:R-:W-:Y:S01]  /*01a0*/  IADD3 R6, R6, c[0x0][0x184], RZ ;  /* 0x0000610006067a10 */ /* 0x000fe20007ffe0ff */
[----:B------:R-:W-:Y:S01]  /*01b0*/  UIADD3 UR7, UR7, 0x1, URZ ;  /* 0x0000000107077890 */ /* 0x000fe2000fffe03f */
[----:B------:R-:W-:Y:S01]  /*01c0*/  IADD3 R7, R3, c[0x0][0x180], RZ ;  /* 0x0000600003077a10 */ /* 0x000fe20007ffe0ff */
[----:B------:R-:W-:Y:S01]  /*01d0*/  ULDC UR6, c[0x0][0x190] ;  /* 0x0000640000067ab9 */ /* 0x000fe20000000800 */
[----:B------:R-:W-:Y:S01]  /*01e0*/  MOV R12, 0xa ;  /* 0x0000000a000c7802 */ /* 0x000fe20000000f00 */
[----:B------:R0:W5:Y:S01]  /*01f0*/  LDG.E R0, [R4.64] ;  /* 0x0000000a04007981 */ /* 0x000162000c1e1900 */
[----:B------:R-:W-:Y:S01]  /*0200*/  ISETP.NE.AND P1, PT, RZ, UR4, PT ;  /* 0x00000004ff007c0c */ /* 0x000fe2000bf25270 */
[----:B------:R-:W-:Y:S01]  /*0210*/  UIADD3 UR6, -UR6, 0x3, URZ ;  /* 0x0000000306067890 */ /* 0x000fe2000fffe13f */
[C---:B------:R-:W-:Y:S01]  /*0220*/  IADD3 R8, R6.reuse, -c[0x0][0x1a0], RZ ;  /* 0x8000680006087a10 */ /* 0x040fe20007ffe0ff */
[----:B------:R-:W-:Y:S01]  /*0230*/  ULDC UR8, c[0x0][0x198] ;  /* 0x0000660000087ab9 */ /* 0x000fe20000000800 */
[C---:B------:R-:W-:Y:S01]  /*0240*/  IADD3 R10, R7.reuse, UR7, RZ ;  /* 0x00000007070a7c10 */ /* 0x040fe2000fffe0ff */
[----:B------:R-:W-:Y:S01]  /*0250*/  UIADD3 UR6, UR6, UR8, URZ ;  /* 0x0000000806067290 */ /* 0x000fe2000fffe03f */
[----:B------:R-:W-:Y:S01]  /*0260*/  IADD3 R11, R6, UR7, RZ ;  /* 0x00000007060b7c10 */ /* 0x000fe2000fffe0ff */
[----:B------:R-:W-:Y:S01]  /*0270*/  IMAD.MOV.U32 R13, RZ, RZ, RZ ;  /* 0x000000ffff0d7224 */ /* 0x000fe200078e00ff */
[----:B------:R-:W-:Y:S01]  /*0280*/  SEL R6, R12, 0xb, !P1 ;  /* 0x0000000b0c067807 */ /* 0x000fe20004800000 */
[----:B------:R-:W-:Y:S01]  /*0290*/  IMAD R38, R36, 0x2c, RZ ;  /* 0x0000002c24267824 */ /* 0x000fe200078e02ff */
[----:B0-----:R-:W-:Y:S01]  /*02a0*/  IADD3 R5, R7, -c[0x0][0x1a0], RZ ;  /* 0x8000680007057a10 */ /* 0x001fe20007ffe0ff */
[----:B------:R-:W-:Y:S01]  /*02b0*/  ULOP3.LUT UR6, UR6, 0xfffffffc, URZ, 0xc0, !UPT ;  /* 0xfffffffc06067892 */ /* 0x000fe2000f8ec03f */
[----:B------:R-:W-:-:S02]  /*02c0*/  IMNMX R7, R8, c[0x0][0x194], !PT ;  /* 0x0000650008077a17 */ /* 0x000fc40007800200 */
[----:B------:R-:W-:Y:S02]  /*02d0*/  IMNMX R8, R10, c[0x0][0x198], PT ;  /* 0x000066000a087a17 */ /* 0x000fe40003800200 */
[C---:B------:R-:W-:Y:S02]  /*02e0*/  IADD3 R3, R1.reuse, 0x2c, RZ ;  /* 0x0000002c01037810 */ /* 0x040fe40007ffe0ff */
[----:B------:R-:W-:Y:S02]  /*02f0*/  IADD3 R4, R1, 0x58, RZ ;  /* 0x0000005801047810 */ /* 0x000fe40007ffe0ff */
[----:B------:R-:W-:Y:S02]  /*0300*/  MOV R9, R1 ;  /* 0x0000000100097202 */ /* 0x000fe40000000f00 */
[----:B------:R-:W-:Y:S02]  /*0310*/  IMNMX R5, R5, c[0x0][0x190], !PT ;  /* 0x0000640005057a17 */ /* 0x000fe40007800200 */
[----:B------:R-:W-:-:S02]  /*0320*/  IMNMX R10, R11, c[0x0][0x19c], PT ;  /* 0x000067000b0a7a17 */ /* 0x000fc40003800200 */
[----:B------:R-:W-:-:S07]  /*0330*/  IADD3 R12, R6, -0x3, RZ ;  /* 0xfffffffd060c7810 */ /* 0x000fce0007ffe0ff */
.L_x_283:
[----:B------:R-:W-:Y:S01]  /*0340*/  IADD3 R13, R13, 0x4, RZ ;  /* 0x000000040d0d7810 */ /* 0x000fe20007ffe0ff */
[----:B------:R-:W-:Y:S03]  /*0350*/  STL.64 [R9], RZ ;  /* 0x000000ff09007387 */ /* 0x000fe60000100a00 */
[----:B------:R-:W-:Y:S01]  /*0360*/  ISETP.GE.AND P0, PT, R13, R12, PT ;  /* 0x0000000c0d00720c */ /* 0x000fe20003f06270 */
[----:B------:R0:W-:Y:S02]  /*0370*/  STL.64 [R9+0x8], RZ ;  /* 0x000008ff09007387 */ /* 0x0001e40000100a00 */
[----:B0-----:R-:W-:-:S10]  /*0380*/  IADD3 R9, R9, 0x10, RZ ;  /* 0x0000001009097810 */ /* 0x001fd40007ffe0ff */
[----:B------:R-:W-:Y:S05]  /*0390*/  @!P0 BRA `(.L_x_283) ;  /* 0xffffffa000008947 */ /* 0x000fea000383ffff */
[----:B------:R-:W-:-:S04]  /*03a0*/  IADD3 R11, R6, -R13, RZ ;  /* 0x8000000d060b7210 */ /* 0x000fc80007ffe0ff */
[----:B------:R-:W-:-:S13]  /*03b0*/  ISETP.GT.AND P2, PT, R11, 0x1, PT ;  /* 0x000000010b00780c */ /* 0x000fda0003f44270 */
[----:B------:R-:W-:Y:S01]  /*03c0*/  @P2 IADD3 R13, R13, 0x2, RZ ;  /* 0x000000020d0d2810 */ /* 0x000fe20007ffe0ff */
[----:B------:R0:W-:Y:S03]  /*03d0*/  @P2 STL.64 [R9], RZ ;  /* 0x000000ff09002387 */ /* 0x0001e60000100a00 */
[----:B------:R-:W-:Y:S02]  /*03e0*/  ISETP.LT.OR P0, PT, R13, R6, !PT ;  /* 0x000000060d00720c */ /* 0x000fe40007f01670 */
[----:B0-----:R-:W-:-:S11]  /*03f0*/  @P2 IADD3 R9, R9, 0x8, RZ ;  /* 0x0000000809092810 */ /* 0x001fd60007ffe0ff */
[----:B------:R0:W-:Y:S01]  /*0400*/  @P0 STL [R9], RZ ;  /* 0x000000ff09000387 */ /* 0x0001e20000100800 */
[----:B-----5:R-:W-:-:S13]  /*0410*/  ISETP.GE.AND P0, PT, R0, 0x1, PT ;  /* 0x000000010000780c */ /* 0x020fda0003f06270 */
[----:B------:R-:W-:Y:S05]  /*0420*/  @!P0 BRA `(.L_x_284) ;  /* 0x0000052000008947 */ /* 0x000fea0003800000 */
[----:B0-----:R-:W-:Y:S01]  /*0430*/  MOV R11, c[0x0][0x1a8] ;  /* 0x00006a00000b7a02 */ /* 0x001fe20000000f00 */
[----:B------:R-:W-:Y:S01]  /*0440*/  IMAD.MOV.U32 R27, RZ, RZ, RZ ;  /* 0x000000ffff1b7224 */ /* 0x000fe200078e00ff */
[----:B------:R-:W-:Y:S02]  /*0450*/  IADD3 R9, -R8, UR6, R5 ;  /* 0x0000000608097c10 */ /* 0x000fe4000fffe105 */
[----:B------:R-:W-:Y:S02]  /*0460*/  IADD3 R26, R7, -c[0x0][0x194], RZ ;  /* 0x80006500071a7a10 */ /* 0x000fe40007ffe0ff */
[----:B------:R-:W-:Y:S02]  /*0470*/  IADD3 R13, R5, -c[0x0][0x190], RZ ;  /* 0x80006400050d7a10 */ /* 0x000fe40007ffe0ff */
[----:B------:R-:W-:Y:S02]  /*0480*/  SHF.R.S32.HI R28, RZ, 0x1f, R11 ;  /* 0x0000001fff1c7819 */ /* 0x000fe4000001140b */
[----:B------:R-:W-:Y:S01]  /*0490*/  SHF.R.S32.HI R12, RZ, 0x1f, R9 ;  /* 0x0000001fff0c7819 */ /* 0x000fe20000011409 */
[----:B------:R-:W-:Y:S01]  /*04a0*/  IMAD R26, R26, UR6, R13 ;  /* 0x000000061a1a7c24 */ /* 0x000fe2000f8e020d */
[----:B------:R-:W-:-:S02]  /*04b0*/  SHF.L.U64.HI R28, R11, 0x2, R28 ;  /* 0x000000020b1c7819 */ /* 0x000fc4000001021c */
[----:B------:R-:W-:-:S07]  /*04c0*/  SHF.L.U64.HI R29, R9, 0x2, R12 ;  /* 0x00000002091d7819 */ /* 0x000fce000001020c */
.L_x_292:
[----:B------:R-:W-:Y:S01]  /*04d0*/  ISETP.GT.AND P0, PT, R10, R7, PT ;  /* 0x000000070a00720c */ /* 0x000fe20003f04270 */
[----:B------:R-:W-:-:S12]  /*04e0*/  BSSY B0, `(.L_x_285) ;  /* 0x0000043000007945 */ /* 0x000fd80003800000 */
[----:B0-----:R-:W-:Y:S05]  /*04f0*/  @!P0 BRA `(.L_x_286) ;  /* 0x0000041000008947 */ /* 0x001fea0003800000 */
[----:B------:R-:W-:-:S05]  /*0500*/  MOV R31, 0x4 ;  /* 0x00000004001f7802 */ /* 0x000fca0000000f00 */
[----:B------:R-:W-:-:S06]  /*0510*/  IMAD.WIDE R12, R27, R31, c[0x0][0x168] ;  /* 0x00005a001b0c7625 */ /* 0x000fcc00078e021f */
[----:B------:R-:W2:Y:S01]  /*0520*/  LDG.E R12, [R12.64+0x6c] ;  /* 0x00006c0a0c0c7981 */ /* 0x000ea2000c1e1900 */
[----:B------:R-:W-:Y:S01]  /*0530*/  IMAD R30, R27, c[0x0][0x1ac], R26 ;  /* 0x00006b001b1e7a24 */ /* 0x000fe200078e021a */
[----:B------:R-:W-:-:S03]  /*0540*/  MOV R33, R7 ;  /* 0x0000000700217202 */ /* 0x000fc60000000f00 */
[----:B------:R-:W-:Y:S01]  /*0550*/  IMAD.WIDE R30, R30, R31, c[0x0][0x160] ;  /* 0x000058001e1e7625 */ /* 0x000fe200078e021f */
[----:B--2---:R-:W-:-:S07]  /*0560*/  I2FP.F32.S32 R35, R12 ;  /* 0x0000000c00237245 */ /* 0x004fce0000201400 */
.L_x_291:
[----:B------:R-:W-:Y:S01]  /*0570*/  ISETP.GT.AND P0, PT, R8, R5, PT ;  /* 0x000000050800720c */ /* 0x000fe20003f04270 */
[----:B------:R-:W-:-:S12]  /*0580*/  BSSY B1, `(.L_x_287) ;  /* 0x0000033000017945 */ /* 0x000fd80003800000 */
[----:B0-----:R-:W-:Y:S05]  /*0590*/  @!P0 BRA `(.L_x_288) ;  /* 0x0000031000008947 */ /* 0x001fea0003800000 */
[----:B------:R-:W-:-:S07]  /*05a0*/  IMAD.MOV.U32 R37, RZ, RZ, R5 ;  /* 0x000000ffff257224 */ /* 0x000fce00078e0005 */
.L_x_290:
[----:B------:R-:W-:Y:S02]  /*05b0*/  LEA R18, P0, R11, R30, 0x2 ;  /* 0x0000001e0b127211 */ /* 0x000fe400078010ff */
[----:B------:R-:W-:Y:S02]  /*05c0*/  MOV R25, c[0x0][0x1a8] ;  /* 0x00006a0000197a02 */ /* 0x000fe40000000f00 */
[----:B------:R-:W-:-:S05]  /*05d0*/  IADD3.X R19, R31, R28, RZ, P0, !PT ;  /* 0x0000001c1f137210 */ /* 0x000fca00007fe4ff */
[C---:B------:R-:W-:Y:S01]  /*05e0*/  IMAD.WIDE R20, R25.reuse, 0x4, R18 ;  /* 0x0000000419147825 */ /* 0x040fe200078e0212 */
[----:B0-----:R0:W2:Y:S05]  /*05f0*/  LDG.E.CONSTANT R39, [R18.64] ;  /* 0x0000000a12277981 */ /* 0x0010aa000c1e9900 */
[C---:B------:R-:W-:Y:S02]  /*0600*/  IMAD.WIDE R22, R25.reuse, 0x4, R20 ;  /* 0x0000000419167825 */ /* 0x040fe400078e0214 */
[----:B------:R-:W3:Y:S04]  /*0610*/  LDG.E.CONSTANT R21, [R20.64] ;  /* 0x0000000a14157981 */ /* 0x000ee8000c1e9900 */
[C---:B------:R-:W-:Y:S01]  /*0620*/  IMAD.WIDE R12, R25.reuse, 0x4, R22 ;  /* 0x00000004190c7825 */ /* 0x040fe200078e0216 */
[----:B0-----:R-:W-:Y:S01]  /*0630*/  MOV R19, R31 ;  /* 0x0000001f00137202 */ /* 0x001fe20000000f00 */
[----:B------:R-:W4:Y:S04]  /*0640*/  LDG.E.CONSTANT R23, [R22.64] ;  /* 0x0000000a16177981 */ /* 0x000f28000c1e9900 */
[----:B------:R-:W-:Y:S01]  /*0650*/  IMAD.WIDE R14, R25, 0x4, R12 ;  /* 0x00000004190e7825 */ /* 0x000fe200078e020c */
[----:B------:R-:W5:Y:S03]  /*0660*/  LDG.E.CONSTANT R45, [R12.64] ;  /* 0x0000000a0c2d7981 */ /* 0x000f66000c1e9900 */
[----:B------:R-:W-:-:S02]  /*0670*/  IMAD.MOV.U32 R18, RZ, RZ, R30 ;  /* 0x000000ffff127224 */ /* 0x000fc400078e001e */
[C---:B------:R-:W-:Y:S02]  /*0680*/  IMAD.WIDE R16, R25.reuse, 0x4, R14 ;  /* 0x0000000419107825 */ /* 0x040fe400078e020e */
[----:B------:R-:W5:Y:S04]  /*0690*/  LDG.E.CONSTANT R15, [R14.64] ;  /* 0x0000000a0e0f7981 */ /* 0x000f68000c1e9900 */
[----:B------:R-:W-:Y:S01]  /*06a0*/  IMAD.WIDE R24, R25, 0x4, R16 ;  /* 0x0000000419187825 */ /* 0x000fe200078e0210 */
[----:B------:R0:W5:Y:S04]  /*06b0*/  LDG.E.CONSTANT R32, [R18.64] ;  /* 0x0000000a12207981 */ /* 0x000168000c1e9900 */
[----:B------:R-:W5:Y:S04]  /*06c0*/  LDG.E.CONSTANT R17, [R16.64] ;  /* 0x0000000a10117981 */ /* 0x000f68000c1e9900 */
[----:B------:R-:W5:Y:S01]  /*06d0*/  LDG.E.CONSTANT R25, [R24.64] ;  /* 0x0000000a18197981 */ /* 0x000f62000c1e9900 */
[----:B------:R-:W-:-:S02]  /*06e0*/  I2FP.F32.S32 R41, R33 ;  /* 0x0000002100297245 */ /* 0x000fc40000201400 */
[----:B------:R-:W-:Y:S01]  /*06f0*/  I2FP.F32.S32 R43, R37 ;  /* 0x00000025002b7245 */ /* 0x000fe20000201400 */
[----:B------:R1:W-:Y:S04]  /*0700*/  @P1 STS [R38+0x28], R35 ;  /* 0x0000282326001388 */ /* 0x0003e80000000800 */
[----:B------:R1:W-:Y:S04]  /*0710*/  STS [R38+0x4], R41 ;  /* 0x0000042926007388 */ /* 0x0003e80000000800 */
[----:B------:R1:W-:Y:S01]  /*0720*/  STS [R38], R43 ;  /* 0x0000002b26007388 */ /* 0x0003e20000000800 */
[----:B------:R-:W-:-:S02]  /*0730*/  IADD3 R37, R37, 0x1, RZ ;  /* 0x0000000125257810 */ /* 0x000fc40007ffe0ff */
[----:B0-----:R-:W-:Y:S02]  /*0740*/  MOV R19, RZ ;  /* 0x000000ff00137202 */ /* 0x001fe40000000f00 */
[----:B------:R-:W-:Y:S01]  /*0750*/  ISETP.GE.AND P2, PT, R37, R8, PT ;  /* 0x000000082500720c */ /* 0x000fe20003f46270 */
[----:B--2---:R1:W-:Y:S04]  /*0760*/  STS [R38+0xc], R39 ;  /* 0x00000c2726007388 */ /* 0x0043e80000000800 */
[----:B---3--:R1:W-:Y:S04]  /*0770*/  STS [R38+0x10], R21 ;  /* 0x0000101526007388 */ /* 0x0083e80000000800 */
[----:B----4-:R1:W-:Y:S04]  /*0780*/  STS [R38+0x14], R23 ;  /* 0x0000141726007388 */ /* 0x0103e80000000800 */
[----:B-----5:R1:W-:Y:S04]  /*0790*/  STS [R38+0x18], R45 ;  /* 0x0000182d26007388 */ /* 0x0203e80000000800 */
[----:B------:R1:W-:Y:S01]  /*07a0*/  STS [R38+0x1c], R15 ;  /* 0x00001c0f26007388 */ /* 0x0003e20000000800 */
[----:B------:R-:W-:-:S03]  /*07b0*/  FADD.FTZ R13, |R32|, -RZ ;  /* 0x800000ff200d7221 */ /* 0x000fc60000010200 */
[----:B------:R1:W-:Y:S04]  /*07c0*/  STS [R38+0x20], R17 ;  /* 0x0000201126007388 */ /* 0x0003e80000000800 */
[----:B------:R1:W-:Y:S04]  /*07d0*/  STS [R38+0x24], R25 ;  /* 0x0000241926007388 */ /* 0x0003e80000000800 */
[----:B------:R1:W-:Y:S02]  /*07e0*/  STS [R38+0x8], R13 ;  /* 0x0000080d26007388 */ /* 0x0003e40000000800 */
.L_x_289:
[----:B01----:R-:W-:-:S05]  /*07f0*/  IMAD R13, R19, 0x4, R1 ;  /* 0x00000004130d7824 */ /* 0x003fca00078e0201 */
[----:B------:R-:W2:Y:S01]  /*0800*/  LDL R14, [R13] ;  /* 0x000000000d0e7983 */ /* 0x000ea20000100800 */
[----:B------:R-:W-:Y:S01]  /*0810*/  IMAD R12, R36, 0xb, R19 ;  /* 0x0000000b240c7824 */ /* 0x000fe200078e0213 */
[----:B------:R-:W-:-:S04]  /*0820*/  IADD3 R19, R19, 0x1, RZ ;  /* 0x0000000113137810 */ /* 0x000fc80007ffe0ff */
[----:B------:R-:W2:Y:S01]  /*0830*/  LDS R15, [R12.X4] ;  /* 0x000000000c0f7984 */ /* 0x000ea20000004800 */
[----:B------:R-:W-:Y:S01]  /*0840*/  ISETP.GE.AND P0, PT, R19, R6, PT ;  /* 0x000000061300720c */ /* 0x000fe20003f06270 */
[----:B--2---:R-:W-:-:S05]  /*0850*/  FADD.FTZ R14, R14, R15 ;  /* 0x0000000f0e0e7221 */ /* 0x004fca0000010000 */
[----:B------:R0:W-:Y:S07]  /*0860*/  STL [R13], R14 ;  /* 0x0000000e0d007387 */ /* 0x0001ee0000100800 */
[----:B------:R-:W-:Y:S05]  /*0870*/  @!P0 BRA `(.L_x_289) ;  /* 0xffffff7000008947 */ /* 0x000fea000383ffff */
[----:B------:R-:W-:-:S04]  /*0880*/  IADD3 R30, P0, R30, 0x4, RZ ;  /* 0x000000041e1e7810 */ /* 0x000fc80007f1e0ff */
[----:B------:R-:W-:Y:S01]  /*0890*/  IADD3.X R31, RZ, R31, RZ, P0, !PT ;  /* 0x0000001fff1f7210 */ /* 0x000fe200007fe4ff */
[----:B------:R-:W-:Y:S08]  /*08a0*/  @!P2 BRA `(.L_x_290) ;  /* 0xfffffd000000a947 */ /* 0x000ff0000383ffff */
.L_x_288:
[----:B------:R-:W-:Y:S05]  /*08b0*/  BSYNC B1 ;  /* 0x0000000000017941 */ /* 0x000fea0003800000 */
.L_x_287:
[----:B------:R-:W-:Y:S02]  /*08c0*/  IADD3 R33, R33, 0x1, RZ ;  /* 0x0000000121217810 */ /* 0x000fe40007ffe0ff */
[----:B------:R-:W-:Y:S02]  /*08d0*/  LEA R30, P2, R9, R30, 0x2 ;  /* 0x0000001e091e7211 */ /* 0x000fe400078410ff */
[----:B------:R-:W-:Y:S02]  /*08e0*/  ISETP.GE.AND P0, PT, R33, R10, PT ;  /* 0x0000000a2100720c */ /* 0x000fe40003f06270 */
[----:B------:R-:W-:-:S11]  /*08f0*/  IADD3.X R31, R29, R31, RZ, P2, !PT ;  /* 0x0000001f1d1f7210 */ /* 0x000fd600017fe4ff */
[----:B------:R-:W-:Y:S05]  /*0900*/  @!P0 BRA `(.L_x_291) ;  /* 0xfffffc6000008947 */ /* 0x000fea000383ffff */
.L_x_286:
[----:B------:R-:W-:Y:S05]  /*0910*/  BSYNC B0 ;  /* 0x0000000000007941 */ /* 0x000fea0003800000 */
.L_x_285:
[----:B------:R-:W-:-:S04]  /*0920*/  IADD3 R27, R27, 0x1, RZ ;  /* 0x000000011b1b7810 */ /* 0x000fc80007ffe0ff */
[----:B------:R-:W-:-:S13]  /*0930*/  ISETP.GE.AND P0, PT, R27, R0, PT ;  /* 0x000000001b00720c */ /* 0x000fda0003f06270 */
[----:B------:R-:W-:Y:S05]  /*0940*/  @!P0 BRA `(.L_x_292) ;  /* 0xfffffb8000008947 */ /* 0x000fea000383ffff */
.L_x_284:
[----:B0-----:R-:W-:Y:S01]  /*0950*/  IADD3 R12, -R7, R10, RZ ;  /* 0x0000000a070c7210 */ /* 0x001fe20007ffe1ff */
[----:B------:R-:W-:Y:S01]  /*0960*/  IMAD.IADD R9, R8, 0x1, -R5 ;  /* 0x0000000108097824 */ /* 0x000fe200078e0a05 */
[----:B------:R-:W-:Y:S01]  /*0970*/  IADD3 R20, R6, -0x3, RZ ;  /* 0xfffffffd06147810 */ /* 0x000fe20007ffe0ff */
[----:B------:R-:W-:Y:S02]  /*0980*/  UMOV UR4, URZ ;  /* 0x0000003f00047c82 */ /* 0x000fe40008000000 */
[----:B------:R-:W-:-:S04]  /*0990*/  IMAD R9, R9, R12, RZ ;  /* 0x0000000c09097224 */ /* 0x000fc800078e02ff */
[----:B------:R-:W-:-:S05]  /*09a0*/  IMAD R9, R0, R9, RZ ;  /* 0x0000000900097224 */ /* 0x000fca00078e02ff */
[----:B------:R-:W-:Y:S02]  /*09b0*/  I2FP.F32.S32 R11, R9 ;  /* 0x00000009000b7245 */ /* 0x000fe40000201400 */
[----:B------:R-:W-:-:S04]  /*09c0*/  MOV R9, R1 ;  /* 0x0000000100097202 */ /* 0x000fc80000000f00 */
[----:B------:R-:W0:Y:S03]  /*09d0*/  MUFU.RCP R11, R11 ;  /* 0x0000000b000b7308 */ /* 0x000e260000001000 */
.L_x_293:
[----:B------:R-:W2:Y:S04]  /*09e0*/  LDL R12, [R9] ;  /* 0x00000000090c7983 */ /* 0x000ea80000100800 */
[----:B------:R-:W3:Y:S04]  /*09f0*/  LDL R14, [R9+0x4] ;  /* 0x00000400090e7983 */ /* 0x000ee80000100800 */
[----:B------:R-:W4:Y:S04]  /*0a00*/  LDL R16, [R9+0x8] ;  /* 0x0000080009107983 */ /* 0x000f280000100800 */
[----:B------:R-:W5:Y:S01]  /*0a10*/  LDL R18, [R9+0xc] ;  /* 0x00000c0009127983 */ /* 0x000f620000100800 */
[----:B------:R-:W-:-:S06]  /*0a20*/  UIADD3 UR4, UR4, 0x4, URZ ;  /* 0x0000000404047890 */ /* 0x000fcc000fffe03f */
[----:B------:R-:W-:Y:S01]  /*0a30*/  ISETP.LE.AND P0, PT, R20, UR4, PT ;  /* 0x0000000414007c0c */ /* 0x000fe2000bf03270 */
[C---:B0-2---:R-:W-:Y:S01]  /*0a40*/  FMUL.FTZ R12, R11.reuse, R12 ;  /* 0x0000000c0b0c7220 */ /* 0x045fe20000410000 */
[----:B---3--:R-:W-:-:S04]  /*0a50*/  FMUL.FTZ R14, R11, R14 ;  /* 0x0000000e0b0e7220 */ /* 0x008fc80000410000 */
[----:B------:R-:W-:Y:S01]  /*0a60*/  STL [R9], R12 ;  /* 0x0000000c09007387 */ /* 0x000fe20000100800 */
[----:B----4-:R-:W-:-:S03]  /*0a70*/  FMUL.FTZ R16, R11, R16 ;  /* 0x000000100b107220 */ /* 0x010fc60000410000 */
[----:B------:R-:W-:Y:S01]  /*0a80*/  STL [R9+0x4], R14 ;  /* 0x0000040e09007387 */ /* 0x000fe20000100800 */
[----:B-----5:R-:W-:-:S03]  /*0a90*/  FMUL.FTZ R18, R11, R18 ;  /* 0x000000120b127220 */ /* 0x020fc60000410000 */
[----:B------:R-:W-:Y:S04]  /*0aa0*/  STL [R9+0x8], R16 ;  /* 0x0000081009007387 */ /* 0x000fe80000100800 */
[----:B------:R0:W-:Y:S02]  /*0ab0*/  STL [R9+0xc], R18 ;  /* 0x00000c1209007387 */ /* 0x0001e40000100800 */
[----:B0-----:R-:W-:Y:S01]  /*0ac0*/  IADD3 R9, R9, 0x10, RZ ;  /* 0x0000001009097810 */ /* 0x001fe20007ffe0ff */
[----:B------:R-:W-:Y:S06]  /*0ad0*/  @!P0 BRA `(.L_x_293) ;  /* 0xffffff0000008947 */ /* 0x000fec000383ffff */
[----:B------:R-:W-:-:S04]  /*0ae0*/  IADD3 R12, R6, -UR4, RZ ;  /* 0x80000004060c7c10 */ /* 0x000fc8000fffe0ff */
[----:B------:R-:W-:-:S13]  /*0af0*/  ISETP.GT.AND P0, PT, R12, 0x1, PT ;  /* 0x000000010c00780c */ /* 0x000fda0003f04270 */
[----:B------:R-:W-:Y:S05]  /*0b00*/  @!P0 BRA `(.L_x_294) ;  /* 0x0000008000008947 */ /* 0x000fea0003800000 */
[----:B------:R-:W2:Y:S04]  /*0b10*/  LDL R12, [R9] ;  /* 0x00000000090c7983 */ /* 0x000ea80000100800 */
[----:B------:R-:W3:Y:S01]  /*0b20*/  LDL R14, [R9+0x4] ;  /* 0x00000400090e7983 */ /* 0x000ee20000100800 */
[----:B------:R-:W-:Y:S01]  /*0b30*/  UIADD3 UR4, UR4, 0x2, URZ ;  /* 0x0000000204047890 */ /* 0x000fe2000fffe03f */
[C---:B--2---:R-:W-:Y:S01]  /*0b40*/  FMUL.FTZ R12, R11.reuse, R12 ;  /* 0x0000000c0b0c7220 */ /* 0x044fe20000410000 */
[----:B---3--:R-:W-:-:S04]  /*0b50*/  FMUL.FTZ R14, R11, R14 ;  /* 0x0000000e0b0e7220 */ /* 0x008fc80000410000 */
[----:B------:R-:W-:Y:S04]  /*0b60*/  STL [R9], R12 ;  /* 0x0000000c09007387 */ /* 0x000fe80000100800 */
[----:B------:R0:W-:Y:S02]  /*0b70*/  STL [R9+0x4], R14 ;  /* 0x0000040e09007387 */ /* 0x0001e40000100800 */
[----:B0-----:R-:W-:-:S07]  /*0b80*/  IADD3 R9, R9, 0x8, RZ ;  /* 0x0000000809097810 */ /* 0x001fce0007ffe0ff */
.L_x_294:
[----:B------:R-:W-:-:S13]  /*0b90*/  ISETP.GT.OR P0, PT, R6, UR4, !PT ;  /* 0x0000000406007c0c */ /* 0x000fda000ff04670 */
[----:B------:R-:W-:Y:S05]  /*0ba0*/  @!P0 BRA `(.L_x_295) ;  /* 0x0000003000008947 */ /* 0x000fea0003800000 */
[----:B------:R-:W2:Y:S02]  /*0bb0*/  LDL R12, [R9] ;  /* 0x00000000090c7983 */ /* 0x000ea40000100800 */
[----:B--2---:R-:W-:-:S05]  /*0bc0*/  FMUL.FTZ R12, R11, R12 ;  /* 0x0000000c0b0c7220 */ /* 0x004fca0000410000 */
[----:B------:R0:W-:Y:S02]  /*0bd0*/  STL [R9], R12 ;  /* 0x0000000c09007387 */ /* 0x0001e40000100800 */
.L_x_295:
[----:B------:R-:W-:Y:S01]  /*0be0*/  IMAD.MOV.U32 R11, RZ, RZ, R3 ;  /* 0x000000ffff0b7224 */ /* 0x000fe200078e0003 */
[----:B0-----:R-:W-:-:S07]  /*0bf0*/  MOV R9, RZ ;  /* 0x000000ff00097202 */ /* 0x001fce0000000f00 */
.L_x_296:
[----:B------:R-:W-:Y:S01]  /*0c00*/  IADD3 R9, R9, 0x4, RZ ;  /* 0x0000000409097810 */ /* 0x000fe20007ffe0ff */
[----:B------:R-:W-:Y:S03]  /*0c10*/  STL [R11], RZ ;  /* 0x000000ff0b007387 */ /* 0x000fe60000100800 */
[----:B------:R-:W-:Y:S01]  /*0c20*/  ISETP.GE.AND P0, PT, R9, R20, PT ;  /* 0x000000140900720c */ /* 0x000fe20003f06270 */
[----:B------:R-:W-:Y:S04]  /*0c30*/  STL [R11+0x4], RZ ;  /* 0x000004ff0b007387 */ /* 0x000fe80000100800 */
[----:B------:R-:W-:Y:S04]  /*0c40*/  STL [R11+0x8], RZ ;  /* 0x000008ff0b007387 */ /* 0x000fe80000100800 */
[----:B------:R0:W-:Y:S02]  /*0c50*/  STL [R11+0xc], RZ ;  /* 0x00000cff0b007387 */ /* 0x0001e40000100800 */
[----:B0-----:R-:W-:-:S02]  /*0c60*/  IADD3 R11, R11, 0x10, RZ ;  /* 0x000000100b0b7810 */ /* 0x001fc40007ffe0ff */
[----:B------:R-:W-:Y:S05]  /*0c70*/  @!P0 BRA `(.L_x_296) ;  /* 0xffffff8000008947 */ /* 0x000fea000383ffff */
[----:B------:R-:W-:-:S04]  /*0c80*/  IADD3 R12, R6, -R9, RZ ;  /* 0x80000009060c7210 */ /* 0x000fc80007ffe0ff */
[----:B------:R-:W-:-:S13]  /*0c90*/  ISETP.GT.AND P2, PT, R12, 0x1, PT ;  /* 0x000000010c00780c */ /* 0x000fda0003f44270 */
[----:B------:R-:W-:Y:S01]  /*0ca0*/  @P2 IADD3 R9, R9, 0x2, RZ ;  /* 0x0000000209092810 */ /* 0x000fe20007ffe0ff */
[----:B------:R-:W-:Y:S03]  /*0cb0*/  @P2 STL [R11], RZ ;  /* 0x000000ff0b002387 */ /* 0x000fe60000100800 */
[----:B------:R-:W-:Y:S01]  /*0cc0*/  ISETP.LT.OR P0, PT, R9, R6, !PT ;  /* 0x000000060900720c */ /* 0x000fe20007f01670 */
[----:B------:R0:W-:Y:S02]  /*0cd0*/  @P2 STL [R11+0x4], RZ ;  /* 0x000004ff0b002387 */ /* 0x0001e40000100800 */
[----:B0-----:R-:W-:-:S10]  /*0ce0*/  @P2 IADD3 R11, R11, 0x8, RZ ;  /* 0x000000080b0b2810 */ /* 0x001fd40007ffe0ff */
[----:B------:R0:W-:Y:S01]  /*0cf0*/  @P0 STL [R11], RZ ;  /* 0x000000ff0b000387 */ /* 0x0001e20000100800 */
[----:B------:R-:W-:-:S13]  /*0d00*/  ISETP.GE.AND P0, PT, R0, 0x1, PT ;  /* 0x000000010000780c */ /* 0x000fda0003f06270 */
[----:B------:R-:W-:Y:S05]  /*0d10*/  @!P0 BRA `(.L_x_297) ;  /* 0x0000060000008947 */ /* 0x000fea0003800000 */
[----:B0-----:R-:W-:-:S07]  /*0d20*/  IMAD.MOV.U32 R37, RZ, RZ, RZ ;  /* 0x000000ffff257224 */ /* 0x001fce00078e00ff */
.L_x_305:
[----:B------:R-:W-:Y:S01]  /*0d30*/  ISETP.GT.AND P0, PT, R10, R7, PT ;  /* 0x000000070a00720c */ /* 0x000fe20003f04270 */
[----:B------:R-:W-:Y:S01]  /*0d40*/  BSSY B0, `(.L_x_298) ;  /* 0x000005a000007945 */ /* 0x000fe20003800000 */
[----:B------:R-:W-:Y:S02]  /*0d50*/  IADD3 R9, R7, -c[0x0][0x194], RZ ;  /* 0x8000650007097a10 */ /* 0x000fe40007ffe0ff */
[----:B------:R-:W-:-:S05]  /*0d60*/  IADD3 R12, R5, -c[0x0][0x190], RZ ;  /* 0x80006400050c7a10 */ /* 0x000fca0007ffe0ff */
[----:B------:R-:W-:-:S04]  /*0d70*/  IMAD R22, R9, UR6, R12 ;  /* 0x0000000609167c24 */ /* 0x000fc8000f8e020c */
        /* <DEDUP_REMOVED lines=8> */
.L_x_304:
[----:B------:R-:W-:Y:S01]  /*0e00*/  ISETP.GT.AND P0, PT, R8, R5, PT ;  /* 0x000000050800720c */ /* 0x000fe20003f04270 */
[----:B------:R-:W-:-:S12]  /*0e10*/  BSSY B1, `(.L_x_300) ;  /* 0x0000047000017945 */ /* 0x000fd80003800000 */
[----:B0-----:R-:W-:Y:S05]  /*0e20*/  @!P0 BRA `(.L_x_301) ;  /* 0x0000045000008947 */ /* 0x001fea0003800000 */
[----:B------:R-:W2:Y:S04]  /*0e30*/  LDL.64 R24, [R1] ;  /* 0x0000000001187983 */ /* 0x000ea80000100a00 */
[----:B------:R0:W5:Y:S04]  /*0e40*/  LDL.64 R12, [R1+0x8] ;  /* 0x00000800010c7983 */ /* 0x0001680000100a00 */
[----:B------:R0:W5:Y:S04]  /*0e50*/  LDL.64 R14, [R1+0x10] ;  /* 0x00001000010e7983 */ /* 0x0001680000100a00 */
[----:B------:R0:W5:Y:S04]  /*0e60*/  LDL.64 R16, [R1+0x18] ;  /* 0x0000180001107983 */ /* 0x0001680000100a00 */
[----:B------:R0:W5:Y:S01]  /*0e70*/  LDL.64 R18, [R1+0x20] ;  /* 0x0000200001127983 */ /* 0x0001620000100a00 */
[----:B------:R-:W-:Y:S01]  /*0e80*/  I2FP.F32.S32 R20, R39 ;  /* 0x0000002700147245 */ /* 0x000fe20000201400 */
[----:B------:R-:W-:-:S04]  /*0e90*/  IMAD.MOV.U32 R9, RZ, RZ, R5 ;  /* 0x000000ffff097224 */ /* 0x000fc800078e0005 */
[----:B--2---:R-:W-:-:S04]  /*0ea0*/  FADD.FTZ R11, R20, -R25 ;  /* 0x80000019140b7221 */ /* 0x004fc80000010000 */
[----:B0-----:R-:W-:-:S07]  /*0eb0*/  FADD.FTZ R11, |R11|, -RZ ;  /* 0x800000ff0b0b7221 */ /* 0x001fce0000010200 */
.L_x_303:
[----:B------:R-:W-:Y:S01]  /*0ec0*/  MOV R41, c[0x0][0x1a8] ;  /* 0x00006a0000297a02 */ /* 0x000fe20000000f00 */
[----:B------:R-:W2:Y:S04]  /*0ed0*/  LDG.E.CONSTANT R44, [R22.64] ;  /* 0x0000000a162c7981 */ /* 0x000ea8000c1e9900 */
[C---:B0-----:R-:W-:Y:S01]  /*0ee0*/  IMAD.WIDE R20, R41.reuse, 0x4, R22 ;  /* 0x0000000429147825 */ /* 0x041fe200078e0216 */
[----:B------:R-:W3:Y:S05]  /*0ef0*/  @P1 LDL R45, [R1+0x28] ;  /* 0x00002800012d1983 */ /* 0x000eea0000100800 */
[----:B------:R-:W-:-:S02]  /*0f00*/  IMAD.WIDE R32, R41, 0x4, R20 ;  /* 0x0000000429207825 */ /* 0x000fc400078e0214 */
[----:B------:R0:W4:Y:S04]  /*0f10*/  LDG.E.CONSTANT R20, [R20.64] ;  /* 0x0000000a14147981 */ /* 0x000128000c1e9900 */
[C---:B------:R-:W-:Y:S01]  /*0f20*/  IMAD.WIDE R30, R41.reuse, 0x4, R32 ;  /* 0x00000004291e7825 */ /* 0x040fe200078e0220 */
[----:B------:R-:W4:Y:S05]  /*0f30*/  LDG.E.CONSTANT R25, [R32.64] ;  /* 0x0000000a20197981 */ /* 0x000f2a000c1e9900 */
[----:B------:R-:W-:-:S02]  /*0f40*/  IMAD.WIDE R28, R41, 0x4, R30 ;  /* 0x00000004291c7825 */ /* 0x000fc400078e021e */
[----:B------:R-:W4:Y:S04]  /*0f50*/  LDG.E.CONSTANT R30, [R30.64] ;  /* 0x0000000a1e1e7981 */ /* 0x000f28000c1e9900 */
[C---:B------:R-:W-:Y:S02]  /*0f60*/  IMAD.WIDE R26, R41.reuse, 0x4, R28 ;  /* 0x00000004291a7825 */ /* 0x040fe400078e021c */
[----:B------:R-:W4:Y:S04]  /*0f70*/  LDG.E.CONSTANT R29, [R28.64] ;  /* 0x0000000a1c1d7981 */ /* 0x000f28000c1e9900 */
[----:B------:R-:W-:-:S02]  /*0f80*/  IMAD.WIDE R34, R41, 0x4, R26 ;  /* 0x0000000429227825 */ /* 0x000fc400078e021a */
[----:B------:R-:W4:Y:S04]  /*0f90*/  LDG.E.CONSTANT R26, [R26.64] ;  /* 0x0000000a1a1a7981 */ /* 0x000f28000c1e9900 */
[----:B------:R-:W4:Y:S01]  /*0fa0*/  LDG.E.CONSTANT R43, [R34.64] ;  /* 0x0000000a222b7981 */ /* 0x000f22000c1e9900 */
[----:B------:R-:W-:-:S06]  /*0fb0*/  IMAD.WIDE R40, R41, 0x4, R34 ;  /* 0x0000000429287825 */ /* 0x000fcc00078e0222 */
[----:B------:R-:W4:Y:S04]  /*0fc0*/  LDG.E.CONSTANT R40, [R40.64] ;  /* 0x0000000a28287981 */ /* 0x000f28000c1e9900 */
[----:B------:R-:W-:Y:S01]  /*0fd0*/  STS [R38+0x4], R11 ;  /* 0x0000040b26007388 */ /* 0x000fe20000000800 */
[----:B0-----:R-:W-:-:S05]  /*0fe0*/  I2FP.F32.S32 R21, R9 ;  /* 0x0000000900157245 */ /* 0x001fca0000201400 */
[----:B------:R-:W-:Y:S01]  /*0ff0*/  FADD.FTZ R21, -R24, R21 ;  /* 0x0000001518157221 */ /* 0x000fe20000010100 */
[----:B------:R-:W-:-:S03]  /*1000*/  IADD3 R9, R9, 0x1, RZ ;  /* 0x0000000109097810 */ /* 0x000fc60007ffe0ff */
[----:B------:R-:W-:Y:S01]  /*1010*/  FADD.FTZ R21, |R21|, -RZ ;  /* 0x800000ff15157221 */ /* 0x000fe20000010200 */
[----:B------:R-:W-:-:S04]  /*1020*/  ISETP.GE.AND P2, PT, R9, R8, PT ;  /* 0x000000080900720c */ /* 0x000fc80003f46270 */
[----:B------:R0:W-:Y:S02]  /*1030*/  STS [R38], R21 ;  /* 0x0000001526007388 */ /* 0x0001e40000000800 */
[----:B0-----:R-:W-:Y:S01]  /*1040*/  MOV R21, RZ ;  /* 0x000000ff00157202 */ /* 0x001fe20000000f00 */
[----:B--2--5:R-:W-:Y:S01]  /*1050*/  FADD.FTZ R44, -R12, |R44| ;  /* 0x4000002c0c2c7221 */ /* 0x024fe20000010100 */
[----:B---3--:R-:W-:Y:S01]  /*1060*/  @P1 FADD.FTZ R45, R42, -R45 ;  /* 0x8000002d2a2d1221 */ /* 0x008fe20000010000 */
[----:B----4-:R-:W-:Y:S01]  /*1070*/  FADD.FTZ R20, R20, -R13 ;  /* 0x8000000d14147221 */ /* 0x010fe20000010000 */
[----:B------:R-:W-:-:S04]  /*1080*/  FADD.FTZ R25, -R14, R25 ;  /* 0x000000190e197221 */ /* 0x000fc80000010100 */
[----:B------:R-:W-:-:S04]  /*1090*/  FMUL.FTZ R25, R25, R25 ;  /* 0x0000001919197220 */ /* 0x000fc80000410000 */
[----:B------:R-:W-:Y:S01]  /*10a0*/  FFMA.FTZ R25, R20, R20, R25 ;  /* 0x0000001414197223 */ /* 0x000fe20000010019 */
[----:B------:R-:W-:Y:S01]  /*10b0*/  FADD.FTZ R20, R30, -R15 ;  /* 0x8000000f1e147221 */ /* 0x000fe20000010000 */
[----:B------:R-:W-:Y:S01]  /*10c0*/  FADD.FTZ R29, -R16, R29 ;  /* 0x0000001d101d7221 */ /* 0x000fe20000010100 */
[----:B------:R-:W-:Y:S01]  /*10d0*/  FADD.FTZ R26, R26, -R17 ;  /* 0x800000111a1a7221 */ /* 0x000fe20000010000 */
[----:B------:R-:W-:-:S04]  /*10e0*/  FADD.FTZ R43, -R18, R43 ;  /* 0x0000002b122b7221 */ /* 0x000fc80000010100 */
[----:B------:R-:W-:Y:S01]  /*10f0*/  FMUL.FTZ R43, R43, R43 ;  /* 0x0000002b2b2b7220 */ /* 0x000fe20000410000 */
[----:B------:R-:W-:-:S03]  /*1100*/  FADD.FTZ R40, R40, -R19 ;  /* 0x8000001328287221 */ /* 0x000fc60000010000 */
[----:B------:R-:W-:Y:S01]  /*1110*/  FFMA.FTZ R43, R26, R26, R43 ;  /* 0x0000001a1a2b7223 */ /* 0x000fe2000001002b */
[----:B------:R-:W-:Y:S01]  /*1120*/  FFMA.FTZ R27, R20, R20, R25 ;  /* 0x00000014141b7223 */ /* 0x000fe20000010019 */
[----:B------:R-:W-:Y:S01]  /*1130*/  FADD.FTZ R29, |R29|, -RZ ;  /* 0x800000ff1d1d7221 */ /* 0x000fe20000010200 */
[----:B------:R-:W-:Y:S01]  /*1140*/  FADD.FTZ R25, |R44|, -RZ ;  /* 0x800000ff2c197221 */ /* 0x000fe20000010200 */
[----:B------:R-:W-:Y:S01]  /*1150*/  FFMA.FTZ R43, R40, R40, R43 ;  /* 0x00000028282b7223 */ /* 0x000fe2000001002b */
[----:B------:R-:W-:Y:S01]  /*1160*/  @P1 FADD.FTZ R45, |R45|, -RZ ;  /* 0x800000ff2d2d1221 */ /* 0x000fe20000010200 */
[----:B------:R0:W-:Y:S04]  /*1170*/  STS [R38+0xc], R27 ;  /* 0x00000c1b26007388 */ /* 0x0001e80000000800 */
[----:B------:R0:W-:Y:S04]  /*1180*/  STS [R38+0x10], R29 ;  /* 0x0000101d26007388 */ /* 0x0001e80000000800 */
[----:B------:R0:W-:Y:S04]  /*1190*/  STS [R38+0x14], R43 ;  /* 0x0000142b26007388 */ /* 0x0001e80000000800 */
[----:B------:R0:W-:Y:S04]  /*11a0*/  STS [R38+0x8], R25 ;  /* 0x0000081926007388 */ /* 0x0001e80000000800 */
[----:B------:R0:W-:Y:S02]  /*11b0*/  @P1 STS [R38+0x18], R45 ;  /* 0x0000182d26001388 */ /* 0x0001e40000000800 */
.L_x_302:
[----:B0-----:R-:W-:-:S05]  /*11c0*/  IMAD R20, R21, 0x4, R3 ;  /* 0x0000000415147824 */ /* 0x001fca00078e0203 */
[----:B------:R-:W2:Y:S01]  /*11d0*/  LDL R26, [R20] ;  /* 0x00000000141a7983 */ /* 0x000ea20000100800 */
[----:B0-----:R-:W-:Y:S01]  /*11e0*/  IMAD R25, R36, 0xb, R21 ;  /* 0x0000000b24197824 */ /* 0x001fe200078e0215 */
[----:B------:R-:W-:-:S04]  /*11f0*/  IADD3 R21, R21, 0x1, RZ ;  /* 0x0000000115157810 */ /* 0x000fc80007ffe0ff */
[----:B------:R-:W-:Y:S01]  /*1200*/  ISETP.GE.AND P0, PT, R21, R6, PT ;  /* 0x000000061500720c */ /* 0x000fe20003f06270 */
[----:B------:R-:W2:Y:S02]  /*1210*/  LDS R25, [R25.X4] ;  /* 0x0000000019197984 */ /* 0x000ea40000004800 */
[----:B--2---:R-:W-:-:S05]  /*1220*/  FMNMX.FTZ R27, R25, R26, !PT ;  /* 0x0000001a191b7209 */ /* 0x004fca0007810000 */
[----:B------:R0:W-:Y:S05]  /*1230*/  STL [R20], R27 ;  /* 0x0000001b14007387 */ /* 0x0001ea0000100800 */
[----:B------:R-:W-:Y:S05]  /*1240*/  @!P0 BRA `(.L_x_302) ;  /* 0xffffff7000008947 */ /* 0x000fea000383ffff */
[----:B------:R-:W-:-:S04]  /*1250*/  IADD3 R22, P0, R22, 0x4, RZ ;  /* 0x0000000416167810 */ /* 0x000fc80007f1e0ff */
[----:B------:R-:W-:Y:S01]  /*1260*/  IADD3.X R23, RZ, R23, RZ, P0, !PT ;  /* 0x00000017ff177210 */ /* 0x000fe200007fe4ff */
[----:B------:R-:W-:Y:S08]  /*1270*/  @!P2 BRA `(.L_x_303) ;  /* 0xfffffc400000a947 */ /* 0x000ff0000383ffff */
.L_x_301:
[----:B------:R-:W-:Y:S05]  /*1280*/  BSYNC B1 ;  /* 0x0000000000017941 */ /* 0x000fea0003800000 */
.L_x_300:
[----:B------:R-:W-:Y:S02]  /*1290*/  IADD3 R39, R39, 0x1, RZ ;  /* 0x0000000127277810 */ /* 0x000fe40007ffe0ff */
[----:B------:R-:W-:Y:S02]  /*12a0*/  IADD3 R9, -R8, UR6, R5 ;  /* 0x0000000608097c10 */ /* 0x000fe4000fffe105 */
[----:B------:R-:W-:-:S03]  /*12b0*/  ISETP.GE.AND P0, PT, R39, R10, PT ;  /* 0x0000000a2700720c */ /* 0x000fc60003f06270 */
[----:B------:R-:W-:-:S10]  /*12c0*/  IMAD.WIDE R22, R9, 0x4, R22 ;  /* 0x0000000409167825 */ /* 0x000fd400078e0216 */
[----:B------:R-:W-:Y:S05]  /*12d0*/  @!P0 BRA `(.L_x_304) ;  /* 0xfffffb2000008947 */ /* 0x000fea000383ffff */
.L_x_299:
[----:B------:R-:W-:Y:S05]  /*12e0*/  BSYNC B0 ;  /* 0x0000000000007941 */ /* 0x000fea0003800000 */
.L_x_298:
[----:B------:R-:W-:-:S04]  /*12f0*/  IADD3 R37, R37, 0x1, RZ ;  /* 0x0000000125257810 */ /* 0x000fc80007ffe0ff */
[----:B------:R-:W-:-:S13]  /*1300*/  ISETP.GE.AND P0, PT, R37, R0, PT ;  /* 0x000000002500720c */ /* 0x000fda0003f06270 */
[----:B------:R-:W-:Y:S05]  /*1310*/  @!P0 BRA `(.L_x_305) ;  /* 0xfffffa1000008947 */ /* 0x000fea000383ffff */
.L_x_297:
[----:B0-----:R-:W2:Y:S04]  /*1320*/  LDL R18, [R1+0x40] ;  /* 0x0000400001127983 */ /* 0x001ea80000100800 */
[----:B------:R-:W3:Y:S04]  /*1330*/  LDL R15, [R1+0x38] ;  /* 0x00003800010f7983 */ /* 0x000ee80000100800 */
[----:B------:R-:W4:Y:S04]  /*1340*/  LDL R14, [R1+0x3c] ;  /* 0x00003c00010e7983 */ /* 0x000f280000100800 */
[----:B------:R-:W5:Y:S04]  /*1350*/  LDL R16, [R1+0x34] ;  /* 0x0000340001107983 */ /* 0x000f680000100800 */
[----:B------:R-:W5:Y:S04]  /*1360*/  @P1 LDL R13, [R1+0x44] ;  /* 0x00004400010d1983 */ /* 0x000f680000100800 */
[----:B------:R-:W5:Y:S04]  /*1370*/  LDL R9, [R1+0x2c] ;  /* 0x00002c0001097983 */ /* 0x000f680000100800 */
[----:B------:R-:W5:Y:S01]  /*1380*/  LDL R11, [R1+0x30] ;  /* 0x00003000010b7983 */ /* 0x000f620000100800 */
[----:B--2---:R-:W0:Y:S01]  /*1390*/  MUFU.SQRT R12, R18 ;  /* 0x00000012000c7308 */ /* 0x004e220000002000 */
[----:B---3--:R-:W1:Y:S01]  /*13a0*/  MUFU.SQRT R15, R15 ;  /* 0x0000000f000f7308 */ /* 0x008e620000002000 */
[----:B----4-:R-:W-:-:S02]  /*13b0*/  FMNMX.FTZ R19, R14, 0.0099999997764825820923, !PT ;  /* 0x3c23d70a0e137809 */ /* 0x010fc40007810000 */
[----:B0-----:R-:W-:Y:S02]  /*13c0*/  FMNMX.FTZ R12, R12, 0.0099999997764825820923, !PT ;  /* 0x3c23d70a0c0c7809 */ /* 0x001fe40007810000 */
[----:B-1----:R-:W-:Y:S02]  /*13d0*/  FMNMX.FTZ R21, R15, 0.0099999997764825820923, !PT ;  /* 0x3c23d70a0f157809 */ /* 0x002fe40007810000 */
[----:B-----5:R-:W-:Y:S02]  /*13e0*/  FMNMX.FTZ R20, R16, 0.0099999997764825820923, !PT ;  /* 0x3c23d70a10147809 */ /* 0x020fe40007810000 */
[----:B------:R-:W0:Y:S01]  /*13f0*/  MUFU.RCP R12, R12 ;  /* 0x0000000c000c7308 */ /* 0x000e220000001000 */
[----:B------:R-:W1:Y:S01]  /*1400*/  MUFU.RCP R14, R21 ;  /* 0x00000015000e7308 */ /* 0x000e620000001000 */
[----:B------:R-:W-:Y:S02]  /*1410*/  @P1 FMNMX.FTZ R17, R13, 0.0099999997764825820923, !PT ;  /* 0x3c23d70a0d111809 */ /* 0x000fe40007810000 */
[----:B------:R-:W-:-:S02]  /*1420*/  FMNMX.FTZ R9, R9, 0.0099999997764825820923, !PT ;  /* 0x3c23d70a09097809 */ /* 0x000fc40007810000 */
[----:B------:R-:W-:Y:S01]  /*1430*/  FMNMX.FTZ R11, R11, 0.0099999997764825820923, !PT ;  /* 0x3c23d70a0b0b7809 */ /* 0x000fe20007810000 */
[----:B------:R-:W2:Y:S01]  /*1440*/  @P1 MUFU.RCP R22, R17 ;  /* 0x0000001100161308 */ /* 0x000ea20000001000 */
[----:B------:R-:W3:Y:S01]  /*1450*/  MUFU.RCP R24, R19 ;  /* 0x0000001300187308 */ /* 0x000ee20000001000 */
[----:B------:R-:W4:Y:S01]  /*1460*/  MUFU.RCP R16, R9 ;  /* 0x0000000900107308 */ /* 0x000f220000001000 */
[----:B------:R-:W5:Y:S01]  /*1470*/  MUFU.RCP R18, R11 ;  /* 0x0000000b00127308 */ /* 0x000f620000001000 */
[----:B------:R-:W3:Y:S01]  /*1480*/  MUFU.RCP R20, R20 ;  /* 0x0000001400147308 */ /* 0x000ee20000001000 */
[----:B0-----:R-:W-:Y:S01]  /*1490*/  MOV R13, R12 ;  /* 0x0000000c000d7202 */ /* 0x001fe20000000f00 */
[----:B-1----:R-:W-:Y:S01]  /*14a0*/  IMAD.MOV.U32 R15, RZ, RZ, R14 ;  /* 0x000000ffff0f7224 */ /* 0x002fe200078e000e */
[----:B------:R0:W-:Y:S04]  /*14b0*/  STL [R1+0x50], R12 ;  /* 0x0000500c01007387 */ /* 0x0001e80000100800 */
[----:B------:R0:W-:Y:S04]  /*14c0*/  STL.64 [R1+0x48], R12 ;  /* 0x0000480c01007387 */ /* 0x0001e80000100a00 */
[----:B--2---:R0:W-:Y:S04]  /*14d0*/  @P1 STL [R1+0x54], R22 ;  /* 0x0000541601001387 */ /* 0x0041e80000100800 */
[----:B---3--:R0:W-:Y:S04]  /*14e0*/  STL [R1+0x44], R24 ;  /* 0x0000441801007387 */ /* 0x0081e80000100800 */
[----:B------:R0:W-:Y:S04]  /*14f0*/  STL [R1+0x40], R14 ;  /* 0x0000400e01007387 */ /* 0x0001e80000100800 */
[----:B------:R0:W-:Y:S04]  /*1500*/  STL.64 [R1+0x38], R14 ;  /* 0x0000380e01007387 */ /* 0x0001e80000100a00 */
[----:B----4-:R0:W-:Y:S04]  /*1510*/  STL [R1+0x2c], R16 ;  /* 0x00002c1001007387 */ /* 0x0101e80000100800 */
[----:B-----5:R0:W-:Y:S04]  /*1520*/  STL [R1+0x30], R18 ;  /* 0x0000301201007387 */ /* 0x0201e80000100800 */
[----:B------:R0:W-:Y:S01]  /*1530*/  STL [R1+0x34], R20 ;  /* 0x0000341401007387 */ /* 0x0001e20000100800 */
[----:B------:R-:W-:-:S07]  /*1540*/  MOV R9, RZ ;  /* 0x000000ff00097202 */ /* 0x000fce0000000f00 */
.L_x_309:
[----:B------:R-:W-:-:S13]  /*1550*/  ISETP.GE.AND P0, PT, R9, RZ, PT ;  /* 0x000000ff0900720c */ /* 0x000fda0003f06270 */
[----:B0-----:R-:W-:Y:S05]  /*1560*/  @!P0 BRA `(.L_x_306) ;  /* 0x000001a000008947 */ /* 0x001fea0003800000 */
[----:B------:R-:W-:Y:S02]  /*1570*/  IADD3 R11, R9, 0x1, RZ ;  /* 0x00000001090b7810 */ /* 0x000fe40007ffe0ff */
[----:B------:R-:W-:Y:S02]  /*1580*/  PLOP3.LUT P0, PT, PT, PT, PT, 0x80, 0x0 ;  /* 0x000000000000781c */ /* 0x000fe40003f0f070 */
[----:B------:R-:W-:Y:S01]  /*1590*/  ISETP.GT.AND P2, PT, R11, 0x3, PT ;  /* 0x000000030b00780c */ /* 0x000fe20003f44270 */
[----:B------:R-:W-:Y:S01]  /*15a0*/  IMAD R11, R6, R9, RZ ;  /* 0x00000009060b7224 */ /* 0x000fe200078e02ff */
[----:B0-----:R-:W-:-:S03]  /*15b0*/  MOV R12, 0xffffffff ;  /* 0xffffffff000c7802 */ /* 0x001fc60000000f00 */
[----:B------:R-:W-:-:S08]  /*15c0*/  IMAD R11, R11, 0x4, R4 ;  /* 0x000000040b0b7824 */ /* 0x000fd000078e0204 */
[----:B------:R-:W-:Y:S05]  /*15d0*/  @!P2 BRA `(.L_x_307) ;  /* 0x000000a00000a947 */ /* 0x000fea0003800000 */
[----:B------:R-:W-:Y:S02]  /*15e0*/  PLOP3.LUT P0, PT, PT, PT, PT, 0x8, 0x0 ;  /* 0x000000000000781c */ /* 0x000fe40003f0e170 */
[----:B------:R-:W-:-:S11]  /*15f0*/  IADD3 R13, R9, -0x3, RZ ;  /* 0xfffffffd090d7810 */ /* 0x000fd60007ffe0ff */
.L_x_308:
        /* <DEDUP_REMOVED lines=8> */
.L_x_307:
[----:B------:R-:W-:-:S05]  /*1680*/  IMAD.IADD R13, R9, 0x1, -R12 ;  /* 0x00000001090d7824 */ /* 0x000fca00078e0a0c */
[----:B------:R-:W-:-:S13]  /*1690*/  ISETP.GT.AND P2, PT, R13, 0x1, PT ;  /* 0x000000010d00780c */ /* 0x000fda0003f44270 */
[----:B------:R-:W-:Y:S01]  /*16a0*/  @P2 PLOP3.LUT P0, PT, PT, PT, PT, 0x8, 0x0 ;  /* 0x000000000000281c */ /* 0x000fe20003f0e170 */
[----:B------:R-:W-:Y:S01]  /*16b0*/  @P2 STL [R11], RZ ;  /* 0x000000ff0b002387 */ /* 0x000fe20000100800 */
[----:B------:R-:W-:-:S03]  /*16c0*/  @P2 IADD3 R12, R12, 0x2, RZ ;  /* 0x000000020c0c2810 */ /* 0x000fc60007ffe0ff */
[----:B------:R0:W-:Y:S08]  /*16d0*/  @P2 STL [R11+0x4], RZ ;  /* 0x000004ff0b002387 */ /* 0x0001f00000100800 */
[----:B------:R-:W-:Y:S02]  /*16e0*/  ISETP.LT.OR P0, PT, R12, R9, P0 ;  /* 0x000000090c00720c */ /* 0x000fe40000701670 */
[----:B0-----:R-:W-:-:S11]  /*16f0*/  @P2 IADD3 R11, R11, 0x8, RZ ;  /* 0x000000080b0b2810 */ /* 0x001fd60007ffe0ff */
[----:B------:R0:W-:Y:S02]  /*1700*/  @P0 STL [R11], RZ ;  /* 0x000000ff0b000387 */ /* 0x0001e40000100800 */
.L_x_306:
[----:B------:R-:W-:-:S04]  /*1710*/  IADD3 R9, R9, 0x1, RZ ;  /* 0x0000000109097810 */ /* 0x000fc80007ffe0ff */
[----:B------:R-:W-:-:S13]  /*1720*/  ISETP.GE.AND P0, PT, R9, R6, PT ;  /* 0x000000060900720c */ /* 0x000fda0003f06270 */
[----:B------:R-:W-:Y:S05]  /*1730*/  @!P0 BRA `(.L_x_309) ;  /* 0xfffffe1000008947 */ /* 0x000fea000383ffff */
[----:B------:R-:W-:-:S13]  /*1740*/  ISETP.GE.AND P0, PT, R0, 0x1, PT ;  /* 0x000000010000780c */ /* 0x000fda0003f06270 */
[----:B------:R-:W-:Y:S05]  /*1750*/  @!P0 BRA `(.L_x_310) ;  /* 0x00000a4000008947 */ /* 0x000fea0003800000 */
[----:B------:R-:W-:Y:S02]  /*1760*/  MOV R9, c[0x0][0x1a8] ;  /* 0x00006a0000097a02 */ /* 0x000fe40000000f00 */
[----:B0-----:R-:W-:Y:S02]  /*1770*/  IADD3 R11, -R8, UR6, R5 ;  /* 0x00000006080b7c10 */ /* 0x001fe4000fffe105 */
[----:B------:R-:W-:Y:S02]  /*1780*/  IADD3 R26, R7, -c[0x0][0x194], RZ ;  /* 0x80006500071a7a10 */ /* 0x000fe40007ffe0ff */
[----:B------:R-:W-:Y:S02]  /*1790*/  IADD3 R13, R5, -c[0x0][0x190], RZ ;  /* 0x80006400050d7a10 */ /* 0x000fe40007ffe0ff */
[----:B------:R-:W-:Y:S02]  /*17a0*/  SHF.R.S32.HI R28, RZ, 0x1f, R9 ;  /* 0x0000001fff1c7819 */ /* 0x000fe40000011409 */
[----:B------:R-:W-:Y:S01]  /*17b0*/  SHF.R.S32.HI R12, RZ, 0x1f, R11 ;  /* 0x0000001fff0c7819 */ /* 0x000fe2000001140b */
[----:B------:R-:W-:Y:S01]  /*17c0*/  IMAD R26, R26, UR6, R13 ;  /* 0x000000061a1a7c24 */ /* 0x000fe2000f8e020d */
[----:B------:R-:W-:-:S02]  /*17d0*/  MOV R27, RZ ;  /* 0x000000ff001b7202 */ /* 0x000fc40000000f00 */
[----:B------:R-:W-:Y:S02]  /*17e0*/  SHF.L.U64.HI R28, R9, 0x2, R28 ;  /* 0x00000002091c7819 */ /* 0x000fe4000001021c */
[----:B------:R-:W-:-:S07]  /*17f0*/  SHF.L.U64.HI R29, R11, 0x2, R12 ;  /* 0x000000020b1d7819 */ /* 0x000fce000001020c */
.L_x_324:
[----:B------:R-:W-:Y:S01]  /*1800*/  ISETP.GT.AND P0, PT, R10, R7, PT ;  /* 0x000000070a00720c */ /* 0x000fe20003f04270 */
[----:B------:R-:W-:-:S12]  /*1810*/  BSSY B0, `(.L_x_311) ;  /* 0x0000095000007945 */ /* 0x000fd80003800000 */
[----:B------:R-:W-:Y:S05]  /*1820*/  @!P0 BRA `(.L_x_312) ;  /* 0x0000093000008947 */ /* 0x000fea0003800000 */
[----:B------:R-:W-:-:S04]  /*1830*/  IMAD.MOV.U32 R33, RZ, RZ, 0x4 ;  /* 0x00000004ff217424 */ /* 0x000fc800078e00ff */
[----:B------:R-:W-:-:S06]  /*1840*/  IMAD.WIDE R12, R27, R33, c[0x0][0x168] ;  /* 0x00005a001b0c7625 */ /* 0x000fcc00078e0221 */
[----:B------:R-:W2:Y:S01]  /*1850*/  LDG.E R12, [R12.64+0x6c] ;  /* 0x00006c0a0c0c7981 */ /* 0x000ea2000c1e1900 */
[----:B------:R-:W-:Y:S01]  /*1860*/  IMAD R32, R27, c[0x0][0x1ac], R26 ;  /* 0x00006b001b207a24 */ /* 0x000fe200078e021a */
[----:B------:R-:W-:-:S03]  /*1870*/  MOV R35, R7 ;  /* 0x0000000700237202 */ /* 0x000fc60000000f00 */
[----:B------:R-:W-:-:S05]  /*1880*/  IMAD.WIDE R32, R32, R33, c[0x0][0x160] ;  /* 0x0000580020207625 */ /* 0x000fca00078e0221 */
[----:B------:R-:W-:Y:S02]  /*1890*/  MOV R30, R32 ;  /* 0x00000020001e7202 */ /* 0x000fe40000000f00 */
[----:B--2---:R-:W-:-:S07]  /*18a0*/  I2FP.F32.S32 R37, R12 ;  /* 0x0000000c00257245 */ /* 0x004fce0000201400 */
.L_x_323:
[----:B------:R-:W-:Y:S01]  /*18b0*/  ISETP.GT.AND P0, PT, R8, R5, PT ;  /* 0x000000050800720c */ /* 0x000fe20003f04270 */
[----:B------:R-:W-:-:S12]  /*18c0*/  BSSY B1, `(.L_x_313) ;  /* 0x0000084000017945 */ /* 0x000fd80003800000 */
[----:B------:R-:W-:Y:S05]  /*18d0*/  @!P0 BRA `(.L_x_314) ;  /* 0x0000082000008947 */ /* 0x000fea0003800000 */
[----:B------:R-:W-:-:S07]  /*18e0*/  IMAD.MOV.U32 R39, RZ, RZ, R5 ;  /* 0x000000ffff277224 */ /* 0x000fce00078e0005 */
.L_x_322:
[----:B------:R-:W-:Y:S02]  /*18f0*/  LEA R18, P0, R9, R30, 0x2 ;  /* 0x0000001e09127211 */ /* 0x000fe400078010ff */
[----:B------:R-:W-:Y:S02]  /*1900*/  MOV R25, c[0x0][0x1a8] ;  /* 0x00006a0000197a02 */ /* 0x000fe40000000f00 */
[----:B------:R-:W-:-:S05]  /*1910*/  IADD3.X R19, R33, R28, RZ, P0, !PT ;  /* 0x0000001c21137210 */ /* 0x000fca00007fe4ff */
[C---:B------:R-:W-:Y:S01]  /*1920*/  IMAD.WIDE R20, R25.reuse, 0x4, R18 ;  /* 0x0000000419147825 */ /* 0x040fe200078e0212 */
[----:B------:R0:W2:Y:S05]  /*1930*/  LDG.E.CONSTANT R41, [R18.64] ;  /* 0x0000000a12297981 */ /* 0x0000aa000c1e9900 */
[C---:B------:R-:W-:Y:S02]  /*1940*/  IMAD.WIDE R22, R25.reuse, 0x4, R20 ;  /* 0x0000000419167825 */ /* 0x040fe400078e0214 */
[----:B------:R-:W3:Y:S04]  /*1950*/  LDG.E.CONSTANT R21, [R20.64] ;  /* 0x0000000a14157981 */ /* 0x000ee8000c1e9900 */
[C---:B------:R-:W-:Y:S01]  /*1960*/  IMAD.WIDE R12, R25.reuse, 0x4, R22 ;  /* 0x00000004190c7825 */ /* 0x040fe200078e0216 */
[----:B0-----:R-:W-:Y:S01]  /*1970*/  MOV R19, R33 ;  /* 0x0000002100137202 */ /* 0x001fe20000000f00 */
[----:B------:R-:W4:Y:S04]  /*1980*/  LDG.E.CONSTANT R23, [R22.64] ;  /* 0x0000000a16177981 */ /* 0x000f28000c1e9900 */
[----:B------:R-:W-:-:S02]  /*1990*/  IMAD.WIDE R14, R25, 0x4, R12 ;  /* 0x00000004190e7825 */ /* 0x000fc400078e020c */
[----:B------:R-:W5:Y:S02]  /*19a0*/  LDG.E.CONSTANT R12, [R12.64] ;  /* 0x0000000a0c0c7981 */ /* 0x000f64000c1e9900 */
[----:B------:R-:W-:Y:S02]  /*19b0*/  IMAD.MOV.U32 R18, RZ, RZ, R30 ;  /* 0x000000ffff127224 */ /* 0x000fe400078e001e */
        /* <DEDUP_REMOVED lines=23> */
.L_x_315:
[----:B-1----:R-:W-:-:S05]  /*1b30*/  IMAD R12, R19, 0x4, R1 ;  /* 0x00000004130c7824 */ /* 0x002fca00078e0201 */
[----:B------:R-:W2:Y:S01]  /*1b40*/  LDL R15, [R12] ;  /* 0x000000000c0f7983 */ /* 0x000ea20000100800 */
[----:B0-----:R-:W-:Y:S01]  /*1b50*/  IMAD R13, R36, 0xb, R19 ;  /* 0x0000000b240d7824 */ /* 0x001fe200078e0213 */
[----:B------:R-:W-:-:S04]  /*1b60*/  IADD3 R19, R19, 0x1, RZ ;  /* 0x0000000113137810 */ /* 0x000fc80007ffe0ff */
[----:B------:R-:W2:Y:S01]  /*1b70*/  LDS R14, [R13.X4] ;  /* 0x000000000d0e7984 */ /* 0x000ea20000004800 */
[----:B------:R-:W-:Y:S01]  /*1b80*/  ISETP.GE.AND P0, PT, R19, R6, PT ;  /* 0x000000061300720c */ /* 0x000fe20003f06270 */
[----:B--2---:R-:W-:-:S05]  /*1b90*/  FADD.FTZ R14, R14, -R15 ;  /* 0x8000000f0e0e7221 */ /* 0x004fca0000010000 */
[----:B------:R0:W-:Y:S07]  /*1ba0*/  STS [R13.X4], R14 ;  /* 0x0000000e0d007388 */ /* 0x0001ee0000004800 */
[----:B------:R-:W-:Y:S05]  /*1bb0*/  @!P0 BRA `(.L_x_315) ;  /* 0xffffff7000008947 */ /* 0x000fea000383ffff */
[----:B0-----:R-:W-:Y:S02]  /*1bc0*/  MOV R13, RZ ;  /* 0x000000ff000d7202 */ /* 0x001fe40000000f00 */
[----:B------:R-:W-:Y:S02]  /*1bd0*/  PLOP3.LUT P0, PT, PT, PT, PT, 0x80, 0x0 ;  /* 0x000000000000781c */ /* 0x000fe40003f0f070 */
[----:B------:R-:W-:-:S04]  /*1be0*/  IADD3 R12, R6, -R13, RZ ;  /* 0x8000000d060c7210 */ /* 0x000fc80007ffe0ff */
[----:B------:R-:W-:-:S13]  /*1bf0*/  ISETP.GT.AND P3, PT, R12, 0x3, PT ;  /* 0x000000030c00780c */ /* 0x000fda0003f64270 */
[----:B------:R-:W-:Y:S05]  /*1c00*/  @!P3 BRA `(.L_x_316) ;  /* 0x000001e00000b947 */ /* 0x000fea0003800000 */
[----:B------:R-:W-:Y:S02]  /*1c10*/  PLOP3.LUT P0, PT, PT, PT, PT, 0x8, 0x0 ;  /* 0x000000000000781c */ /* 0x000fe40003f0e170 */
[----:B------:R-:W-:-:S11]  /*1c20*/  IADD3 R22, R6, -0x3, RZ ;  /* 0xfffffffd06167810 */ /* 0x000fd60007ffe0ff */
.L_x_317:
[C---:B------:R-:W-:Y:S01]  /*1c30*/  IADD3 R20, R13.reuse, 0x3, RZ ;  /* 0x000000030d147810 */ /* 0x040fe20007ffe0ff */
[C-C-:B------:R-:W-:Y:S01]  /*1c40*/  IMAD R12, R13.reuse, 0x4, R3.reuse ;  /* 0x000000040d0c7824 */ /* 0x140fe200078e0203 */
[C---:B0-----:R-:W-:Y:S02]  /*1c50*/  IADD3 R14, R13.reuse, 0x1, RZ ;  /* 0x000000010d0e7810 */ /* 0x041fe40007ffe0ff */
[----:B------:R-:W-:Y:S01]  /*1c60*/  IADD3 R18, R13, 0x2, RZ ;  /* 0x000000020d127810 */ /* 0x000fe20007ffe0ff */
[----:B------:R-:W-:Y:S01]  /*1c70*/  IMAD R20, R20, 0x4, R3 ;  /* 0x0000000414147824 */ /* 0x000fe200078e0203 */
[-C--:B------:R-:W-:Y:S01]  /*1c80*/  LEA R16, R14, R3.reuse, 0x2 ;  /* 0x000000030e107211 */ /* 0x080fe200078e10ff */
[----:B------:R-:W2:Y:S01]  /*1c90*/  LDL R12, [R12] ;  /* 0x000000000c0c7983 */ /* 0x000ea20000100800 */
[----:B------:R-:W-:-:S03]  /*1ca0*/  LEA R18, R18, R3, 0x2 ;  /* 0x0000000312127211 */ /* 0x000fc600078e10ff */
[----:B------:R-:W3:Y:S04]  /*1cb0*/  LDL R20, [R20] ;  /* 0x0000000014147983 */ /* 0x000ee80000100800 */
[----:B------:R-:W4:Y:S04]  /*1cc0*/  LDL R16, [R16] ;  /* 0x0000000010107983 */ /* 0x000f280000100800 */
[----:B------:R-:W5:Y:S01]  /*1cd0*/  LDL R18, [R18] ;  /* 0x0000000012127983 */ /* 0x000f620000100800 */
[----:B------:R-:W-:-:S05]  /*1ce0*/  IMAD R14, R36, 0xb, R13 ;  /* 0x0000000b240e7824 */ /* 0x000fca00078e020d */
[----:B------:R-:W2:Y:S04]  /*1cf0*/  LDS R15, [R14.X4] ;  /* 0x000000000e0f7984 */ /* 0x000ea80000004800 */
[----:B------:R-:W-:Y:S04]  /*1d00*/  LDS R17, [R14.X4+0x4] ;  /* 0x000004000e117984 */ /* 0x000fe80000004800 */
[----:B------:R-:W-:Y:S04]  /*1d10*/  LDS R19, [R14.X4+0x8] ;  /* 0x000008000e137984 */ /* 0x000fe80000004800 */
[----:B------:R-:W3:Y:S01]  /*1d20*/  LDS R21, [R14.X4+0xc] ;  /* 0x00000c000e157984 */ /* 0x000ee20000004800 */
[----:B------:R-:W-:-:S04]  /*1d30*/  IADD3 R13, R13, 0x4, RZ ;  /* 0x000000040d0d7810 */ /* 0x000fc80007ffe0ff */
[----:B------:R-:W-:Y:S01]  /*1d40*/  ISETP.GE.AND P3, PT, R13, R22, PT ;  /* 0x000000160d00720c */ /* 0x000fe20003f66270 */
[----:B--2---:R-:W-:Y:S01]  /*1d50*/  FMUL.FTZ R15, R15, R12 ;  /* 0x0000000c0f0f7220 */ /* 0x004fe20000410000 */
[----:B---3--:R-:W-:Y:S01]  /*1d60*/  FMUL.FTZ R21, R21, R20 ;  /* 0x0000001415157220 */ /* 0x008fe20000410000 */
[----:B----4-:R-:W-:Y:S01]  /*1d70*/  FMUL.FTZ R17, R17, R16 ;  /* 0x0000001011117220 */ /* 0x010fe20000410000 */
[----:B-----5:R-:W-:Y:S02]  /*1d80*/  FMUL.FTZ R19, R19, R18 ;  /* 0x0000001213137220 */ /* 0x020fe40000410000 */
[----:B------:R0:W-:Y:S04]  /*1d90*/  STS [R14.X4], R15 ;  /* 0x0000000f0e007388 */ /* 0x0001e80000004800 */
[----:B------:R0:W-:Y:S04]  /*1da0*/  STS [R14.X4+0x4], R17 ;  /* 0x000004110e007388 */ /* 0x0001e80000004800 */
[----:B------:R0:W-:Y:S04]  /*1db0*/  STS [R14.X4+0x8], R19 ;  /* 0x000008130e007388 */ /* 0x0001e80000004800 */
[----:B------:R0:W-:Y:S01]  /*1dc0*/  STS [R14.X4+0xc], R21 ;  /* 0x00000c150e007388 */ /* 0x0001e20000004800 */
[----:B------:R-:W-:Y:S05]  /*1dd0*/  @!P3 BRA `(.L_x_317) ;  /* 0xfffffe500000b947 */ /* 0x000fea000383ffff */
[----:B------:R-:W-:-:S07]  /*1de0*/  MOV R31, RZ ;  /* 0x000000ff001f7202 */ /* 0x000fce0000000f00 */
.L_x_316:
[----:B------:R-:W-:-:S04]  /*1df0*/  IADD3 R12, R6, -R13, RZ ;  /* 0x8000000d060c7210 */ /* 0x000fc80007ffe0ff */
[----:B------:R-:W-:-:S13]  /*1e00*/  ISETP.GT.AND P3, PT, R12, 0x1, PT ;  /* 0x000000010c00780c */ /* 0x000fda0003f64270 */
[----:B------:R-:W-:Y:S05]  /*1e10*/  @!P3 BRA `(.L_x_318) ;  /* 0x000000f00000b947 */ /* 0x000fea0003800000 */
[C---:B0-----:R-:W-:Y:S01]  /*1e20*/  IADD3 R14, R13.reuse, 0x1, RZ ;  /* 0x000000010d0e7810 */ /* 0x041fe20007ffe0ff */
[----:B------:R-:W-:-:S03]  /*1e30*/  IMAD R12, R13, 0x4, R3 ;  /* 0x000000040d0c7824 */ /* 0x000fc600078e0203 */
[----:B------:R-:W-:-:S03]  /*1e40*/  LEA R16, R14, R3, 0x2 ;  /* 0x000000030e107211 */ /* 0x000fc600078e10ff */
[----:B------:R-:W2:Y:S04]  /*1e50*/  LDL R12, [R12] ;  /* 0x000000000c0c7983 */ /* 0x000ea80000100800 */
[----:B------:R-:W3:Y:S01]  /*1e60*/  LDL R16, [R16] ;  /* 0x0000000010107983 */ /* 0x000ee20000100800 */
[----:B------:R-:W-:Y:S01]  /*1e70*/  IMAD R14, R36, 0xb, R13 ;  /* 0x0000000b240e7824 */ /* 0x000fe200078e020d */
[----:B------:R-:W-:Y:S02]  /*1e80*/  PLOP3.LUT P0, PT, PT, PT, PT, 0x8, 0x0 ;  /* 0x000000000000781c */ /* 0x000fe40003f0e170 */
[----:B------:R-:W-:Y:S02]  /*1e90*/  MOV R31, RZ ;  /* 0x000000ff001f7202 */ /* 0x000fe40000000f00 */
[----:B------:R-:W2:Y:S01]  /*1ea0*/  LDS R15, [R14.X4] ;  /* 0x000000000e0f7984 */ /* 0x000ea20000004800 */
[----:B------:R-:W-:-:S03]  /*1eb0*/  IADD3 R13, R13, 0x2, RZ ;  /* 0x000000020d0d7810 */ /* 0x000fc60007ffe0ff */
[----:B------:R-:W3:Y:S01]  /*1ec0*/  LDS R17, [R14.X4+0x4] ;  /* 0x000004000e117984 */ /* 0x000ee20000004800 */
[----:B--2---:R-:W-:Y:S01]  /*1ed0*/  FMUL.FTZ R15, R15, R12 ;  /* 0x0000000c0f0f7220 */ /* 0x004fe20000410000 */
[----:B---3--:R-:W-:-:S04]  /*1ee0*/  FMUL.FTZ R17, R17, R16 ;  /* 0x0000001011117220 */ /* 0x008fc80000410000 */
[----:B------:R0:W-:Y:S04]  /*1ef0*/  STS [R14.X4], R15 ;  /* 0x0000000f0e007388 */ /* 0x0001e80000004800 */
[----:B------:R0:W-:Y:S02]  /*1f00*/  STS [R14.X4+0x4], R17 ;  /* 0x000004110e007388 */ /* 0x0001e40000004800 */
.L_x_318:
[----:B------:R-:W-:-:S13]  /*1f10*/  ISETP.LT.OR P0, PT, R13, R6, P0 ;  /* 0x000000060d00720c */ /* 0x000fda0000701670 */
[----:B------:R-:W-:Y:S05]  /*1f20*/  @!P0 BRA `(.L_x_319) ;  /* 0x0000007000008947 */ /* 0x000fea0003800000 */
[----:B------:R-:W-:-:S05]  /*1f30*/  IMAD R12, R13, 0x4, R3 ;  /* 0x000000040d0c7824 */ /* 0x000fca00078e0203 */
[----:B0-----:R-:W2:Y:S01]  /*1f40*/  LDL R15, [R12] ;  /* 0x000000000c0f7983 */ /* 0x001ea20000100800 */
[----:B------:R-:W-:Y:S01]  /*1f50*/  IMAD R13, R36, 0xb, R13 ;  /* 0x0000000b240d7824 */ /* 0x000fe200078e020d */
[----:B------:R-:W-:-:S04]  /*1f60*/  MOV R31, RZ ;  /* 0x000000ff001f7202 */ /* 0x000fc80000000f00 */
[----:B------:R-:W2:Y:S02]  /*1f70*/  LDS R14, [R13.X4] ;  /* 0x000000000d0e7984 */ /* 0x000ea40000004800 */
[----:B--2---:R-:W-:-:S05]  /*1f80*/  FMUL.FTZ R14, R14, R15 ;  /* 0x0000000f0e0e7220 */ /* 0x004fca0000410000 */
[----:B------:R0:W-:Y:S02]  /*1f90*/  STS [R13.X4], R14 ;  /* 0x0000000e0d007388 */ /* 0x0001e40000004800 */
.L_x_319:
[----:B------:R-:W-:-:S13]  /*1fa0*/  ISETP.GE.AND P0, PT, R31, RZ, PT ;  /* 0x000000ff1f00720c */ /* 0x000fda0003f06270 */
[----:B------:R-:W-:Y:S05]  /*1fb0*/  @!P0 BRA `(.L_x_320) ;  /* 0x000000e000008947 */ /* 0x000fea0003800000 */
[----:B------:R-:W-:Y:S01]  /*1fc0*/  IMAD R12, R36, 0xb, R31 ;  /* 0x0000000b240c7824 */ /* 0x000fe200078e021f */
[----:B0-----:R-:W-:Y:S01]  /*1fd0*/  MOV R13, RZ ;  /* 0x000000ff000d7202 */ /* 0x001fe20000000f00 */
[----:B------:R-:W-:-:S03]  /*1fe0*/  IMAD R18, R6, R31, RZ ;  /* 0x0000001f06127224 */ /* 0x000fc600078e02ff */
[----:B------:R0:W1:Y:S04]  /*1ff0*/  LDS R16, [R12.X4] ;  /* 0x000000000c107984 */ /* 0x0000680000004800 */
.L_x_321:
[----:B0-----:R-:W-:-:S05]  /*2000*/  IMAD.IADD R15, R18, 0x1, R13 ;  /* 0x00000001120f7824 */ /* 0x001fca00078e020d */
[----:B------:R-:W-:-:S05]  /*2010*/  LEA R15, R15, R4, 0x2 ;  /* 0x000000040f0f7211 */ /* 0x000fca00078e10ff */
[----:B------:R-:W2:Y:S01]  /*2020*/  LDL R17, [R15] ;  /* 0x000000000f117983 */ /* 0x000ea20000100800 */
[----:B0-----:R-:W-:Y:S01]  /*2030*/  IMAD R12, R36, 0xb, R13 ;  /* 0x0000000b240c7824 */ /* 0x001fe200078e020d */
[C---:B------:R-:W-:Y:S02]  /*2040*/  ISETP.GE.AND P0, PT, R13.reuse, R31, PT ;  /* 0x0000001f0d00720c */ /* 0x040fe40003f06270 */
[----:B------:R-:W-:-:S03]  /*2050*/  IADD3 R13, R13, 0x1, RZ ;  /* 0x000000010d0d7810 */ /* 0x000fc60007ffe0ff */
[----:B------:R-:W2:Y:S02]  /*2060*/  LDS R12, [R12.X4] ;  /* 0x000000000c0c7984 */ /* 0x000ea40000004800 */
[----:B-12---:R-:W-:-:S05]  /*2070*/  FFMA.FTZ R14, R16, R12, R17 ;  /* 0x0000000c100e7223 */ /* 0x006fca0000010011 */
[----:B------:R0:W-:Y:S01]  /*2080*/  STL [R15], R14 ;  /* 0x0000000e0f007387 */ /* 0x0001e20000100800 */
[----:B------:R-:W-:Y:S05]  /*2090*/  @!P0 BRA `(.L_x_321) ;  /* 0xffffff6000008947 */ /* 0x000fea000383ffff */
.L_x_320:
[----:B------:R-:W-:-:S04]  /*20a0*/  IADD3 R31, R31, 0x1, RZ ;  /* 0x000000011f1f7810 */ /* 0x000fc80007ffe0ff */
[----:B------:R-:W-:-:S13]  /*20b0*/  ISETP.GE.AND P0, PT, R31, R6, PT ;  /* 0x000000061f00720c */ /* 0x000fda0003f06270 */
[----:B0-----:R-:W-:Y:S05]  /*20c0*/  @!P0 BRA `(.L_x_319) ;  /* 0xfffffed000008947 */ /* 0x001fea000383ffff */
[----:B------:R-:W-:-:S04]  /*20d0*/  IADD3 R30, P0, R30, 0x4, RZ ;  /* 0x000000041e1e7810 */ /* 0x000fc80007f1e0ff */
[----:B------:R-:W-:Y:S01]  /*20e0*/  IADD3.X R33, RZ, R33, RZ, P0, !PT ;  /* 0x00000021ff217210 */ /* 0x000fe200007fe4ff */
[----:B------:R-:W-:Y:S08]  /*20f0*/  @!P2 BRA `(.L_x_322) ;  /* 0xfffff7f00000a947 */ /* 0x000ff0000383ffff */
.L_x_314:
[----:B------:R-:W-:Y:S05]  /*2100*/  BSYNC B1 ;  /* 0x0000000000017941 */ /* 0x000fea0003800000 */
.L_x_313:
[----:B------:R-:W-:Y:S02]  /*2110*/  IADD3 R35, R35, 0x1, RZ ;  /* 0x0000000123237810 */ /* 0x000fe40007ffe0ff */
[----:B------:R-:W-:Y:S02]  /*2120*/  LEA R30, P2, R11, R30, 0x2 ;  /* 0x0000001e0b1e7211 */ /* 0x000fe400078410ff */
[----:B------:R-:W-:-:S03]  /*2130*/  ISETP.GE.AND P0, PT, R35, R10, PT ;  /* 0x0000000a2300720c */ /* 0x000fc60003f06270 */
[----:B------:R-:W-:-:S10]  /*2140*/  IMAD.X R33, R29, 0x1, R33, P2 ;  /* 0x000000011d217824 */ /* 0x000fd400010e0621 */
[----:B------:R-:W-:Y:S05]  /*2150*/  @!P0 BRA `(.L_x_323) ;  /* 0xfffff75000008947 */ /* 0x000fea000383ffff */
.L_x_312:
[----:B------:R-:W-:Y:S05]  /*2160*/  BSYNC B0 ;  /* 0x0000000000007941 */ /* 0x000fea0003800000 */
.L_x_311:
[----:B------:R-:W-:-:S04]  /*2170*/  IADD3 R27, R27, 0x1, RZ ;  /* 0x000000011b1b7810 */ /* 0x000fc80007ffe0ff */
[----:B------:R-:W-:-:S13]  /*2180*/  ISETP.GE.AND P0, PT, R27, R0, PT ;  /* 0x000000001b00720c */ /* 0x000fda0003f06270 */
[----:B------:R-:W-:Y:S05]  /*2190*/  @!P0 BRA `(.L_x_324) ;  /* 0xfffff66000008947 */ /* 0x000fea000383ffff */
.L_x_310:
[----:B------:R-:W-:Y:S01]  /*21a0*/  IMAD R9, R6, UR5, RZ ;  /* 0x0000000506097c24 */ /* 0x000fe2000f8e02ff */
[----:B------:R-:W-:-:S13]  /*21b0*/  UMOV UR4, URZ ;  /* 0x0000003f00047c82 */ /* 0x000fda0008000000 */
.L_x_327:
[----:B------:R-:W-:Y:S01]  /*21c0*/  UIADD3 UR6, -UR4, URZ, URZ ;  /* 0x0000003f04067290 */ /* 0x000fe2000fffe13f */
[----:B0-----:R-:W-:Y:S01]  /*21d0*/  IMAD R11, R9, UR4, RZ ;  /* 0x00000004090b7c24 */ /* 0x001fe2000f8e02ff */
[----:B------:R-:W-:Y:S01]  /*21e0*/  UIADD3 UR4, UR4, 0x1, URZ ;  /* 0x0000000104047890 */ /* 0x000fe2000fffe03f */
[----:B------:R-:W-:Y:S01]  /*21f0*/  IADD3 R20, R6, -0x3, RZ ;  /* 0xfffffffd06147810 */ /* 0x000fe20007ffe0ff */
[----:B------:R-:W-:-:S04]  /*2200*/  UMOV UR7, URZ ;  /* 0x0000003f00077c82 */ /* 0x000fc80008000000 */
[----:B------:R-:W-:-:S13]  /*2210*/  ISETP.LE.AND P0, PT, R6, UR4, PT ;  /* 0x0000000406007c0c */ /* 0x000fda000bf03270 */
.L_x_325:
[C---:B0-----:R-:W-:Y:S01]  /*2220*/  IADD3 R12, R2.reuse, R11, RZ ;  /* 0x0000000b020c7210 */ /* 0x041fe20007ffe0ff */
[----:B------:R-:W-:Y:S01]  /*2230*/  UIADD3 UR8, UR6, 0x1, URZ ;  /* 0x0000000106087890 */ /* 0x000fe2000fffe03f */
[----:B------:R-:W-:Y:S01]  /*2240*/  IADD3 R11, R11, UR5, RZ ;  /* 0x000000050b0b7c10 */ /* 0x000fe2000fffe0ff */
[----:B------:R-:W-:Y:S01]  /*2250*/  UIADD3 UR9, UR6, 0x2, URZ ;  /* 0x0000000206097890 */ /* 0x000fe2000fffe03f */
[----:B------:R-:W-:Y:S01]  /*2260*/  MOV R31, 0x4 ;  /* 0x00000004001f7802 */ /* 0x000fe20000000f00 */
[----:B------:R-:W-:Y:S01]  /*2270*/  UIADD3 UR12, UR6, 0x3, URZ ;  /* 0x00000003060c7890 */ /* 0x000fe2000fffe03f */
[----:B------:R-:W-:Y:S01]  /*2280*/  ISETP.EQ.AND P1, PT, RZ, UR6, PT ;  /* 0x00000006ff007c0c */ /* 0x000fe2000bf22270 */
[----:B------:R-:W-:Y:S01]  /*2290*/  IMAD.IADD R14, R2, 0x1, R11 ;  /* 0x00000001020e7824 */ /* 0x000fe200078e020b */
[----:B------:R-:W-:Y:S01]  /*22a0*/  IADD3 R11, R11, UR5, RZ ;  /* 0x000000050b0b7c10 */ /* 0x000fe2000fffe0ff */
[-C--:B------:R-:W-:Y:S01]  /*22b0*/  IMAD.WIDE R12, R12, R31.reuse, c[0x0][0x170] ;  /* 0x00005c000c0c7625 */ /* 0x080fe200078e021f */
[----:B------:R-:W-:Y:S01]  /*22c0*/  ISETP.EQ.AND P2, PT, RZ, UR8, PT ;  /* 0x00000008ff007c0c */ /* 0x000fe2000bf42270 */
[----:B------:R-:W-:Y:S01]  /*22d0*/  UIADD3 UR7, UR7, 0x4, URZ ;  /* 0x0000000407077890 */ /* 0x000fe2000fffe03f */
[----:B------:R-:W-:Y:S01]  /*22e0*/  IADD3 R27, R11, UR5, RZ ;  /* 0x000000050b1b7c10 */ /* 0x000fe2000fffe0ff */
[----:B------:R-:W-:Y:S01]  /*22f0*/  IMAD.WIDE R14, R14, R31, c[0x0][0x170] ;  /* 0x00005c000e0e7625 */ /* 0x000fe200078e021f */
[----:B------:R-:W-:Y:S01]  /*2300*/  IADD3 R16, R2, R11, RZ ;  /* 0x0000000b02107210 */ /* 0x000fe20007ffe0ff */
[----:B------:R-:W-:Y:S01]  /*2310*/  UIADD3 UR6, UR6, 0x4, URZ ;  /* 0x0000000406067890 */ /* 0x000fe2000fffe03f */
[----:B------:R-:W-:-:S02]  /*2320*/  ISETP.EQ.AND P3, PT, RZ, UR9, PT ;  /* 0x00000009ff007c0c */ /* 0x000fc4000bf62270 */
[----:B------:R-:W-:Y:S01]  /*2330*/  IADD3 R18, R2, R27, RZ ;  /* 0x0000001b02127210 */ /* 0x000fe20007ffe0ff */
[-C--:B------:R-:W-:Y:S01]  /*2340*/  IMAD.WIDE R16, R16, R31.reuse, c[0x0][0x170] ;  /* 0x00005c0010107625 */ /* 0x080fe200078e021f */
[----:B------:R-:W-:Y:S02]  /*2350*/  ISETP.EQ.AND P4, PT, RZ, UR12, PT ;  /* 0x0000000cff007c0c */ /* 0x000fe4000bf82270 */
[----:B------:R-:W-:Y:S01]  /*2360*/  SEL R21, RZ, 0x3f800000, !P1 ;  /* 0x3f800000ff157807 */ /* 0x000fe20004800000 */
[----:B------:R-:W-:Y:S01]  /*2370*/  IMAD.WIDE R18, R18, R31, c[0x0][0x170] ;  /* 0x00005c0012127625 */ /* 0x000fe200078e021f */
[----:B------:R-:W-:Y:S02]  /*2380*/  SEL R23, RZ, 0x3f800000, !P2 ;  /* 0x3f800000ff177807 */ /* 0x000fe40005000000 */
[----:B------:R-:W-:Y:S01]  /*2390*/  SEL R25, RZ, 0x3f800000, !P3 ;  /* 0x3f800000ff197807 */ /* 0x000fe20005800000 */
[----:B------:R0:W-:Y:S01]  /*23a0*/  STG.E [R12.64], R21 ;  /* 0x000000150c007986 */ /* 0x0001e2000c10190a */
[----:B------:R-:W-:-:S02]  /*23b0*/  SEL R29, RZ, 0x3f800000, !P4 ;  /* 0x3f800000ff1d7807 */ /* 0x000fc40006000000 */
[----:B------:R-:W-:Y:S01]  /*23c0*/  ISETP.LE.AND P1, PT, R20, UR7, PT ;  /* 0x0000000714007c0c */ /* 0x000fe2000bf23270 */
[----:B------:R0:W-:Y:S01]  /*23d0*/  STG.E [R14.64], R23 ;  /* 0x000000170e007986 */ /* 0x0001e2000c10190a */
[----:B------:R-:W-:-:S03]  /*23e0*/  IADD3 R11, R27, UR5, RZ ;  /* 0x000000051b0b7c10 */ /* 0x000fc6000fffe0ff */
[----:B------:R0:W-:Y:S04]  /*23f0*/  STG.E [R16.64], R25 ;  /* 0x0000001910007986 */ /* 0x0001e8000c10190a */
[----:B------:R0:W-:Y:S04]  /*2400*/  STG.E [R18.64], R29 ;  /* 0x0000001d12007986 */ /* 0x0001e8000c10190a */
[----:B------:R-:W-:Y:S05]  /*2410*/  @!P1 BRA `(.L_x_325) ;  /* 0xfffffe0000009947 */ /* 0x000fea000383ffff */
[----:B0-----:R-:W-:-:S04]  /*2420*/  IADD3 R12, R6, -UR7, RZ ;  /* 0x80000007060c7c10 */ /* 0x001fc8000fffe0ff */
[----:B------:R-:W-:-:S13]  /*2430*/  ISETP.GT.AND P1, PT, R12, 0x1, PT ;  /* 0x000000010c00780c */ /* 0x000fda0003f24270 */
[----:B------:R-:W-:Y:S05]  /*2440*/  @!P1 BRA `(.L_x_326) ;  /* 0x000000f000009947 */ /* 0x000fea0003800000 */
[----:B------:R-:W-:Y:S01]  /*2450*/  UIADD3 UR8, UR6, 0x1, URZ ;  /* 0x0000000106087890 */ /* 0x000fe2000fffe03f */
[----:B------:R-:W-:Y:S01]  /*2460*/  IADD3 R19, R11, UR5, RZ ;  /* 0x000000050b137c10 */ /* 0x000fe2000fffe0ff */
[C---:B------:R-:W-:Y:S01]  /*2470*/  IMAD.IADD R12, R2.reuse, 0x1, R11 ;  /* 0x00000001020c7824 */ /* 0x040fe200078e020b */
[----:B------:R-:W-:Y:S01]  /*2480*/  ISETP.EQ.AND P1, PT, RZ, UR6, PT ;  /* 0x00000006ff007c0c */ /* 0x000fe2000bf22270 */
[----:B------:R-:W-:Y:S01]  /*2490*/  UIADD3 UR7, UR7, 0x2, URZ ;  /* 0x0000000207077890 */ /* 0x000fe2000fffe03f */
[----:B------:R-:W-:Y:S01]  /*24a0*/  IADD3 R14, R2, R19, RZ ;  /* 0x00000013020e7210 */ /* 0x000fe20007ffe0ff */
[-C--:B------:R-:W-:Y:S01]  /*24b0*/  IMAD.WIDE R12, R12, R31.reuse, c[0x0][0x170] ;  /* 0x00005c000c0c7625 */ /* 0x080fe200078e021f */
[----:B------:R-:W-:Y:S01]  /*24c0*/  ISETP.EQ.AND P2, PT, RZ, UR8, PT ;  /* 0x00000008ff007c0c */ /* 0x000fe2000bf42270 */
[----:B------:R-:W-:Y:S01]  /*24d0*/  UIADD3 UR6, UR6, 0x2, URZ ;  /* 0x0000000206067890 */ /* 0x000fe2000fffe03f */
[----:B------:R-:W-:Y:S01]  /*24e0*/  SEL R17, RZ, 0x3f800000, !P1 ;  /* 0x3f800000ff117807 */ /* 0x000fe20004800000 */
[----:B------:R-:W-:Y:S01]  /*24f0*/  IMAD.WIDE R14, R14, R31, c[0x0][0x170] ;  /* 0x00005c000e0e7625 */ /* 0x000fe200078e021f */
[----:B------:R-:W-:-:S02]  /*2500*/  SEL R21, RZ, 0x3f800000, !P2 ;  /* 0x3f800000ff157807 */ /* 0x000fc40005000000 */
[----:B------:R-:W-:Y:S01]  /*2510*/  IADD3 R11, R19, UR5, RZ ;  /* 0x00000005130b7c10 */ /* 0x000fe2000fffe0ff */
[----:B------:R0:W-:Y:S04]  /*2520*/  STG.E [R12.64], R17 ;  /* 0x000000110c007986 */ /* 0x0001e8000c10190a */
[----:B------:R0:W-:Y:S03]  /*2530*/  STG.E [R14.64], R21 ;  /* 0x000000150e007986 */ /* 0x0001e6000c10190a */
.L_x_326:
[----:B------:R-:W-:-:S13]  /*2540*/  ISETP.GT.OR P1, PT, R6, UR7, !PT ;  /* 0x0000000706007c0c */ /* 0x000fda000ff24670 */
[----:B0-----:R-:W-:Y:S02]  /*2550*/  @P1 IADD3 R12, R2, R11, RZ ;  /* 0x0000000b020c1210 */ /* 0x001fe40007ffe0ff */
[----:B------:R-:W-:-:S03]  /*2560*/  @P1 ISETP.EQ.AND P2, PT, RZ, UR6, PT ;  /* 0x00000006ff001c0c */ /* 0x000fc6000bf42270 */
[----:B------:R-:W-:Y:S01]  /*2570*/  @P1 IMAD.WIDE R12, R12, R31, c[0x0][0x170] ;  /* 0x00005c000c0c1625 */ /* 0x000fe200078e021f */
[----:B------:R-:W-:-:S05]  /*2580*/  @P1 SEL R11, RZ, 0x3f800000, !P2 ;  /* 0x3f800000ff0b1807 */ /* 0x000fca0005000000 */
[----:B------:R0:W-:Y:S01]  /*2590*/  @P1 STG.E [R12.64], R11 ;  /* 0x0000000b0c001986 */ /* 0x0001e2000c10190a */
[----:B------:R-:W-:Y:S05]  /*25a0*/  @!P0 BRA `(.L_x_327) ;  /* 0xfffffc1000008947 */ /* 0x000fea000383ffff */
[----:B0-----:R-:W-:Y:S01]  /*25b0*/  IMAD R11, R6, R6, RZ ;  /* 0x00000006060b7224 */ /* 0x001fe200078e02ff */
[----:B------:R-:W-:Y:S01]  /*25c0*/  MOV R12, RZ ;  /* 0x000000ff000c7202 */ /* 0x000fe20000000f00 */
[----:B------:R-:W-:-:S03]  /*25d0*/  IMAD.MOV.U32 R13, RZ, RZ, 0x1 ;  /* 0x00000001ff0d7424 */ /* 0x000fc600078e00ff */
[----:B------:R-:W-:-:S07]  /*25e0*/  I2FP.F32.S32 R11, R11 ;  /* 0x0000000b000b7245 */ /* 0x000fce0000201400 */
.L_x_332:
[----:B------:R-:W-:-:S13]  /*25f0*/  ISETP.GE.AND P0, PT, R13, 0x1, PT ;  /* 0x000000010d00780c */ /* 0x000fda0003f06270 */
[----:B------:R-:W-:Y:S05]  /*2600*/  @!P0 BRA `(.L_x_328) ;  /* 0x0000022000008947 */ /* 0x000fea0003800000 */
[----:B------:R-:W-:Y:S01]  /*2610*/  ISETP.GT.AND P1, PT, R13, 0x3, PT ;  /* 0x000000030d00780c */ /* 0x000fe20003f24270 */
[----:B------:R-:W-:Y:S01]  /*2620*/  IMAD R15, R6, R13, RZ ;  /* 0x0000000d060f7224 */ /* 0x000fe200078e02ff */
[----:B------:R-:W-:Y:S01]  /*2630*/  UMOV UR4, URZ ;  /* 0x0000003f00047c82 */ /* 0x000fe20008000000 */
[----:B------:R-:W-:Y:S02]  /*2640*/  PLOP3.LUT P0, PT, PT, PT, PT, 0x80, 0x0 ;  /* 0x000000000000781c */ /* 0x000fe40003f0f070 */
[----:B------:R-:W-:-:S08]  /*2650*/  IMAD R16, R15, 0x4, R4 ;  /* 0x000000040f107824 */ /* 0x000fd000078e0204 */
[----:B------:R-:W-:Y:S05]  /*2660*/  @!P1 BRA `(.L_x_329) ;  /* 0x000000e000009947 */ /* 0x000fea0003800000 */
[----:B------:R-:W-:Y:S02]  /*2670*/  PLOP3.LUT P0, PT, PT, PT, PT, 0x8, 0x0 ;  /* 0x000000000000781c */ /* 0x000fe40003f0e170 */
[----:B------:R-:W-:-:S11]  /*2680*/  IADD3 R18, R13, -0x3, RZ ;  /* 0xfffffffd0d127810 */ /* 0x000fd60007ffe0ff */
.L_x_330:
[----:B------:R0:W2:Y:S04]  /*2690*/  LDL R15, [R16] ;  /* 0x00000000100f7983 */ /* 0x0000a80000100800 */
[----:B------:R0:W3:Y:S04]  /*26a0*/  LDL R14, [R16+0x4] ;  /* 0x00000400100e7983 */ /* 0x0000e80000100800 */
[----:B------:R0:W4:Y:S04]  /*26b0*/  LDL R17, [R16+0x8] ;  /* 0x0000080010117983 */ /* 0x0001280000100800 */
[----:B------:R0:W5:Y:S01]  /*26c0*/  LDL R19, [R16+0xc] ;  /* 0x00000c0010137983 */ /* 0x0001620000100800 */
[----:B------:R-:W-:-:S06]  /*26d0*/  UIADD3 UR4, UR4, 0x4, URZ ;  /* 0x0000000404047890 */ /* 0x000fcc000fffe03f */
[----:B------:R-:W-:Y:S02]  /*26e0*/  ISETP.LE.AND P1, PT, R18, UR4, PT ;  /* 0x0000000412007c0c */ /* 0x000fe4000bf23270 */
[----:B0-----:R-:W-:Y:S01]  /*26f0*/  IADD3 R16, R16, 0x10, RZ ;  /* 0x0000001010107810 */ /* 0x001fe20007ffe0ff */
[----:B--2---:R-:W-:-:S04]  /*2700*/  FADD.FTZ R15, |R15|, R12 ;  /* 0x0000000c0f0f7221 */ /* 0x004fc80000010200 */
[----:B---3--:R-:W-:-:S04]  /*2710*/  FADD.FTZ R14, R15, |R14| ;  /* 0x4000000e0f0e7221 */ /* 0x008fc80000010000 */
[----:B----4-:R-:W-:-:S04]  /*2720*/  FADD.FTZ R14, R14, |R17| ;  /* 0x400000110e0e7221 */ /* 0x010fc80000010000 */
[----:B-----5:R-:W-:Y:S01]  /*2730*/  FADD.FTZ R12, R14, |R19| ;  /* 0x400000130e0c7221 */ /* 0x020fe20000010000 */
[----:B------:R-:W-:Y:S06]  /*2740*/  @!P1 BRA `(.L_x_330) ;  /* 0xffffff4000009947 */ /* 0x000fec000383ffff */
.L_x_329:
[----:B------:R-:W-:-:S04]  /*2750*/  IADD3 R14, R13, -UR4, RZ ;  /* 0x800000040d0e7c10 */ /* 0x000fc8000fffe0ff */
[----:B------:R-:W-:-:S13]  /*2760*/  ISETP.GT.AND P1, PT, R14, 0x1, PT ;  /* 0x000000010e00780c */ /* 0x000fda0003f24270 */
[----:B------:R-:W-:Y:S05]  /*2770*/  @!P1 BRA `(.L_x_331) ;  /* 0x0000007000009947 */ /* 0x000fea0003800000 */
[----:B------:R0:W2:Y:S04]  /*2780*/  LDL R15, [R16] ;  /* 0x00000000100f7983 */ /* 0x0000a80000100800 */
[----:B------:R0:W3:Y:S01]  /*2790*/  LDL R17, [R16+0x4] ;  /* 0x0000040010117983 */ /* 0x0000e20000100800 */
[----:B------:R-:W-:Y:S01]  /*27a0*/  PLOP3.LUT P0, PT, PT, PT, PT, 0x8, 0x0 ;  /* 0x000000000000781c */ /* 0x000fe20003f0e170 */
[----:B------:R-:W-:Y:S01]  /*27b0*/  UIADD3 UR4, UR4, 0x2, URZ ;  /* 0x0000000204047890 */ /* 0x000fe2000fffe03f */
[----:B0-----:R-:W-:Y:S01]  /*27c0*/  IADD3 R16, R16, 0x8, RZ ;  /* 0x0000000810107810 */ /* 0x001fe20007ffe0ff */
[----:B--2---:R-:W-:-:S04]  /*27d0*/  FADD.FTZ R12, R12, |R15| ;  /* 0x4000000f0c0c7221 */ /* 0x004fc80000010000 */
[----:B---3--:R-:W-:-:S07]  /*27e0*/  FADD.FTZ R12, R12, |R17| ;  /* 0x400000110c0c7221 */ /* 0x008fce0000010000 */
.L_x_331:
[----:B------:R-:W-:-:S13]  /*27f0*/  ISETP.GT.OR P0, PT, R13, UR4, P0 ;  /* 0x000000040d007c0c */ /* 0x000fda0008704670 */
[----:B------:R-:W-:Y:S05]  /*2800*/  @!P0 BRA `(.L_x_328) ;  /* 0x0000002000008947 */ /* 0x000fea0003800000 */
[----:B------:R-:W2:Y:S02]  /*2810*/  LDL R15, [R16] ;  /* 0x00000000100f7983 */ /* 0x000ea40000100800 */
[----:B--2---:R-:W-:-:S07]  /*2820*/  FADD.FTZ R12, R12, |R15| ;  /* 0x4000000f0c0c7221 */ /* 0x004fce0000010000 */
.L_x_328:
[----:B------:R-:W-:-:S04]  /*2830*/  IADD3 R13, R13, 0x1, RZ ;  /* 0x000000010d0d7810 */ /* 0x000fc80007ffe0ff */
[----:B------:R-:W-:-:S13]  /*2840*/  ISETP.GE.AND P0, PT, R13, R6, PT ;  /* 0x000000060d00720c */ /* 0x000fda0003f06270 */
[----:B------:R-:W-:Y:S05]  /*2850*/  @!P0 BRA `(.L_x_332) ;  /* 0xfffffd9000008947 */ /* 0x000fea000383ffff */
[----:B------:R-:W-:Y:S01]  /*2860*/  FSETP.GEU.FTZ.AND P0, PT, R12, 1.0000000116860974231e-07, PT ;  /* 0x33d6bf950c00780b */ /* 0x000fe20003f1e000 */
[----:B------:R-:W-:-:S12]  /*2870*/  BSSY B0, `(.L_x_333) ;  /* 0x0000c53000007945 */ /* 0x000fd80003800000 */
[----:B------:R-:W-:Y:S05]  /*2880*/  @!P0 BRA `(.L_x_334) ;  /* 0x0000c51000008947 */ /* 0x000fea0003800000 */
[----:B------:R-:W0:Y:S01]  /*2890*/  MUFU.RCP R15, R11 ;  /* 0x0000000b000f7308 */ /* 0x000e220000001000 */
[----:B------:R-:W-:Y:S01]  /*28a0*/  FMUL.FTZ R14, R12, 0.20000000298023223877 ;  /* 0x3e4ccccd0c0e7820 */ /* 0x000fe20000410000 */
[----:B------:R-:W-:Y:S02]  /*28b0*/  IADD3 R12, R1, 0x5c, RZ ;  /* 0x0000005c010c7810 */ /* 0x000fe40007ffe0ff */
[----:B------:R-:W-:Y:S01]  /*28c0*/  MOV R13, 0x1 ;  /* 0x00000001000d7802 */ /* 0x000fe20000000f00 */
[----:B0-----:R-:W-:-:S07]  /*28d0*/  FMUL.FTZ R14, R14, R15 ;  /* 0x0000000f0e0e7220 */ /* 0x001fce0000410000 */
.L_x_354:
[----:B------:R-:W-:-:S13]  /*28e0*/  ISETP.GE.AND P0, PT, R13, 0x1, PT ;  /* 0x000000010d00780c */ /* 0x000fda0003f06270 */
[----:B01----:R-:W-:Y:S05]  /*28f0*/  @!P0 BRA `(.L_x_335) ;  /* 0x00001db000008947 */ /* 0x003fea0003800000 */
[C---:B------:R-:W-:Y:S01]  /*2900*/  IMAD R15, R6.reuse, R13, RZ ;  /* 0x0000000d060f7224 */ /* 0x040fe200078e02ff */
[----:B------:R-:W-:Y:S02]  /*2910*/  IADD3 R17, R13, 0x1, RZ ;  /* 0x000000010d117810 */ /* 0x000fe40007ffe0ff */
[----:B------:R-:W-:Y:S01]  /*2920*/  MOV R18, RZ ;  /* 0x000000ff00127202 */ /* 0x000fe20000000f00 */
[C---:B------:R-:W-:Y:S02]  /*2930*/  IMAD.IADD R29, R15.reuse, 0x1, R13 ;  /* 0x000000010f1d7824 */ /* 0x040fe400078e020d */
[----:B------:R-:W-:Y:S02]  /*2940*/  IMAD R16, R6, R17, RZ ;  /* 0x0000001106107224 */ /* 0x000fe400078e02ff */
[----:B------:R-:W-:Y:S01]  /*2950*/  IMAD R19, R15, 0x4, R4 ;  /* 0x000000040f137824 */ /* 0x000fe200078e0204 */
[----:B------:R-:W-:Y:S01]  /*2960*/  LEA R29, R29, R4, 0x2 ;  /* 0x000000041d1d7211 */ /* 0x000fe200078e10ff */
[----:B------:R-:W-:-:S02]  /*2970*/  IMAD R28, R15, UR5, RZ ;  /* 0x000000050f1c7c24 */ /* 0x000fc4000f8e02ff */
[----:B------:R-:W-:-:S07]  /*2980*/  IMAD.IADD R30, R16, 0x1, R13 ;  /* 0x00000001101e7824 */ /* 0x000fce00078e020d */
.L_x_353:
[----:B01----:R-:W-:-:S04]  /*2990*/  IADD3 R21, R15, R18, RZ ;  /* 0x000000120f157210 */ /* 0x003fc80007ffe0ff */
[----:B------:R-:W-:-:S05]  /*29a0*/  LEA R20, R21, R4, 0x2 ;  /* 0x0000000415147211 */ /* 0x000fca00078e10ff */
[----:B------:R-:W2:Y:S01]  /*29b0*/  LDL R27, [R20] ;  /* 0x00000000141b7983 */ /* 0x000ea20000100800 */
[----:B------:R-:W-:Y:S01]  /*29c0*/  BSSY B1, `(.L_x_336) ;  /* 0x00001cb000017945 */ /* 0x000fe20003800000 */
[C---:B--2---:R-:W-:Y:S02]  /*29d0*/  FSETP.NEU.FTZ.AND P0, PT, R27.reuse, RZ, PT ;  /* 0x000000ff1b00720b */ /* 0x044fe40003f1d000 */
[----:B------:R-:W-:-:S04]  /*29e0*/  FSETP.GEU.FTZ.AND P1, PT, |R27|, R14, PT ;  /* 0x0000000e1b00720b */ /* 0x000fc80003f3e200 */
[----:B------:R-:W-:-:S13]  /*29f0*/  PLOP3.LUT P0, PT, P0, P1, PT, 0x2a, 0x0 ;  /* 0x000000000000781c */ /* 0x000fda0000702572 */
[----:B------:R-:W-:Y:S05]  /*2a00*/  @P0 BRA `(.L_x_337) ;  /* 0x00001c6000000947 */ /* 0x000fea0003800000 */
[----:B------:R-:W-:Y:S01]  /*2a10*/  IMAD R21, R6, R18, RZ ;  /* 0x0000001206157224 */ /* 0x000fe200078e02ff */
[----:B------:R-:W2:Y:S03]  /*2a20*/  LDL R32, [R29] ;  /* 0x000000001d207983 */ /* 0x000ea60000100800 */
[----:B------:R-:W-:-:S05]  /*2a30*/  IMAD.IADD R23, R21, 0x1, R18 ;  /* 0x0000000115177824 */ /* 0x000fca00078e0212 */
[----:B------:R-:W-:-:S05]  /*2a40*/  LEA R23, R23, R4, 0x2 ;  /* 0x0000000417177211 */ /* 0x000fca00078e10ff */
[----:B------:R-:W2:Y:S02]  /*2a50*/  LDL R22, [R23] ;  /* 0x0000000017167983 */ /* 0x000ea40000100800 */
[----:B--2---:R-:W-:-:S04]  /*2a60*/  FADD.FTZ R33, R32, -R22 ;  /* 0x8000001620217221 */ /* 0x004fc80000010000 */
[----:B------:R-:W-:-:S05]  /*2a70*/  FMUL.FTZ R22, |R33|, 9.9999997171806853657e-10 ;  /* 0x3089705f21167820 */ /* 0x000fca0000410200 */
[----:B------:R-:W-:-:S13]  /*2a80*/  FSETP.GT.FTZ.AND P0, PT, |R27|, R22, PT ;  /* 0x000000161b00720b */ /* 0x000fda0003f14200 */
[----:B------:R-:W0:Y:S01]  /*2a90*/  @P0 MUFU.RCP R25, R27 ;  /* 0x0000001b00190308 */ /* 0x000e220000001000 */
[----:B------:R-:W-:-:S04]  /*2aa0*/  @P0 FMUL.FTZ R22, R33, 0.5 ;  /* 0x3f00000021160820 */ /* 0x000fc80000410000 */
[----:B0-----:R-:W-:-:S04]  /*2ab0*/  @P0 FMUL.FTZ R22, R22, R25 ;  /* 0x0000001916160220 */ /* 0x001fc80000410000 */
[----:B------:R-:W-:-:S04]  /*2ac0*/  @P0 FFMA.FTZ R24, R22, R22, 1 ;  /* 0x3f80000016180423 */ /* 0x000fc80000010016 */
[----:B------:R-:W0:Y:S01]  /*2ad0*/  @P0 MUFU.SQRT R25, R24 ;  /* 0x0000001800190308 */ /* 0x000e220000002000 */
[C---:B------:R-:W-:Y:S01]  /*2ae0*/  FSETP.GEU.OR P1, PT, R22.reuse, RZ, !P0 ;  /* 0x000000ff1600720b */ /* 0x040fe2000472e400 */
[----:B------:R-:W1:Y:S01]  /*2af0*/  @!P0 MUFU.RCP R31, R33 ;  /* 0x00000021001f8308 */ /* 0x000e620000001000 */
[----:B0-----:R-:W-:-:S04]  /*2b00*/  @P0 FADD.FTZ R25, |R22|, R25 ;  /* 0x0000001916190221 */ /* 0x001fc80000010200 */
[----:B------:R-:W0:Y:S01]  /*2b10*/  @P0 MUFU.RCP R26, R25 ;  /* 0x00000019001a0308 */ /* 0x000e220000001000 */
[----:B-1----:R-:W-:-:S06]  /*2b20*/  @!P0 FMUL.FTZ R31, R27, R31 ;  /* 0x0000001f1b1f8220 */ /* 0x002fcc0000410000 */
[----:B0-----:R-:W-:-:S05]  /*2b30*/  @!P1 FADD.FTZ R26, -R26, -RZ ;  /* 0x800000ff1a1a9221 */ /* 0x001fca0000010100 */
[----:B------:R-:W-:-:S05]  /*2b40*/  @P0 MOV R31, R26 ;  /* 0x0000001a001f0202 */ /* 0x000fca0000000f00 */
[----:B------:R-:W-:-:S05]  /*2b50*/  FFMA.FTZ R26, R27, R31, R32 ;  /* 0x0000001f1b1a7223 */ /* 0x000fca0000010020 */
[----:B------:R0:W-:Y:S04]  /*2b60*/  STL [R29], R26 ;  /* 0x0000001a1d007387 */ /* 0x0001e80000100800 */
[----:B------:R-:W2:Y:S01]  /*2b70*/  LDL R32, [R23] ;  /* 0x0000000017207983 */ /* 0x000ea20000100800 */
[----:B------:R-:W-:-:S06]  /*2b80*/  FFMA.FTZ R22, R31, R31, 1 ;  /* 0x3f8000001f167423 */ /* 0x000fcc000001001f */
[----:B------:R-:W1:Y:S01]  /*2b90*/  MUFU.RSQ R22, R22 ;  /* 0x0000001600167308 */ /* 0x000e620000001400 */
[----:B------:R-:W-:Y:S01]  /*2ba0*/  ISETP.GE.AND P0, PT, R18, 0x1, PT ;  /* 0x000000011200780c */ /* 0x000fe20003f06270 */
[----:B-1----:R-:W-:-:S06]  /*2bb0*/  FADD.FTZ R24, R22, 1 ;  /* 0x3f80000016187421 */ /* 0x002fcc0000010000 */
[----:B------:R-:W1:Y:S01]  /*2bc0*/  MUFU.RCP R24, R24 ;  /* 0x0000001800187308 */ /* 0x000e620000001000 */
[----:B------:R-:W-:Y:S01]  /*2bd0*/  IMAD.MOV.U32 R33, RZ, RZ, RZ ;  /* 0x000000ffff217224 */ /* 0x000fe200078e00ff */
[----:B--2---:R-:W-:-:S05]  /*2be0*/  FFMA.FTZ R34, -R27, R31, R32 ;  /* 0x0000001f1b227223 */ /* 0x004fca0000010120 */
[----:B------:R0:W-:Y:S04]  /*2bf0*/  STL [R23], R34 ;  /* 0x0000002217007387 */ /* 0x0001e80000100800 */
[----:B------:R0:W-:Y:S01]  /*2c00*/  STL [R20], RZ ;  /* 0x000000ff14007387 */ /* 0x0001e20000100800 */
[----:B------:R-:W-:-:S04]  /*2c10*/  FMUL.FTZ R31, R22, R31 ;  /* 0x0000001f161f7220 */ /* 0x000fc80000410000 */
[----:B-1----:R-:W-:Y:S01]  /*2c20*/  FMUL.FTZ R32, R31, R24 ;  /* 0x000000181f207220 */ /* 0x002fe20000410000 */
[----:B------:R-:W-:Y:S06]  /*2c30*/  @!P0 BRA `(.L_x_338) ;  /* 0x0000055000008947 */ /* 0x000fec0003800000 */
[----:B------:R-:W-:Y:S01]  /*2c40*/  ISETP.GT.AND P1, PT, R18, 0x3, PT ;  /* 0x000000031200780c */ /* 0x000fe20003f24270 */
[----:B------:R-:W-:Y:S01]  /*2c50*/  IMAD R22, R21, 0x4, R4 ;  /* 0x0000000415167824 */ /* 0x000fe200078e0204 */
[----:B------:R-:W-:Y:S02]  /*2c60*/  PLOP3.LUT P0, PT, PT, PT, PT, 0x80, 0x0 ;  /* 0x000000000000781c */ /* 0x000fe40003f0f070 */
[----:B------:R-:W-:Y:S02]  /*2c70*/  MOV R25, RZ ;  /* 0x000000ff00197202 */ /* 0x000fe40000000f00 */
[----:B0-----:R-:W-:-:S07]  /*2c80*/  MOV R20, R19 ;  /* 0x0000001300147202 */ /* 0x001fce0000000f00 */
[----:B------:R-:W-:Y:S05]  /*2c90*/  @!P1 BRA `(.L_x_339) ;  /* 0x000002b000009947 */ /* 0x000fea0003800000 */
[----:B------:R-:W-:Y:S02]  /*2ca0*/  PLOP3.LUT P0, PT, PT, PT, PT, 0x8, 0x0 ;  /* 0x000000000000781c */ /* 0x000fe40003f0e170 */
[----:B------:R-:W-:-:S11]  /*2cb0*/  IADD3 R23, R18, -0x3, RZ ;  /* 0xfffffffd12177810 */ /* 0x000fd60007ffe0ff */
.L_x_340:
[----:B------:R-:W2:Y:S04]  /*2cc0*/  LDL R27, [R22] ;  /* 0x00000000161b7983 */ /* 0x000ea80000100800 */
[----:B------:R-:W2:Y:S02]  /*2cd0*/  LDL R35, [R20] ;  /* 0x0000000014237983 */ /* 0x000ea40000100800 */
[----:B--2---:R-:W-:-:S04]  /*2ce0*/  FFMA.FTZ R24, R32, R27, R35 ;  /* 0x0000001b20187223 */ /* 0x004fc80000010023 */
[----:B------:R-:W-:-:S05]  /*2cf0*/  FFMA.FTZ R37, -R31, R24, R27 ;  /* 0x000000181f257223 */ /* 0x000fca000001011b */
[----:B------:R0:W-:Y:S04]  /*2d00*/  STL [R22], R37 ;  /* 0x0000002516007387 */ /* 0x0001e80000100800 */
[----:B------:R-:W2:Y:S01]  /*2d10*/  LDL R26, [R20] ;  /* 0x00000000141a7983 */ /* 0x000ea20000100800 */
[----:B------:R-:W-:-:S03]  /*2d20*/  FFMA.FTZ R24, -R32, R35, R27 ;  /* 0x0000002320187223 */ /* 0x000fc6000001011b */
[----:B------:R-:W3:Y:S01]  /*2d30*/  LDL R39, [R20+0x4] ;  /* 0x0000040014277983 */ /* 0x000ee20000100800 */
[----:B--2---:R-:W-:-:S05]  /*2d40*/  FFMA.FTZ R27, R31, R24, R26 ;  /* 0x000000181f1b7223 */ /* 0x004fca000001001a */
[----:B------:R1:W-:Y:S04]  /*2d50*/  STL [R20], R27 ;  /* 0x0000001b14007387 */ /* 0x0003e80000100800 */
[----:B------:R-:W3:Y:S02]  /*2d60*/  LDL R35, [R22+0x4] ;  /* 0x0000040016237983 */ /* 0x000ee40000100800 */
[----:B---3--:R-:W-:-:S04]  /*2d70*/  FFMA.FTZ R24, R32, R35, R39 ;  /* 0x0000002320187223 */ /* 0x008fc80000010027 */
[----:B------:R-:W-:-:S05]  /*2d80*/  FFMA.FTZ R41, -R31, R24, R35 ;  /* 0x000000181f297223 */ /* 0x000fca0000010123 */
[----:B------:R2:W-:Y:S04]  /*2d90*/  STL [R22+0x4], R41 ;  /* 0x0000042916007387 */ /* 0x0005e80000100800 */
[----:B------:R-:W3:Y:S01]  /*2da0*/  LDL R26, [R20+0x4] ;  /* 0x00000400141a7983 */ /* 0x000ee20000100800 */
[----:B------:R-:W-:-:S03]  /*2db0*/  FFMA.FTZ R24, -R32, R39, R35 ;  /* 0x0000002720187223 */ /* 0x000fc60000010123 */
[----:B------:R-:W4:Y:S01]  /*2dc0*/  LDL R39, [R20+0x8] ;  /* 0x0000080014277983 */ /* 0x000f220000100800 */
[----:B---3--:R-:W-:-:S05]  /*2dd0*/  FFMA.FTZ R35, R31, R24, R26 ;  /* 0x000000181f237223 */ /* 0x008fca000001001a */
[----:B------:R3:W-:Y:S04]  /*2de0*/  STL [R20+0x4], R35 ;  /* 0x0000042314007387 */ /* 0x0007e80000100800 */
[----:B0-----:R-:W4:Y:S02]  /*2df0*/  LDL R37, [R22+0x8] ;  /* 0x0000080016257983 */ /* 0x001f240000100800 */
[----:B----4-:R-:W-:-:S04]  /*2e00*/  FFMA.FTZ R24, R32, R37, R39 ;  /* 0x0000002520187223 */ /* 0x010fc80000010027 */
[----:B-1----:R-:W-:-:S05]  /*2e10*/  FFMA.FTZ R27, -R31, R24, R37 ;  /* 0x000000181f1b7223 */ /* 0x002fca0000010125 */
[----:B------:R-:W-:Y:S04]  /*2e20*/  STL [R22+0x8], R27 ;  /* 0x0000081b16007387 */ /* 0x000fe80000100800 */
[----:B------:R-:W4:Y:S01]  /*2e30*/  LDL R26, [R20+0x8] ;  /* 0x00000800141a7983 */ /* 0x000f220000100800 */
[----:B------:R-:W-:-:S03]  /*2e40*/  FFMA.FTZ R24, -R32, R39, R37 ;  /* 0x0000002720187223 */ /* 0x000fc60000010125 */
[----:B--2---:R-:W2:Y:S01]  /*2e50*/  LDL R41, [R20+0xc] ;  /* 0x00000c0014297983 */ /* 0x004ea20000100800 */
[----:B----4-:R-:W-:-:S05]  /*2e60*/  FFMA.FTZ R37, R31, R24, R26 ;  /* 0x000000181f257223 */ /* 0x010fca000001001a */
[----:B------:R-:W-:Y:S04]  /*2e70*/  STL [R20+0x8], R37 ;  /* 0x0000082514007387 */ /* 0x000fe80000100800 */
[----:B------:R-:W2:Y:S01]  /*2e80*/  LDL R39, [R22+0xc] ;  /* 0x00000c0016277983 */ /* 0x000ea20000100800 */
[----:B------:R-:W-:Y:S01]  /*2e90*/  IADD3 R25, R25, 0x4, RZ ;  /* 0x0000000419197810 */ /* 0x000fe20007ffe0ff */
[----:B--2---:R-:W-:-:S04]  /*2ea0*/  FFMA.FTZ R24, R32, R39, R41 ;  /* 0x0000002720187223 */ /* 0x004fc80000010029 */
[----:B---3--:R-:W-:-:S05]  /*2eb0*/  FFMA.FTZ R35, -R31, R24, R39 ;  /* 0x000000181f237223 */ /* 0x008fca0000010127 */
[----:B------:R0:W-:Y:S04]  /*2ec0*/  STL [R22+0xc], R35 ;  /* 0x00000c2316007387 */ /* 0x0001e80000100800 */
[----:B------:R-:W2:Y:S01]  /*2ed0*/  LDL R26, [R20+0xc] ;  /* 0x00000c00141a7983 */ /* 0x000ea20000100800 */
[----:B------:R-:W-:Y:S01]  /*2ee0*/  ISETP.GE.AND P1, PT, R25, R23, PT ;  /* 0x000000171900720c */ /* 0x000fe20003f26270 */
[----:B------:R-:W-:Y:S01]  /*2ef0*/  FFMA.FTZ R24, -R32, R41, R39 ;  /* 0x0000002920187223 */ /* 0x000fe20000010127 */
[----:B0-----:R-:W-:-:S03]  /*2f00*/  IADD3 R22, R22, 0x10, RZ ;  /* 0x0000001016167810 */ /* 0x001fc60007ffe0ff */
[----:B--2---:R-:W-:-:S05]  /*2f10*/  FFMA.FTZ R27, R31, R24, R26 ;  /* 0x000000181f1b7223 */ /* 0x004fca000001001a */
[----:B------:R0:W-:Y:S02]  /*2f20*/  STL [R20+0xc], R27 ;  /* 0x00000c1b14007387 */ /* 0x0001e40000100800 */
[----:B0-----:R-:W-:Y:S01]  /*2f30*/  IADD3 R20, R20, 0x10, RZ ;  /* 0x0000001014147810 */ /* 0x001fe20007ffe0ff */
[----:B------:R-:W-:Y:S06]  /*2f40*/  @!P1 BRA `(.L_x_340) ;  /* 0xfffffd7000009947 */ /* 0x000fec000383ffff */
.L_x_339:
[----:B------:R-:W-:-:S05]  /*2f50*/  IMAD.IADD R23, R18, 0x1, -R25 ;  /* 0x0000000112177824 */ /* 0x000fca00078e0a19 */
[----:B------:R-:W-:-:S13]  /*2f60*/  ISETP.GT.AND P1, PT, R23, 0x1, PT ;  /* 0x000000011700780c */ /* 0x000fda0003f24270 */
[----:B------:R-:W-:Y:S05]  /*2f70*/  @!P1 BRA `(.L_x_341) ;  /* 0x0000016000009947 */ /* 0x000fea0003800000 */
[----:B------:R-:W2:Y:S04]  /*2f80*/  LDL R23, [R22] ;  /* 0x0000000016177983 */ /* 0x000ea80000100800 */
[----:B------:R-:W2:Y:S02]  /*2f90*/  LDL R27, [R20] ;  /* 0x00000000141b7983 */ /* 0x000ea40000100800 */
[----:B--2---:R-:W-:-:S04]  /*2fa0*/  FFMA.FTZ R24, R32, R23, R27 ;  /* 0x0000001720187223 */ /* 0x004fc8000001001b */
[----:B------:R-:W-:-:S05]  /*2fb0*/  FFMA.FTZ R35, -R31, R24, R23 ;  /* 0x000000181f237223 */ /* 0x000fca0000010117 */
[----:B------:R-:W-:Y:S04]  /*2fc0*/  STL [R22], R35 ;  /* 0x0000002316007387 */ /* 0x000fe80000100800 */
[----:B------:R-:W2:Y:S01]  /*2fd0*/  LDL R26, [R20] ;  /* 0x00000000141a7983 */ /* 0x000ea20000100800 */
[----:B------:R-:W-:-:S03]  /*2fe0*/  FFMA.FTZ R24, -R32, R27, R23 ;  /* 0x0000001b20187223 */ /* 0x000fc60000010117 */
[----:B------:R-:W3:Y:S01]  /*2ff0*/  LDL R37, [R20+0x4] ;  /* 0x0000040014257983 */ /* 0x000ee20000100800 */
[----:B--2---:R-:W-:-:S05]  /*3000*/  FFMA.FTZ R23, R31, R24, R26 ;  /* 0x000000181f177223 */ /* 0x004fca000001001a */
[----:B------:R-:W-:Y:S04]  /*3010*/  STL [R20], R23 ;  /* 0x0000001714007387 */ /* 0x000fe80000100800 */
[----:B------:R-:W3:Y:S02]  /*3020*/  LDL R27, [R22+0x4] ;  /* 0x00000400161b7983 */ /* 0x000ee40000100800 */
[----:B---3--:R-:W-:-:S04]  /*3030*/  FFMA.FTZ R24, R32, R27, R37 ;  /* 0x0000001b20187223 */ /* 0x008fc80000010025 */
[----:B------:R-:W-:-:S05]  /*3040*/  FFMA.FTZ R39, -R31, R24, R27 ;  /* 0x000000181f277223 */ /* 0x000fca000001011b */
[----:B------:R0:W-:Y:S04]  /*3050*/  STL [R22+0x4], R39 ;  /* 0x0000042716007387 */ /* 0x0001e80000100800 */
[----:B------:R-:W2:Y:S01]  /*3060*/  LDL R26, [R20+0x4] ;  /* 0x00000400141a7983 */ /* 0x000ea20000100800 */
[----:B------:R-:W-:Y:S01]  /*3070*/  FFMA.FTZ R24, -R32, R37, R27 ;  /* 0x0000002520187223 */ /* 0x000fe2000001011b */
[----:B------:R-:W-:Y:S02]  /*3080*/  PLOP3.LUT P0, PT, PT, PT, PT, 0x8, 0x0 ;  /* 0x000000000000781c */ /* 0x000fe40003f0e170 */
[----:B------:R-:W-:Y:S02]  /*3090*/  IADD3 R25, R25, 0x2, RZ ;  /* 0x0000000219197810 */ /* 0x000fe40007ffe0ff */
[----:B0-----:R-:W-:Y:S01]  /*30a0*/  IADD3 R22, R22, 0x8, RZ ;  /* 0x0000000816167810 */ /* 0x001fe20007ffe0ff */
[----:B--2---:R-:W-:-:S05]  /*30b0*/  FFMA.FTZ R27, R31, R24, R26 ;  /* 0x000000181f1b7223 */ /* 0x004fca000001001a */
[----:B------:R0:W-:Y:S02]  /*30c0*/  STL [R20+0x4], R27 ;  /* 0x0000041b14007387 */ /* 0x0001e40000100800 */
[----:B0-----:R-:W-:-:S07]  /*30d0*/  IADD3 R20, R20, 0x8, RZ ;  /* 0x0000000814147810 */ /* 0x001fce0007ffe0ff */
.L_x_341:
[----:B------:R-:W-:-:S13]  /*30e0*/  ISETP.LT.OR P0, PT, R25, R18, P0 ;  /* 0x000000121900720c */ /* 0x000fda0000701670 */
[----:B------:R-:W-:Y:S05]  /*30f0*/  @!P0 BRA `(.L_x_338) ;  /* 0x0000009000008947 */ /* 0x000fea0003800000 */
[----:B------:R-:W2:Y:S04]  /*3100*/  LDL R23, [R22] ;  /* 0x0000000016177983 */ /* 0x000ea80000100800 */
[----:B------:R-:W2:Y:S02]  /*3110*/  LDL R25, [R20] ;  /* 0x0000000014197983 */ /* 0x000ea40000100800 */
[----:B--2---:R-:W-:-:S04]  /*3120*/  FFMA.FTZ R24, R32, R23, R25 ;  /* 0x0000001720187223 */ /* 0x004fc80000010019 */
[----:B------:R-:W-:-:S05]  /*3130*/  FFMA.FTZ R27, -R31, R24, R23 ;  /* 0x000000181f1b7223 */ /* 0x000fca0000010117 */
[----:B------:R0:W-:Y:S04]  /*3140*/  STL [R22], R27 ;  /* 0x0000001b16007387 */ /* 0x0001e80000100800 */
[----:B------:R-:W2:Y:S01]  /*3150*/  LDL R26, [R20] ;  /* 0x00000000141a7983 */ /* 0x000ea20000100800 */
[----:B------:R-:W-:-:S04]  /*3160*/  FFMA.FTZ R24, -R32, R25, R23 ;  /* 0x0000001920187223 */ /* 0x000fc80000010117 */
[----:B--2---:R-:W-:-:S05]  /*3170*/  FFMA.FTZ R23, R31, R24, R26 ;  /* 0x000000181f177223 */ /* 0x004fca000001001a */
[----:B------:R0:W-:Y:S02]  /*3180*/  STL [R20], R23 ;  /* 0x0000001714007387 */ /* 0x0001e40000100800 */
.L_x_338:
[----:B------:R-:W-:-:S04]  /*3190*/  IADD3 R24, R18, 0x1, RZ ;  /* 0x0000000112187810 */ /* 0x000fc80007ffe0ff */
[----:B------:R-:W-:-:S13]  /*31a0*/  ISETP.GE.AND P0, PT, R24, R13, PT ;  /* 0x0000000d1800720c */ /* 0x000fda0003f06270 */
[----:B------:R-:W-:Y:S05]  /*31b0*/  @P0 BRA `(.L_x_342) ;  /* 0x0000061000000947 */ /* 0x000fea0003800000 */
[----:B0-----:R-:W-:Y:S01]  /*31c0*/  IADD3 R20, -R24, R13, RZ ;  /* 0x0000000d18147210 */ /* 0x001fe20007ffe1ff */
[----:B------:R-:W-:Y:S01]  /*31d0*/  IMAD R23, R6, R24, R18 ;  /* 0x0000001806177224 */ /* 0x000fe200078e0212 */
[----:B------:R-:W-:Y:S02]  /*31e0*/  IADD3 R25, R15, R18, RZ ;  /* 0x000000120f197210 */ /* 0x000fe40007ffe0ff */
[----:B------:R-:W-:Y:S02]  /*31f0*/  ISETP.GT.AND P1, PT, R20, 0x3, PT ;  /* 0x000000031400780c */ /* 0x000fe40003f24270 */
[----:B------:R-:W-:Y:S01]  /*3200*/  PLOP3.LUT P0, PT, PT, PT, PT, 0x80, 0x0 ;  /* 0x000000000000781c */ /* 0x000fe20003f0f070 */
[----:B------:R-:W-:-:S10]  /*3210*/  IMAD R20, R25, 0x4, R12 ;  /* 0x0000000419147824 */ /* 0x000fd400078e020c */
[----:B------:R-:W-:Y:S05]  /*3220*/  @!P1 BRA `(.L_x_343) ;  /* 0x0000032000009947 */ /* 0x000fea0003800000 */
[----:B------:R-:W-:Y:S02]  /*3230*/  PLOP3.LUT P0, PT, PT, PT, PT, 0x8, 0x0 ;  /* 0x000000000000781c */ /* 0x000fe40003f0e170 */
[----:B------:R-:W-:-:S11]  /*3240*/  IADD3 R22, R13, -0x3, RZ ;  /* 0xfffffffd0d167810 */ /* 0x000fd60007ffe0ff */
.L_x_344:
[----:B------:R-:W-:Y:S01]  /*3250*/  IMAD R25, R23, 0x4, R4 ;  /* 0x0000000417197824 */ /* 0x000fe200078e0204 */
[----:B------:R-:W2:Y:S04]  /*3260*/  LDL R35, [R20] ;  /* 0x0000000014237983 */ /* 0x000ea80000100800 */
[----:B------:R-:W2:Y:S02]  /*3270*/  LDL R27, [R25] ;  /* 0x00000000191b7983 */ /* 0x000ea40000100800 */
[----:B--2---:R-:W-:-:S04]  /*3280*/  FFMA.FTZ R26, R32, R27, R35 ;  /* 0x0000001b201a7223 */ /* 0x004fc80000010023 */
[----:B------:R-:W-:-:S05]  /*3290*/  FFMA.FTZ R26, -R31, R26, R27 ;  /* 0x0000001a1f1a7223 */ /* 0x000fca000001011b */
[----:B------:R0:W-:Y:S04]  /*32a0*/  STL [R25], R26 ;  /* 0x0000001a19007387 */ /* 0x0001e80000100800 */
[----:B------:R-:W2:Y:S01]  /*32b0*/  LDL R36, [R20] ;  /* 0x0000000014247983 */ /* 0x000ea20000100800 */
[----:B------:R-:W-:Y:S01]  /*32c0*/  FFMA.FTZ R34, -R32, R35, R27 ;  /* 0x0000002320227223 */ /* 0x000fe2000001011b */
[----:B------:R-:W-:Y:S02]  /*32d0*/  IADD3 R27, R6, R23, RZ ;  /* 0x00000017061b7210 */ /* 0x000fe40007ffe0ff */
[----:B------:R-:W3:Y:S01]  /*32e0*/  LDL R37, [R20+0x4] ;  /* 0x0000040014257983 */ /* 0x000ee20000100800 */
[----:B--2---:R-:W-:Y:S01]  /*32f0*/  FFMA.FTZ R23, R31, R34, R36 ;  /* 0x000000221f177223 */ /* 0x004fe20000010024 */
[----:B------:R-:W-:-:S04]  /*3300*/  LEA R34, R27, R4, 0x2 ;  /* 0x000000041b227211 */ /* 0x000fc800078e10ff */
[----:B------:R1:W-:Y:S04]  /*3310*/  STL [R20], R23 ;  /* 0x0000001714007387 */ /* 0x0003e80000100800 */
[----:B------:R-:W3:Y:S02]  /*3320*/  LDL R35, [R34] ;  /* 0x0000000022237983 */ /* 0x000ee40000100800 */
[----:B---3--:R-:W-:-:S04]  /*3330*/  FFMA.FTZ R36, R32, R35, R37 ;  /* 0x0000002320247223 */ /* 0x008fc80000010025 */
[----:B------:R-:W-:-:S05]  /*3340*/  FFMA.FTZ R39, -R31, R36, R35 ;  /* 0x000000241f277223 */ /* 0x000fca0000010123 */
[----:B------:R2:W-:Y:S04]  /*3350*/  STL [R34], R39 ;  /* 0x0000002722007387 */ /* 0x0005e80000100800 */
[----:B------:R-:W3:Y:S01]  /*3360*/  LDL R36, [R20+0x4] ;  /* 0x0000040014247983 */ /* 0x000ee20000100800 */
[----:B0-----:R-:W-:Y:S01]  /*3370*/  FFMA.FTZ R26, -R32, R37, R35 ;  /* 0x00000025201a7223 */ /* 0x001fe20000010123 */
[----:B------:R-:W-:Y:S02]  /*3380*/  IMAD.IADD R27, R6, 0x1, R27 ;  /* 0x00000001061b7824 */ /* 0x000fe400078e021b */
[----:B------:R-:W4:Y:S01]  /*3390*/  LDL R35, [R20+0x8] ;  /* 0x0000080014237983 */ /* 0x000f220000100800 */
[----:B---3--:R-:W-:Y:S02]  /*33a0*/  FFMA.FTZ R25, R31, R26, R36 ;  /* 0x0000001a1f197223 */ /* 0x008fe40000010024 */
[----:B------:R-:W-:-:S03]  /*33b0*/  LEA R26, R27, R4, 0x2 ;  /* 0x000000041b1a7211 */ /* 0x000fc600078e10ff */
[----:B------:R0:W-:Y:S04]  /*33c0*/  STL [R20+0x4], R25 ;  /* 0x0000041914007387 */ /* 0x0001e80000100800 */
[----:B-1----:R-:W4:Y:S02]  /*33d0*/  LDL R23, [R26] ;  /* 0x000000001a177983 */ /* 0x002f240000100800 */
[----:B----4-:R-:W-:-:S04]  /*33e0*/  FFMA.FTZ R36, R32, R23, R35 ;  /* 0x0000001720247223 */ /* 0x010fc80000010023 */
[----:B------:R-:W-:-:S05]  /*33f0*/  FFMA.FTZ R37, -R31, R36, R23 ;  /* 0x000000241f257223 */ /* 0x000fca0000010117 */
[----:B------:R1:W-:Y:S04]  /*3400*/  STL [R26], R37 ;  /* 0x000000251a007387 */ /* 0x0003e80000100800 */
[----:B------:R-:W3:Y:S01]  /*3410*/  LDL R36, [R20+0x8] ;  /* 0x0000080014247983 */ /* 0x000ee20000100800 */
[----:B--2---:R-:W-:Y:S01]  /*3420*/  FFMA.FTZ R34, -R32, R35, R23 ;  /* 0x0000002320227223 */ /* 0x004fe20000010117 */
[----:B------:R-:W-:Y:S02]  /*3430*/  IADD3 R27, R6, R27, RZ ;  /* 0x0000001b061b7210 */ /* 0x000fe40007ffe0ff */
[----:B------:R-:W2:Y:S01]  /*3440*/  LDL R35, [R20+0xc] ;  /* 0x00000c0014237983 */ /* 0x000ea20000100800 */
[----:B---3--:R-:W-:Y:S02]  /*3450*/  FFMA.FTZ R23, R31, R34, R36 ;  /* 0x000000221f177223 */ /* 0x008fe40000010024 */
[----:B------:R-:W-:-:S03]  /*3460*/  IMAD R34, R27, 0x4, R4 ;  /* 0x000000041b227824 */ /* 0x000fc600078e0204 */
[----:B------:R3:W-:Y:S04]  /*3470*/  STL [R20+0x8], R23 ;  /* 0x0000081714007387 */ /* 0x0007e80000100800 */
[----:B0-----:R-:W2:Y:S01]  /*3480*/  LDL R25, [R34] ;  /* 0x0000000022197983 */ /* 0x001ea20000100800 */
[----:B------:R-:W-:Y:S01]  /*3490*/  IADD3 R24, R24, 0x4, RZ ;  /* 0x0000000418187810 */ /* 0x000fe20007ffe0ff */
[----:B--2---:R-:W-:-:S04]  /*34a0*/  FFMA.FTZ R36, R32, R25, R35 ;  /* 0x0000001920247223 */ /* 0x004fc80000010023 */
[----:B------:R-:W-:-:S05]  /*34b0*/  FFMA.FTZ R39, -R31, R36, R25 ;  /* 0x000000241f277223 */ /* 0x000fca0000010119 */
[----:B------:R-:W-:Y:S04]  /*34c0*/  STL [R34], R39 ;  /* 0x0000002722007387 */ /* 0x000fe80000100800 */
[----:B------:R-:W2:Y:S01]  /*34d0*/  LDL R36, [R20+0xc] ;  /* 0x00000c0014247983 */ /* 0x000ea20000100800 */
[----:B------:R-:W-:Y:S01]  /*34e0*/  ISETP.GE.AND P1, PT, R24, R22, PT ;  /* 0x000000161800720c */ /* 0x000fe20003f26270 */
[----:B-1----:R-:W-:Y:S01]  /*34f0*/  FFMA.FTZ R26, -R32, R35, R25 ;  /* 0x00000023201a7223 */ /* 0x002fe20000010119 */
[----:B---3--:R-:W-:-:S03]  /*3500*/  IADD3 R23, R6, R27, RZ ;  /* 0x0000001b06177210 */ /* 0x008fc60007ffe0ff */
[----:B--2---:R-:W-:-:S05]  /*3510*/  FFMA.FTZ R25, R31, R26, R36 ;  /* 0x0000001a1f197223 */ /* 0x004fca0000010024 */
[----:B------:R0:W-:Y:S02]  /*3520*/  STL [R20+0xc], R25 ;  /* 0x00000c1914007387 */ /* 0x0001e40000100800 */
[----:B0-----:R-:W-:Y:S01]  /*3530*/  IADD3 R20, R20, 0x10, RZ ;  /* 0x0000001014147810 */ /* 0x001fe20007ffe0ff */
[----:B------:R-:W-:Y:S06]  /*3540*/  @!P1 BRA `(.L_x_344) ;  /* 0xfffffd0000009947 */ /* 0x000fec000383ffff */
.L_x_343:
[----:B------:R-:W-:-:S04]  /*3550*/  IADD3 R22, -R24, R13, RZ ;  /* 0x0000000d18167210 */ /* 0x000fc80007ffe1ff */
[----:B------:R-:W-:-:S13]  /*3560*/  ISETP.GT.AND P1, PT, R22, 0x1, PT ;  /* 0x000000011600780c */ /* 0x000fda0003f24270 */
[----:B------:R-:W-:Y:S05]  /*3570*/  @!P1 BRA `(.L_x_345) ;  /* 0x0000019000009947 */ /* 0x000fea0003800000 */
        /* <DEDUP_REMOVED lines=16> */
[----:B------:R-:W-:Y:S04]  /*3680*/  STL [R26], R39 ;  /* 0x000000271a007387 */ /* 0x000fe80000100800 */
[----:B------:R-:W2:Y:S01]  /*3690*/  LDL R34, [R20+0x4] ;  /* 0x0000040014227983 */ /* 0x000ea20000100800 */
[----:B0-----:R-:W-:Y:S01]  /*36a0*/  FFMA.FTZ R22, -R32, R37, R27 ;  /* 0x0000002520167223 */ /* 0x001fe2000001011b */
[----:B------:R-:W-:Y:S01]  /*36b0*/  PLOP3.LUT P0, PT, PT, PT, PT, 0x8, 0x0 ;  /* 0x000000000000781c */ /* 0x000fe20003f0e170 */
[----:B-1----:R-:W-:Y:S01]  /*36c0*/  IMAD.IADD R23, R6, 0x1, R25 ;  /* 0x0000000106177824 */ /* 0x002fe200078e0219 */
[----:B------:R-:W-:Y:S01]  /*36d0*/  IADD3 R24, R24, 0x2, RZ ;  /* 0x0000000218187810 */ /* 0x000fe20007ffe0ff */
[----:B--2---:R-:W-:-:S05]  /*36e0*/  FFMA.FTZ R27, R31, R22, R34 ;  /* 0x000000161f1b7223 */ /* 0x004fca0000010022 */
[----:B------:R0:W-:Y:S02]  /*36f0*/  STL [R20+0x4], R27 ;  /* 0x0000041b14007387 */ /* 0x0001e40000100800 */
[----:B0-----:R-:W-:-:S07]  /*3700*/  IADD3 R20, R20, 0x8, RZ ;  /* 0x0000000814147810 */ /* 0x001fce0007ffe0ff */
.L_x_345:
[----:B------:R-:W-:-:S13]  /*3710*/  ISETP.LT.OR P0, PT, R24, R13, P0 ;  /* 0x0000000d1800720c */ /* 0x000fda0000701670 */
[----:B------:R-:W-:Y:S05]  /*3720*/  @!P0 BRA `(.L_x_342) ;  /* 0x000000a000008947 */ /* 0x000fea0003800000 */
[----:B------:R-:W-:Y:S01]  /*3730*/  LEA R23, R23, R4, 0x2 ;  /* 0x0000000417177211 */ /* 0x000fe200078e10ff */
        /* <DEDUP_REMOVED lines=9> */
.L_x_342:
[----:B------:R-:W-:-:S13]  /*37d0*/  ISETP.GE.AND P0, PT, R17, R6, PT ;  /* 0x000000061100720c */ /* 0x000fda0003f06270 */
[----:B------:R-:W-:Y:S05]  /*37e0*/  @P0 BRA `(.L_x_346) ;  /* 0x000006c000000947 */ /* 0x000fea0003800000 */
[-C--:B0-----:R-:W-:Y:S01]  /*37f0*/  IADD3 R20, R6, -R17.reuse, RZ ;  /* 0x8000001106147210 */ /* 0x081fe20007ffe0ff */
[----:B------:R-:W-:Y:S01]  /*3800*/  IMAD.IADD R27, R16, 0x1, R18 ;  /* 0x00000001101b7824 */ /* 0x000fe200078e0212 */
[----:B------:R-:W-:Y:S02]  /*3810*/  PLOP3.LUT P0, PT, PT, PT, PT, 0x80, 0x0 ;  /* 0x000000000000781c */ /* 0x000fe40003f0f070 */
[----:B------:R-:W-:Y:S02]  /*3820*/  ISETP.GT.AND P1, PT, R20, 0x3, PT ;  /* 0x000000031400780c */ /* 0x000fe40003f24270 */
[----:B------:R-:W-:Y:S02]  /*3830*/  MOV R25, R30 ;  /* 0x0000001e00197202 */ /* 0x000fe40000000f00 */
[----:B------:R-:W-:-:S09]  /*3840*/  MOV R23, R17 ;  /* 0x0000001100177202 */ /* 0x000fd20000000f00 */
[----:B------:R-:W-:Y:S05]  /*3850*/  @!P1 BRA `(.L_x_347) ;  /* 0x0000039000009947 */ /* 0x000fea0003800000 */
[----:B------:R-:W-:Y:S02]  /*3860*/  PLOP3.LUT P0, PT, PT, PT, PT, 0x8, 0x0 ;  /* 0x000000000000781c */ /* 0x000fe40003f0e170 */
[----:B------:R-:W-:-:S11]  /*3870*/  IADD3 R20, R6, -0x3, RZ ;  /* 0xfffffffd06147810 */ /* 0x000fd60007ffe0ff */
.L_x_348:
[----:B------:R-:W-:Y:S01]  /*3880*/  IMAD R22, R27, 0x4, R4 ;  /* 0x000000041b167824 */ /* 0x000fe200078e0204 */
[----:B------:R-:W-:-:S04]  /*3890*/  LEA R24, R25, R4, 0x2 ;  /* 0x0000000419187211 */ /* 0x000fc800078e10ff */
[----:B------:R-:W2:Y:S04]  /*38a0*/  LDL R35, [R22] ;  /* 0x0000000016237983 */ /* 0x000ea80000100800 */
[----:B------:R-:W2:Y:S02]  /*38b0*/  LDL R37, [R24] ;  /* 0x0000000018257983 */ /* 0x000ea40000100800 */
[----:B0-2---:R-:W-:-:S04]  /*38c0*/  FFMA.FTZ R26, R32, R35, R37 ;  /* 0x00000023201a7223 */ /* 0x005fc80000010025 */
[----:B------:R-:W-:-:S05]  /*38d0*/  FFMA.FTZ R39, -R31, R26, R35 ;  /* 0x0000001a1f277223 */ /* 0x000fca0000010123 */
[----:B------:R0:W-:Y:S04]  /*38e0*/  STL [R22], R39 ;  /* 0x0000002716007387 */ /* 0x0001e80000100800 */
[----:B------:R-:W2:Y:S01]  /*38f0*/  LDL R34, [R24] ;  /* 0x0000000018227983 */ /* 0x000ea20000100800 */
[----:B------:R-:W-:Y:S01]  /*3900*/  FFMA.FTZ R26, -R32, R37, R35 ;  /* 0x00000025201a7223 */ /* 0x000fe20000010123 */
[C---:B------:R-:W-:Y:S01]  /*3910*/  IADD3 R35, R6.reuse, R27, RZ ;  /* 0x0000001b06237210 */ /* 0x040fe20007ffe0ff */
[----:B------:R-:W-:Y:S02]  /*3920*/  IMAD.IADD R27, R6, 0x1, R25 ;  /* 0x00000001061b7824 */ /* 0x000fe400078e0219 */
[----:B--2---:R-:W-:Y:S01]  /*3930*/  FFMA.FTZ R25, R31, R26, R34 ;  /* 0x0000001a1f197223 */ /* 0x004fe20000010022 */
[----:B------:R-:W-:-:S02]  /*3940*/  LEA R26, R35, R4, 0x2 ;  /* 0x00000004231a7211 */ /* 0x000fc400078e10ff */
[----:B------:R-:W-:Y:S02]  /*3950*/  LEA R34, R27, R4, 0x2 ;  /* 0x000000041b227211 */ /* 0x000fe400078e10ff */
[----:B------:R1:W-:Y:S04]  /*3960*/  STL [R24], R25 ;  /* 0x0000001918007387 */ /* 0x0003e80000100800 */
[----:B------:R-:W0:Y:S04]  /*3970*/  LDL R37, [R26] ;  /* 0x000000001a257983 */ /* 0x000e280000100800 */
[----:B------:R-:W0:Y:S02]  /*3980*/  LDL R41, [R34] ;  /* 0x0000000022297983 */ /* 0x000e240000100800 */
[----:B0-----:R-:W-:-:S04]  /*3990*/  FFMA.FTZ R22, R32, R37, R41 ;  /* 0x0000002520167223 */ /* 0x001fc80000010029 */
[----:B------:R-:W-:-:S05]  /*39a0*/  FFMA.FTZ R39, -R31, R22, R37 ;  /* 0x000000161f277223 */ /* 0x000fca0000010125 */
[----:B------:R0:W-:Y:S04]  /*39b0*/  STL [R26], R39 ;  /* 0x000000271a007387 */ /* 0x0001e80000100800 */
[----:B------:R-:W2:Y:S01]  /*39c0*/  LDL R36, [R34] ;  /* 0x0000000022247983 */ /* 0x000ea20000100800 */
[----:B------:R-:W-:Y:S01]  /*39d0*/  FFMA.FTZ R22, -R32, R41, R37 ;  /* 0x0000002920167223 */ /* 0x000fe20000010125 */
[C---:B------:R-:W-:Y:S01]  /*39e0*/  IMAD.IADD R37, R6.reuse, 0x1, R35 ;  /* 0x0000000106257824 */ /* 0x040fe200078e0223 */
[----:B------:R-:W-:-:S05]  /*39f0*/  IADD3 R35, R6, R27, RZ ;  /* 0x0000001b06237210 */ /* 0x000fca0007ffe0ff */
[----:B-1----:R-:W-:Y:S01]  /*3a00*/  IMAD R24, R35, 0x4, R4 ;  /* 0x0000000423187824 */ /* 0x002fe200078e0204 */
[----:B--2---:R-:W-:Y:S01]  /*3a10*/  FFMA.FTZ R27, R31, R22, R36 ;  /* 0x000000161f1b7223 */ /* 0x004fe20000010024 */
[----:B------:R-:W-:-:S04]  /*3a20*/  LEA R22, R37, R4, 0x2 ;  /* 0x0000000425167211 */ /* 0x000fc800078e10ff */
        /* <DEDUP_REMOVED lines=8> */
[C---:B------:R-:W-:Y:S02]  /*3ab0*/  IADD3 R37, R6.reuse, R37, RZ ;  /* 0x0000002506257210 */ /* 0x040fe40007ffe0ff */
[----:B------:R-:W-:-:S04]  /*3ac0*/  IADD3 R35, R6, R35, RZ ;  /* 0x0000002306237210 */ /* 0x000fc80007ffe0ff */
[----:B-1----:R-:W-:Y:S01]  /*3ad0*/  LEA R34, R35, R4, 0x2 ;  /* 0x0000000423227211 */ /* 0x002fe200078e10ff */
[----:B--2---:R-:W-:Y:S01]  /*3ae0*/  FFMA.FTZ R25, R31, R26, R36 ;  /* 0x0000001a1f197223 */ /* 0x004fe20000010024 */
[----:B------:R-:W-:-:S04]  /*3af0*/  IMAD R26, R37, 0x4, R4 ;  /* 0x00000004251a7824 */ /* 0x000fc800078e0204 */
        /* <DEDUP_REMOVED lines=8> */
[----:B------:R-:W-:Y:S01]  /*3b80*/  IADD3 R23, R23, 0x4, RZ ;  /* 0x0000000417177810 */ /* 0x000fe20007ffe0ff */
[C---:B-1----:R-:W-:Y:S01]  /*3b90*/  IMAD.IADD R25, R6.reuse, 0x1, R35 ;  /* 0x0000000106197824 */ /* 0x042fe200078e0223 */
[----:B------:R-:W-:Y:S02]  /*3ba0*/  IADD3 R27, R6, R37, RZ ;  /* 0x00000025061b7210 */ /* 0x000fe40007ffe0ff */
[----:B------:R-:W-:Y:S01]  /*3bb0*/  ISETP.GE.AND P1, PT, R23, R20, PT ;  /* 0x000000141700720c */ /* 0x000fe20003f26270 */
[----:B--2---:R-:W-:-:S05]  /*3bc0*/  FFMA.FTZ R41, R31, R22, R36 ;  /* 0x000000161f297223 */ /* 0x004fca0000010024 */
[----:B------:R0:W-:Y:S07]  /*3bd0*/  STL [R34], R41 ;  /* 0x0000002922007387 */ /* 0x0001ee0000100800 */
[----:B------:R-:W-:Y:S05]  /*3be0*/  @!P1 BRA `(.L_x_348) ;  /* 0xfffffc9000009947 */ /* 0x000fea000383ffff */
.L_x_347:
[----:B------:R-:W-:-:S04]  /*3bf0*/  IADD3 R20, R6, -R23, RZ ;  /* 0x8000001706147210 */ /* 0x000fc80007ffe0ff */
[----:B------:R-:W-:-:S13]  /*3c00*/  ISETP.GT.AND P1, PT, R20, 0x1, PT ;  /* 0x000000011400780c */ /* 0x000fda0003f24270 */
[----:B------:R-:W-:Y:S05]  /*3c10*/  @!P1 BRA `(.L_x_349) ;  /* 0x000001c000009947 */ /* 0x000fea0003800000 */
[----:B------:R-:W-:Y:S01]  /*3c20*/  LEA R20, R27, R4, 0x2 ;  /* 0x000000041b147211 */ /* 0x000fe200078e10ff */
[----:B------:R-:W-:-:S04]  /*3c30*/  IMAD R22, R25, 0x4, R4 ;  /* 0x0000000419167824 */ /* 0x000fc800078e0204 */
[----:B------:R-:W2:Y:S04]  /*3c40*/  LDL R35, [R20] ;  /* 0x0000000014237983 */ /* 0x000ea80000100800 */
[----:B------:R-:W2:Y:S02]  /*3c50*/  LDL R37, [R22] ;  /* 0x0000000016257983 */ /* 0x000ea40000100800 */
[----:B--2---:R-:W-:-:S04]  /*3c60*/  FFMA.FTZ R24, R32, R35, R37 ;  /* 0x0000002320187223 */ /* 0x004fc80000010025 */
[----:B0-----:R-:W-:-:S05]  /*3c70*/  FFMA.FTZ R39, -R31, R24, R35 ;  /* 0x000000181f277223 */ /* 0x001fca0000010123 */
[----:B------:R0:W-:Y:S04]  /*3c80*/  STL [R20], R39 ;  /* 0x0000002714007387 */ /* 0x0001e80000100800 */
[----:B------:R-:W2:Y:S01]  /*3c90*/  LDL R26, [R22] ;  /* 0x00000000161a7983 */ /* 0x000ea20000100800 */
[----:B------:R-:W-:Y:S01]  /*3ca0*/  FFMA.FTZ R24, -R32, R37, R35 ;  /* 0x0000002520187223 */ /* 0x000fe20000010123 */
[C---:B------:R-:W-:Y:S02]  /*3cb0*/  IADD3 R27, R6.reuse, R27, RZ ;  /* 0x0000001b061b7210 */ /* 0x040fe40007ffe0ff */
[----:B------:R-:W-:Y:S01]  /*3cc0*/  IADD3 R35, R6, R25, RZ ;  /* 0x0000001906237210 */ /* 0x000fe20007ffe0ff */
[----:B--2---:R-:W-:Y:S02]  /*3cd0*/  FFMA.FTZ R25, R31, R24, R26 ;  /* 0x000000181f197223 */ /* 0x004fe4000001001a */
[----:B------:R-:W-:Y:S01]  /*3ce0*/  IMAD R24, R27, 0x4, R4 ;  /* 0x000000041b187824 */ /* 0x000fe200078e0204 */
[----:B------:R-:W-:-:S02]  /*3cf0*/  LEA R26, R35, R4, 0x2 ;  /* 0x00000004231a7211 */ /* 0x000fc400078e10ff */
        /* <DEDUP_REMOVED lines=8> */
[----:B------:R-:W-:Y:S01]  /*3d80*/  PLOP3.LUT P0, PT, PT, PT, PT, 0x8, 0x0 ;  /* 0x000000000000781c */ /* 0x000fe20003f0e170 */
[C---:B-1----:R-:W-:Y:S01]  /*3d90*/  IMAD.IADD R25, R6.reuse, 0x1, R35 ;  /* 0x0000000106197824 */ /* 0x042fe200078e0223 */
[----:B------:R-:W-:Y:S02]  /*3da0*/  IADD3 R23, R23, 0x2, RZ ;  /* 0x0000000217177810 */ /* 0x000fe40007ffe0ff */
[----:B------:R-:W-:Y:S01]  /*3db0*/  IADD3 R27, R6, R27, RZ ;  /* 0x0000001b061b7210 */ /* 0x000fe20007ffe0ff */
[----:B--2---:R-:W-:-:S05]  /*3dc0*/  FFMA.FTZ R37, R31, R20, R34 ;  /* 0x000000141f257223 */ /* 0x004fca0000010022 */
[----:B------:R0:W-:Y:S03]  /*3dd0*/  STL [R26], R37 ;  /* 0x000000251a007387 */ /* 0x0001e60000100800 */
.L_x_349:
[----:B------:R-:W-:-:S13]  /*3de0*/  ISETP.LT.OR P0, PT, R23, R6, P0 ;  /* 0x000000061700720c */ /* 0x000fda0000701670 */
[----:B------:R-:W-:Y:S05]  /*3df0*/  @!P0 BRA `(.L_x_346) ;  /* 0x000000b000008947 */ /* 0x000fea0003800000 */
[-C--:B------:R-:W-:Y:S02]  /*3e00*/  LEA R27, R27, R4.reuse, 0x2 ;  /* 0x000000041b1b7211 */ /* 0x080fe400078e10ff */
[----:B------:R-:W-:-:S03]  /*3e10*/  LEA R20, R25, R4, 0x2 ;  /* 0x0000000419147211 */ /* 0x000fc600078e10ff */
[----:B------:R-:W2:Y:S04]  /*3e20*/  LDL R23, [R27] ;  /* 0x000000001b177983 */ /* 0x000ea80000100800 */
[----:B------:R-:W2:Y:S02]  /*3e30*/  LDL R25, [R20] ;  /* 0x0000000014197983 */ /* 0x000ea40000100800 */
[----:B--2---:R-:W-:-:S04]  /*3e40*/  FFMA.FTZ R22, R32, R23, R25 ;  /* 0x0000001720167223 */ /* 0x004fc80000010019 */
[----:B------:R-:W-:-:S05]  /*3e50*/  FFMA.FTZ R22, -R31, R22, R23 ;  /* 0x000000161f167223 */ /* 0x000fca0000010117 */
[----:B------:R1:W-:Y:S04]  /*3e60*/  STL [R27], R22 ;  /* 0x000000161b007387 */ /* 0x0003e80000100800 */
[----:B0-----:R-:W2:Y:S01]  /*3e70*/  LDL R26, [R20] ;  /* 0x00000000141a7983 */ /* 0x001ea20000100800 */
[----:B------:R-:W-:-:S04]  /*3e80*/  FFMA.FTZ R24, -R32, R25, R23 ;  /* 0x0000001920187223 */ /* 0x000fc80000010117 */
[----:B--2---:R-:W-:-:S05]  /*3e90*/  FFMA.FTZ R23, R31, R24, R26 ;  /* 0x000000181f177223 */ /* 0x004fca000001001a */
[----:B------:R1:W-:Y:S02]  /*3ea0*/  STL [R20], R23 ;  /* 0x0000001714007387 */ /* 0x0003e40000100800 */
.L_x_346:
[----:B01----:R-:W-:Y:S01]  /*3eb0*/  IMAD.IADD R20, R6, 0x1, -R33 ;  /* 0x0000000106147824 */ /* 0x003fe200078e0a21 */
[----:B------:R-:W-:Y:S01]  /*3ec0*/  PLOP3.LUT P0, PT, PT, PT, PT, 0x80, 0x0 ;  /* 0x000000000000781c */ /* 0x000fe20003f0f070 */
[----:B------:R-:W-:Y:S01]  /*3ed0*/  IMAD R39, R21, UR5, RZ ;  /* 0x0000000515277c24 */ /* 0x000fe2000f8e02ff */
[----:B------:R-:W-:Y:S02]  /*3ee0*/  MOV R37, R28 ;  /* 0x0000001c00257202 */ /* 0x000fe40000000f00 */
[----:B------:R-:W-:-:S13]  /*3ef0*/  ISETP.GT.AND P1, PT, R20, 0x3, PT ;  /* 0x000000031400780c */ /* 0x000fda0003f24270 */
[----:B------:R-:W-:Y:S05]  /*3f00*/  @!P1 BRA `(.L_x_350) ;  /* 0x0000042000009947 */ /* 0x000fea0003800000 */
[----:B------:R-:W-:Y:S02]  /*3f10*/  PLOP3.LUT P0, PT, PT, PT, PT, 0x8, 0x0 ;  /* 0x000000000000781c */ /* 0x000fe40003f0e170 */
[----:B------:R-:W-:-:S11]  /*3f20*/  IADD3 R34, R6, -0x3, RZ ;  /* 0xfffffffd06227810 */ /* 0x000fd60007ffe0ff */
.L_x_351:
[C---:B------:R-:W-:Y:S01]  /*3f30*/  IADD3 R26, R2.reuse, R39, RZ ;  /* 0x00000027021a7210 */ /* 0x040fe20007ffe0ff */
[----:B------:R-:W-:Y:S01]  /*3f40*/  IMAD.MOV.U32 R35, RZ, RZ, 0x4 ;  /* 0x00000004ff237424 */ /* 0x000fe200078e00ff */
[----:B-1----:R-:W-:-:S03]  /*3f50*/  IADD3 R22, R2, R37, RZ ;  /* 0x0000002502167210 */ /* 0x002fc60007ffe0ff */
[----:B------:R-:W-:-:S04]  /*3f60*/  IMAD.WIDE R26, R26, R35, c[0x0][0x170] ;  /* 0x00005c001a1a7625 */ /* 0x000fc800078e0223 */
[----:B------:R-:W-:Y:S01]  /*3f70*/  IMAD.WIDE R22, R22, R35, c[0x0][0x170] ;  /* 0x00005c0016167625 */ /* 0x000fe200078e0223 */
[----:B------:R-:W2:Y:S04]  /*3f80*/  LDG.E R21, [R26.64] ;  /* 0x0000000a1a157981 */ /* 0x000ea8000c1e1900 */
[----:B------:R-:W2:Y:S02]  /*3f90*/  LDG.E R25, [R22.64] ;  /* 0x0000000a16197981 */ /* 0x000ea4000c1e1900 */
[----:B--2---:R-:W-:-:S04]  /*3fa0*/  FFMA.FTZ R20, R32, R21, R25 ;  /* 0x0000001520147223 */ /* 0x004fc80000010019 */
[----:B------:R-:W-:-:S05]  /*3fb0*/  FFMA.FTZ R41, -R31, R20, R21 ;  /* 0x000000141f297223 */ /* 0x000fca0000010115 */
[----:B------:R0:W-:Y:S04]  /*3fc0*/  STG.E [R26.64], R41 ;  /* 0x000000291a007986 */ /* 0x0001e8000c10190a */
[----:B------:R-:W2:Y:S01]  /*3fd0*/  LDG.E R24, [R22.64] ;  /* 0x0000000a16187981 */ /* 0x000ea2000c1e1900 */
[----:B------:R-:W-:Y:S01]  /*3fe0*/  IADD3 R39, R39, UR5, RZ ;  /* 0x0000000527277c10 */ /* 0x000fe2000fffe0ff */
[----:B------:R-:W-:Y:S01]  /*3ff0*/  FFMA.FTZ R20, -R32, R25, R21 ;  /* 0x0000001920147223 */ /* 0x000fe20000010115 */
[----:B------:R-:W-:Y:S02]  /*4000*/  IADD3 R37, R37, UR5, RZ ;  /* 0x0000000525257c10 */ /* 0x000fe4000fffe0ff */
[----:B------:R-:W-:-:S03]  /*4010*/  IADD3 R36, R2, R39, RZ ;  /* 0x0000002702247210 */ /* 0x000fc60007ffe0ff */
[----:B------:R-:W-:Y:S01]  /*4020*/  IMAD.IADD R38, R2, 0x1, R37 ;  /* 0x0000000102267824 */ /* 0x000fe200078e0225 */
[----:B--2---:R-:W-:Y:S01]  /*4030*/  FFMA.FTZ R43, R31, R20, R24 ;  /* 0x000000141f2b7223 */ /* 0x004fe20000010018 */
[----:B------:R-:W-:-:S04]  /*4040*/  IMAD.WIDE R24, R36, R35, c[0x0][0x170] ;  /* 0x00005c0024187625 */ /* 0x000fc800078e0223 */
[----:B------:R-:W-:Y:S01]  /*4050*/  IMAD.WIDE R20, R38, R35, c[0x0][0x170] ;  /* 0x00005c0026147625 */ /* 0x000fe200078e0223 */
[----:B------:R1:W-:Y:S04]  /*4060*/  STG.E [R22.64], R43 ;  /* 0x0000002b16007986 */ /* 0x0003e8000c10190a */
[----:B0-----:R-:W2:Y:S04]  /*4070*/  LDG.E R27, [R24.64] ;  /* 0x0000000a181b7981 */ /* 0x001ea8000c1e1900 */
        /* <DEDUP_REMOVED lines=8> */
[C---:B------:R-:W-:Y:S02]  /*4100*/  IADD3 R38, R2.reuse, R39, RZ ;  /* 0x0000002702267210 */ /* 0x040fe40007ffe0ff */
[----:B-1----:R-:W-:-:S05]  /*4110*/  IADD3 R22, R2, R37, RZ ;  /* 0x0000002502167210 */ /* 0x002fca0007ffe0ff */
[----:B------:R-:W-:Y:S01]  /*4120*/  IMAD.WIDE R22, R22, R35, c[0x0][0x170] ;  /* 0x00005c0016167625 */ /* 0x000fe200078e0223 */
[----:B--2---:R-:W-:-:S03]  /*4130*/  FFMA.FTZ R41, R31, R26, R36 ;  /* 0x0000001a1f297223 */ /* 0x004fc60000010024 */
[----:B------:R-:W-:Y:S02]  /*4140*/  IMAD.WIDE R26, R38, R35, c[0x0][0x170] ;  /* 0x00005c00261a7625 */ /* 0x000fe400078e0223 */
        /* <DEDUP_REMOVED lines=9> */
[----:B------:R-:W-:-:S03]  /*41e0*/  IADD3 R37, R37, UR5, RZ ;  /* 0x0000000525257c10 */ /* 0x000fc6000fffe0ff */
[C---:B------:R-:W-:Y:S01]  /*41f0*/  IMAD.IADD R38, R2.reuse, 0x1, R39 ;  /* 0x0000000102267824 */ /* 0x040fe200078e0227 */
[----:B------:R-:W-:-:S03]  /*4200*/  IADD3 R40, R2, R37, RZ ;  /* 0x0000002502287210 */ /* 0x000fc60007ffe0ff */
[----:B-1----:R-:W-:Y:S01]  /*4210*/  IMAD.WIDE R20, R38, R35, c[0x0][0x170] ;  /* 0x00005c0026147625 */ /* 0x002fe200078e0223 */
        /* <DEDUP_REMOVED lines=9> */
[----:B------:R-:W-:Y:S01]  /*42b0*/  FFMA.FTZ R26, -R32, R35, R27 ;  /* 0x00000023201a7223 */ /* 0x000fe2000001011b */
[----:B------:R-:W-:Y:S02]  /*42c0*/  IADD3 R33, R33, 0x4, RZ ;  /* 0x0000000421217810 */ /* 0x000fe40007ffe0ff */
[----:B------:R-:W-:Y:S02]  /*42d0*/  IADD3 R39, R39, UR5, RZ ;  /* 0x0000000527277c10 */ /* 0x000fe4000fffe0ff */
[----:B------:R-:W-:-:S02]  /*42e0*/  ISETP.GE.AND P1, PT, R33, R34, PT ;  /* 0x000000222100720c */ /* 0x000fc40003f26270 */
[----:B------:R-:W-:Y:S01]  /*42f0*/  IADD3 R37, R37, UR5, RZ ;  /* 0x0000000525257c10 */ /* 0x000fe2000fffe0ff */
[----:B--2---:R-:W-:-:S05]  /*4300*/  FFMA.FTZ R27, R31, R26, R36 ;  /* 0x0000001a1f1b7223 */ /* 0x004fca0000010024 */
[----:B------:R1:W-:Y:S05]  /*4310*/  STG.E [R24.64], R27 ;  /* 0x0000001b18007986 */ /* 0x0003ea000c10190a */
[----:B------:R-:W-:Y:S05]  /*4320*/  @!P1 BRA `(.L_x_351) ;  /* 0xfffffc0000009947 */ /* 0x000fea000383ffff */
.L_x_350:
[----:B-1----:R-:W-:-:S04]  /*4330*/  IADD3 R20, R6, -R33, RZ ;  /* 0x8000002106147210 */ /* 0x002fc80007ffe0ff */
[----:B------:R-:W-:-:S13]  /*4340*/  ISETP.GT.AND P1, PT, R20, 0x1, PT ;  /* 0x000000011400780c */ /* 0x000fda0003f24270 */
[----:B------:R-:W-:Y:S05]  /*4350*/  @!P1 BRA `(.L_x_352) ;  /* 0x0000021000009947 */ /* 0x000fea0003800000 */
[----:B------:R-:W-:Y:S01]  /*4360*/  MOV R24, 0x4 ;  /* 0x0000000400187802 */ /* 0x000fe20000000f00 */
[C---:B------:R-:W-:Y:S01]  /*4370*/  IMAD.IADD R27, R2.reuse, 0x1, R39 ;  /* 0x00000001021b7824 */ /* 0x040fe200078e0227 */
[----:B------:R-:W-:-:S03]  /*4380*/  IADD3 R21, R2, R37, RZ ;  /* 0x0000002502157210 */ /* 0x000fc60007ffe0ff */
        /* <DEDUP_REMOVED lines=12> */
[----:B------:R-:W-:Y:S01]  /*4450*/  IADD3 R25, R2, R37, RZ ;  /* 0x0000002502197210 */ /* 0x000fe20007ffe0ff */
[----:B--2---:R-:W-:Y:S02]  /*4460*/  FFMA.FTZ R41, R31, R22, R34 ;  /* 0x000000161f297223 */ /* 0x004fe40000010022 */
        /* <DEDUP_REMOVED lines=10> */
[----:B------:R-:W-:Y:S02]  /*4510*/  PLOP3.LUT P0, PT, PT, PT, PT, 0x8, 0x0 ;  /* 0x000000000000781c */ /* 0x000fe40003f0e170 */
[----:B------:R-:W-:Y:S02]  /*4520*/  IADD3 R33, R33, 0x2, RZ ;  /* 0x0000000221217810 */ /* 0x000fe40007ffe0ff */
[----:B------:R-:W-:-:S02]  /*4530*/  IADD3 R39, R39, UR5, RZ ;  /* 0x0000000527277c10 */ /* 0x000fc4000fffe0ff */
[----:B------:R-:W-:Y:S01]  /*4540*/  IADD3 R37, R37, UR5, RZ ;  /* 0x0000000525257c10 */ /* 0x000fe2000fffe0ff */
[----:B--2---:R-:W-:-:S05]  /*4550*/  FFMA.FTZ R27, R31, R26, R34 ;  /* 0x0000001a1f1b7223 */ /* 0x004fca0000010022 */
[----:B------:R1:W-:Y:S02]  /*4560*/  STG.E [R24.64], R27 ;  /* 0x0000001b18007986 */ /* 0x0003e4000c10190a */
.L_x_352:
[----:B------:R-:W-:-:S13]  /*4570*/  ISETP.LT.OR P0, PT, R33, R6, P0 ;  /* 0x000000062100720c */ /* 0x000fda0000701670 */
[----:B------:R-:W-:Y:S05]  /*4580*/  @!P0 BRA `(.L_x_337) ;  /* 0x000000e000008947 */ /* 0x000fea0003800000 */
[C---:B-1----:R-:W-:Y:S01]  /*4590*/  IADD3 R22, R2.reuse, R39, RZ ;  /* 0x0000002702167210 */ /* 0x042fe20007ffe0ff */
[----:B------:R-:W-:Y:S01]  /*45a0*/  IMAD.MOV.U32 R21, RZ, RZ, 0x4 ;  /* 0x00000004ff157424 */ /* 0x000fe200078e00ff */
        /* <DEDUP_REMOVED lines=9> */
[----:B------:R-:W-:-:S04]  /*4640*/  FFMA.FTZ R32, -R32, R27, R25 ;  /* 0x0000001b20207223 */ /* 0x000fc80000010119 */
[----:B--2---:R-:W-:-:S05]  /*4650*/  FFMA.FTZ R31, R31, R32, R24 ;  /* 0x000000201f1f7223 */ /* 0x004fca0000010018 */
[----:B------:R0:W-:Y:S02]  /*4660*/  STG.E [R20.64], R31 ;  /* 0x0000001f14007986 */ /* 0x0001e4000c10190a */
.L_x_337:
[----:B------:R-:W-:Y:S05]  /*4670*/  BSYNC B1 ;  /* 0x0000000000017941 */ /* 0x000fea0003800000 */
.L_x_336:
[----:B------:R-:W-:-:S04]  /*4680*/  IADD3 R18, R18, 0x1, RZ ;  /* 0x0000000112127810 */ /* 0x000fc80007ffe0ff */
[----:B------:R-:W-:-:S13]  /*4690*/  ISETP.GE.AND P0, PT, R18, R13, PT ;  /* 0x0000000d1200720c */ /* 0x000fda0003f06270 */
[----:B------:R-:W-:Y:S05]  /*46a0*/  @!P0 BRA `(.L_x_353) ;  /* 0xffffe2e000008947 */ /* 0x000fea000383ffff */
.L_x_335:
[----:B------:R-:W-:-:S04]  /*46b0*/  IADD3 R13, R13, 0x1, RZ ;  /* 0x000000010d0d7810 */ /* 0x000fc80007ffe0ff */
[----:B------:R-:W-:-:S13]  /*46c0*/  ISETP.GE.AND P0, PT, R13, R6, PT ;  /* 0x000000060d00720c */ /* 0x000fda0003f06270 */
[----:B------:R-:W-:Y:S05]  /*46d0*/  @!P0 BRA `(.L_x_354) ;  /* 0xffffe20000008947 */ /* 0x000fea000383ffff */
[----:B------:R-:W-:Y:S01]  /*46e0*/  MOV R13, 0x1 ;  /* 0x00000001000d7802 */ /* 0x000fe20000000f00 */
[----:B------:R-:W-:-:S07]  /*46f0*/  IMAD.MOV.U32 R14, RZ, RZ, RZ ;  /* 0x000000ffff0e7224 */ /* 0x000fce00078e00ff */
.L_x_359:
[----:B------:R-:W-:-:S13]  /*4700*/  ISETP.GE.AND P0, PT, R13, 0x1, PT ;  /* 0x000000010d00780c */ /* 0x000fda0003f06270 */
[----:B------:R-:W-:Y:S05]  /*4710*/  @!P0 BRA `(.L_x_355) ;  /* 0x0000022000008947 */ /* 0x000fea0003800000 */
[----:B------:R-:W-:Y:S01]  /*4720*/  ISETP.GT.AND P1, PT, R13, 0x3, PT ;  /* 0x000000030d00780c */ /* 0x000fe20003f24270 */
[----:B------:R-:W-:Y:S01]  /*4730*/  IMAD R15, R6, R13, RZ ;  /* 0x0000000d060f7224 */ /* 0x000fe200078e02ff */
[----:B------:R-:W-:Y:S02]  /*4740*/  PLOP3.LUT P0, PT, PT, PT, PT, 0x80, 0x0 ;  /* 0x000000000000781c */ /* 0x000fe40003f0f070 */
[----:B------:R-:W-:Y:S01]  /*4750*/  MOV R16, RZ ;  /* 0x000000ff00107202 */ /* 0x000fe20000000f00 */
[----:B------:R-:W-:-:S08]  /*4760*/  IMAD R19, R15, 0x4, R4 ;  /* 0x000000040f137824 */ /* 0x000fd000078e0204 */
[----:B------:R-:W-:Y:S05]  /*4770*/  @!P1 BRA `(.L_x_356) ;  /* 0x000000e000009947 */ /* 0x000fea0003800000 */
[----:B------:R-:W-:Y:S02]  /*4780*/  PLOP3.LUT P0, PT, PT, PT, PT, 0x8, 0x0 ;  /* 0x000000000000781c */ /* 0x000fe40003f0e170 */
[----:B------:R-:W-:-:S11]  /*4790*/  IADD3 R17, R13, -0x3, RZ ;  /* 0xfffffffd0d117810 */ /* 0x000fd60007ffe0ff */
.L_x_357:
[----:B------:R2:W3:Y:S04]  /*47a0*/  LDL R15, [R19] ;  /* 0x00000000130f7983 */ /* 0x0004e80000100800 */
[----:B------:R2:W4:Y:S04]  /*47b0*/  LDL R18, [R19+0x4] ;  /* 0x0000040013127983 */ /* 0x0005280000100800 */
[----:B01----:R2:W5:Y:S04]  /*47c0*/  LDL R20, [R19+0x8] ;  /* 0x0000080013147983 */ /* 0x0035680000100800 */
[----:B------:R2:W5:Y:S01]  /*47d0*/  LDL R22, [R19+0xc] ;  /* 0x00000c0013167983 */ /* 0x0005620000100800 */
[----:B------:R-:W-:-:S04]  /*47e0*/  IADD3 R16, R16, 0x4, RZ ;  /* 0x0000000410107810 */ /* 0x000fc80007ffe0ff */
[----:B------:R-:W-:Y:S02]  /*47f0*/  ISETP.GE.AND P1, PT, R16, R17, PT ;  /* 0x000000111000720c */ /* 0x000fe40003f26270 */
[----:B--2---:R-:W-:Y:S01]  /*4800*/  IADD3 R19, R19, 0x10, RZ ;  /* 0x0000001013137810 */ /* 0x004fe20007ffe0ff */
[----:B---3--:R-:W-:-:S04]  /*4810*/  FADD.FTZ R15, |R15|, R14 ;  /* 0x0000000e0f0f7221 */ /* 0x008fc80000010200 */
[----:B----4-:R-:W-:-:S04]  /*4820*/  FADD.FTZ R15, R15, |R18| ;  /* 0x400000120f0f7221 */ /* 0x010fc80000010000 */
[----:B-----5:R-:W-:-:S04]  /*4830*/  FADD.FTZ R15, R15, |R20| ;  /* 0x400000140f0f7221 */ /* 0x020fc80000010000 */
[----:B------:R-:W-:Y:S01]  /*4840*/  FADD.FTZ R14, R15, |R22| ;  /* 0x400000160f0e7221 */ /* 0x000fe20000010000 */
[----:B------:R-:W-:Y:S06]  /*4850*/  @!P1 BRA `(.L_x_357) ;  /* 0xffffff4000009947 */ /* 0x000fec000383ffff */
.L_x_356:
[----:B------:R-:W-:-:S04]  /*4860*/  IADD3 R15, -R16, R13, RZ ;  /* 0x0000000d100f7210 */ /* 0x000fc80007ffe1ff */
[----:B------:R-:W-:-:S13]  /*4870*/  ISETP.GT.AND P1, PT, R15, 0x1, PT ;  /* 0x000000010f00780c */ /* 0x000fda0003f24270 */
[----:B------:R-:W-:Y:S05]  /*4880*/  @!P1 BRA `(.L_x_358) ;  /* 0x0000007000009947 */ /* 0x000fea0003800000 */
[----:B------:R2:W3:Y:S04]  /*4890*/  LDL R15, [R19] ;  /* 0x00000000130f7983 */ /* 0x0004e80000100800 */
[----:B------:R2:W4:Y:S01]  /*48a0*/  LDL R17, [R19+0x4] ;  /* 0x0000040013117983 */ /* 0x0005220000100800 */
[----:B------:R-:W-:Y:S02]  /*48b0*/  PLOP3.LUT P0, PT, PT, PT, PT, 0x8, 0x0 ;  /* 0x000000000000781c */ /* 0x000fe40003f0e170 */
[----:B------:R-:W-:Y:S02]  /*48c0*/  IADD3 R16, R16, 0x2, RZ ;  /* 0x0000000210107810 */ /* 0x000fe40007ffe0ff */
[----:B--2---:R-:W-:Y:S01]  /*48d0*/  IADD3 R19, R19, 0x8, RZ ;  /* 0x0000000813137810 */ /* 0x004fe20007ffe0ff */
[----:B---3--:R-:W-:-:S04]  /*48e0*/  FADD.FTZ R14, R14, |R15| ;  /* 0x4000000f0e0e7221 */ /* 0x008fc80000010000 */
[----:B----4-:R-:W-:-:S07]  /*48f0*/  FADD.FTZ R14, R14, |R17| ;  /* 0x400000110e0e7221 */ /* 0x010fce0000010000 */
.L_x_358:
[----:B------:R-:W-:-:S13]  /*4900*/  ISETP.LT.OR P0, PT, R16, R13, P0 ;  /* 0x0000000d1000720c */ /* 0x000fda0000701670 */
[----:B------:R-:W-:Y:S05]  /*4910*/  @!P0 BRA `(.L_x_355) ;  /* 0x0000002000008947 */ /* 0x000fea0003800000 */
[----:B------:R-:W2:Y:S02]  /*4920*/  LDL R15, [R19] ;  /* 0x00000000130f7983 */ /* 0x000ea40000100800 */
[----:B--2---:R-:W-:-:S07]  /*4930*/  FADD.FTZ R14, R14, |R15| ;  /* 0x4000000f0e0e7221 */ /* 0x004fce0000010000 */
.L_x_355:
[----:B------:R-:W-:-:S04]  /*4940*/  IADD3 R13, R13, 0x1, RZ ;  /* 0x000000010d0d7810 */ /* 0x000fc80007ffe0ff */
[----:B------:R-:W-:-:S13]  /*4950*/  ISETP.GE.AND P0, PT, R13, R6, PT ;  /* 0x000000060d00720c */ /* 0x000fda0003f06270 */
[----:B------:R-:W-:Y:S05]  /*4960*/  @!P0 BRA `(.L_x_359) ;  /* 0xfffffd9000008947 */ /* 0x000fea000383ffff */
[----:B------:R-:W-:-:S13]  /*4970*/  FSETP.GEU.FTZ.AND P0, PT, R14, 1.0000000116860974231e-07, PT ;  /* 0x33d6bf950e00780b */ /* 0x000fda0003f1e000 */
[----:B------:R-:W-:Y:S05]  /*4980*/  @!P0 BRA `(.L_x_334) ;  /* 0x0000a41000008947 */ /* 0x000fea0003800000 */
[----:B------:R-:W2:Y:S01]  /*4990*/  MUFU.RCP R15, R11 ;  /* 0x0000000b000f7308 */ /* 0x000ea20000001000 */
[----:B------:R-:W-:Y:S01]  /*49a0*/  FMUL.FTZ R14, R14, 0.20000000298023223877 ;  /* 0x3e4ccccd0e0e7820 */ /* 0x000fe20000410000 */
[----:B------:R-:W-:-:S03]  /*49b0*/  IMAD.MOV.U32 R13, RZ, RZ, 0x1 ;  /* 0x00000001ff0d7424 */ /* 0x000fc600078e00ff */
[----:B--2---:R-:W-:-:S07]  /*49c0*/  FMUL.FTZ R14, R14, R15 ;  /* 0x0000000f0e0e7220 */ /* 0x004fce0000410000 */
.L_x_379:
[----:B------:R-:W-:-:S13]  /*49d0*/  ISETP.GE.AND P0, PT, R13, 0x1, PT ;  /* 0x000000010d00780c */ /* 0x000fda0003f06270 */
[----:B01----:R-:W-:Y:S05]  /*49e0*/  @!P0 BRA `(.L_x_360) ;  /* 0x00001db000008947 */ /* 0x003fea0003800000 */
[CC--:B------:R-:W-:Y:S01]  /*49f0*/  IMAD R15, R6.reuse, R13.reuse, RZ ;  /* 0x0000000d060f7224 */ /* 0x0c0fe200078e02ff */
[----:B------:R-:W-:Y:S02]  /*4a00*/  IADD3 R17, R13, 0x1, RZ ;  /* 0x000000010d117810 */ /* 0x000fe40007ffe0ff */
[----:B------:R-:W-:Y:S01]  /*4a10*/  MOV R18, RZ ;  /* 0x000000ff00127202 */ /* 0x000fe20000000f00 */
[C-C-:B------:R-:W-:Y:S01]  /*4a20*/  IMAD R19, R15.reuse, 0x4, R4.reuse ;  /* 0x000000040f137824 */ /* 0x140fe200078e0204 */
[C---:B------:R-:W-:Y:S01]  /*4a30*/  IADD3 R29, R15.reuse, R13, RZ ;  /* 0x0000000d0f1d7210 */ /* 0x040fe20007ffe0ff */
[----:B------:R-:W-:Y:S02]  /*4a40*/  IMAD R16, R6, R17, RZ ;  /* 0x0000001106107224 */ /* 0x000fe400078e02ff */
[----:B------:R-:W-:Y:S02]  /*4a50*/  IMAD R28, R15, UR5, RZ ;  /* 0x000000050f1c7c24 */ /* 0x000fe4000f8e02ff */
[----:B------:R-:W-:Y:S01]  /*4a60*/  IMAD R29, R29, 0x4, R4 ;  /* 0x000000041d1d7824 */ /* 0x000fe200078e0204 */
[----:B------:R-:W-:-:S07]  /*4a70*/  IADD3 R30, R16, R13, RZ ;  /* 0x0000000d101e7210 */ /* 0x000fce0007ffe0ff */
.L_x_378:
[----:B01----:R-:W-:-:S05]  /*4a80*/  IADD3 R21, R15, R18, RZ ;  /* 0x000000120f157210 */ /* 0x003fca0007ffe0ff */
[----:B------:R-:W-:-:S05]  /*4a90*/  IMAD R20, R21, 0x4, R4 ;  /* 0x0000000415147824 */ /* 0x000fca00078e0204 */
[----:B------:R-:W2:Y:S01]  /*4aa0*/  LDL R27, [R20] ;  /* 0x00000000141b7983 */ /* 0x000ea20000100800 */
[----:B------:R-:W-:Y:S01]  /*4ab0*/  BSSY B1, `(.L_x_361) ;  /* 0x00001cb000017945 */ /* 0x000fe20003800000 */
[C---:B--2---:R-:W-:Y:S02]  /*4ac0*/  FSETP.NEU.FTZ.AND P0, PT, R27.reuse, RZ, PT ;  /* 0x000000ff1b00720b */ /* 0x044fe40003f1d000 */
[----:B------:R-:W-:-:S04]  /*4ad0*/  FSETP.GEU.FTZ.AND P1, PT, |R27|, R14, PT ;  /* 0x0000000e1b00720b */ /* 0x000fc80003f3e200 */
[----:B------:R-:W-:-:S13]  /*4ae0*/  PLOP3.LUT P0, PT, P0, P1, PT, 0x2a, 0x0 ;  /* 0x000000000000781c */ /* 0x000fda0000702572 */
[----:B------:R-:W-:Y:S05]  /*4af0*/  @P0 BRA `(.L_x_362) ;  /* 0x00001c6000000947 */ /* 0x000fea0003800000 */
[-C--:B------:R-:W-:Y:S01]  /*4b00*/  IMAD R21, R6, R18.reuse, RZ ;  /* 0x0000001206157224 */ /* 0x080fe200078e02ff */
[----:B------:R-:W2:Y:S04]  /*4b10*/  LDL R32, [R29] ;  /* 0x000000001d207983 */ /* 0x000ea80000100800 */
[----:B------:R-:W-:-:S04]  /*4b20*/  IADD3 R23, R21, R18, RZ ;  /* 0x0000001215177210 */ /* 0x000fc80007ffe0ff */
        /* <DEDUP_REMOVED lines=15> */
[----:B0-----:R-:W-:-:S04]  /*4c20*/  @!P1 FADD.FTZ R26, -R26, -RZ ;  /* 0x800000ff1a1a9221 */ /* 0x001fc80000010100 */
[----:B------:R-:W-:-:S04]  /*4c30*/  @P0 IMAD.MOV.U32 R31, RZ, RZ, R26 ;  /* 0x000000ffff1f0224 */ /* 0x000fc800078e001a */
        /* <DEDUP_REMOVED lines=8> */
[----:B------:R-:W-:Y:S01]  /*4cc0*/  MOV R33, RZ ;  /* 0x000000ff00217202 */ /* 0x000fe20000000f00 */
        /* <DEDUP_REMOVED lines=8> */
[----:B------:R-:W-:Y:S01]  /*4d50*/  PLOP3.LUT P0, PT, PT, PT, PT, 0x80, 0x0 ;  /* 0x000000000000781c */ /* 0x000fe20003f0f070 */
[----:B0-----:R-:W-:Y:S01]  /*4d60*/  IMAD.MOV.U32 R20, RZ, RZ, R19 ;  /* 0x000000ffff147224 */ /* 0x001fe200078e0013 */
[----:B------:R-:W-:-:S09]  /*4d70*/  MOV R25, RZ ;  /* 0x000000ff00197202 */ /* 0x000fd20000000f00 */
[----:B------:R-:W-:Y:S05]  /*4d80*/  @!P1 BRA `(.L_x_364) ;  /* 0x000002b000009947 */ /* 0x000fea0003800000 */
[----:B------:R-:W-:Y:S02]  /*4d90*/  PLOP3.LUT P0, PT, PT, PT, PT, 0x8, 0x0 ;  /* 0x000000000000781c */ /* 0x000fe40003f0e170 */
[----:B------:R-:W-:-:S11]  /*4da0*/  IADD3 R23, R18, -0x3, RZ ;  /* 0xfffffffd12177810 */ /* 0x000fd60007ffe0ff */
.L_x_365:
        /* <DEDUP_REMOVED lines=41> */
.L_x_364:
[----:B------:R-:W-:-:S04]  /*5040*/  IADD3 R23, -R25, R18, RZ ;  /* 0x0000001219177210 */ /* 0x000fc80007ffe1ff */
        /* <DEDUP_REMOVED lines=24> */
.L_x_366:
        /* <DEDUP_REMOVED lines=11> */
.L_x_363:
[----:B------:R-:W-:-:S04]  /*5280*/  IADD3 R24, R18, 0x1, RZ ;  /* 0x0000000112187810 */ /* 0x000fc80007ffe0ff */
[----:B------:R-:W-:-:S13]  /*5290*/  ISETP.GE.AND P0, PT, R24, R13, PT ;  /* 0x0000000d1800720c */ /* 0x000fda0003f06270 */
[----:B------:R-:W-:Y:S05]  /*52a0*/  @P0 BRA `(.L_x_367) ;  /* 0x0000061000000947 */ /* 0x000fea0003800000 */
[----:B0-----:R-:W-:Y:S01]  /*52b0*/  IADD3 R20, -R24, R13, RZ ;  /* 0x0000000d18147210 */ /* 0x001fe20007ffe1ff */
[--C-:B------:R-:W-:Y:S01]  /*52c0*/  IMAD.IADD R25, R15, 0x1, R18.reuse ;  /* 0x000000010f197824 */ /* 0x100fe200078e0212 */
[----:B------:R-:W-:Y:S01]  /*52d0*/  PLOP3.LUT P0, PT, PT, PT, PT, 0x80, 0x0 ;  /* 0x000000000000781c */ /* 0x000fe20003f0f070 */
[----:B------:R-:W-:Y:S01]  /*52e0*/  IMAD R23, R6, R24, R18 ;  /* 0x0000001806177224 */ /* 0x000fe200078e0212 */
[----:B------:R-:W-:Y:S01]  /*52f0*/  ISETP.GT.AND P1, PT, R20, 0x3, PT ;  /* 0x000000031400780c */ /* 0x000fe20003f24270 */
[----:B------:R-:W-:-:S12]  /*5300*/  IMAD R20, R25, 0x4, R12 ;  /* 0x0000000419147824 */ /* 0x000fd800078e020c */
[----:B------:R-:W-:Y:S05]  /*5310*/  @!P1 BRA `(.L_x_368) ;  /* 0x0000032000009947 */ /* 0x000fea0003800000 */
[----:B------:R-:W-:Y:S02]  /*5320*/  PLOP3.LUT P0, PT, PT, PT, PT, 0x8, 0x0 ;  /* 0x000000000000781c */ /* 0x000fe40003f0e170 */
[----:B------:R-:W-:-:S11]  /*5330*/  IADD3 R22, R13, -0x3, RZ ;  /* 0xfffffffd0d167810 */ /* 0x000fd60007ffe0ff */
.L_x_369:
[----:B------:R-:W-:Y:S01]  /*5340*/  LEA R25, R23, R4, 0x2 ;  /* 0x0000000417197211 */ /* 0x000fe200078e10ff */
        /* <DEDUP_REMOVED lines=9> */
[----:B--2---:R-:W-:Y:S02]  /*53e0*/  FFMA.FTZ R23, R31, R34, R36 ;  /* 0x000000221f177223 */ /* 0x004fe40000010024 */
[----:B------:R-:W-:-:S03]  /*53f0*/  IMAD R34, R27, 0x4, R4 ;  /* 0x000000041b227824 */ /* 0x000fc600078e0204 */
[----:B------:R1:W-:Y:S04]  /*5400*/  STL [R20], R23 ;  /* 0x0000001714007387 */ /* 0x0003e80000100800 */
[----:B------:R-:W3:Y:S02]  /*5410*/  LDL R35, [R34] ;  /* 0x0000000022237983 */ /* 0x000ee40000100800 */
[----:B---3--:R-:W-:-:S04]  /*5420*/  FFMA.FTZ R36, R32, R35, R37 ;  /* 0x0000002320247223 */ /* 0x008fc80000010025 */
[----:B------:R-:W-:-:S05]  /*5430*/  FFMA.FTZ R39, -R31, R36, R35 ;  /* 0x000000241f277223 */ /* 0x000fca0000010123 */
[----:B------:R2:W-:Y:S04]  /*5440*/  STL [R34], R39 ;  /* 0x0000002722007387 */ /* 0x0005e80000100800 */
[----:B------:R-:W3:Y:S01]  /*5450*/  LDL R36, [R20+0x4] ;  /* 0x0000040014247983 */ /* 0x000ee20000100800 */
[----:B0-----:R-:W-:Y:S01]  /*5460*/  FFMA.FTZ R26, -R32, R37, R35 ;  /* 0x00000025201a7223 */ /* 0x001fe20000010123 */
[----:B------:R-:W-:Y:S02]  /*5470*/  IADD3 R27, R6, R27, RZ ;  /* 0x0000001b061b7210 */ /* 0x000fe40007ffe0ff */
[----:B------:R-:W4:Y:S01]  /*5480*/  LDL R35, [R20+0x8] ;  /* 0x0000080014237983 */ /* 0x000f220000100800 */
[----:B---3--:R-:W-:Y:S01]  /*5490*/  FFMA.FTZ R25, R31, R26, R36 ;  /* 0x0000001a1f197223 */ /* 0x008fe20000010024 */
[----:B------:R-:W-:-:S04]  /*54a0*/  LEA R26, R27, R4, 0x2 ;  /* 0x000000041b1a7211 */ /* 0x000fc800078e10ff */
[----:B------:R0:W-:Y:S04]  /*54b0*/  STL [R20+0x4], R25 ;  /* 0x0000041914007387 */ /* 0x0001e80000100800 */
[----:B-1----:R-:W4:Y:S02]  /*54c0*/  LDL R23, [R26] ;  /* 0x000000001a177983 */ /* 0x002f240000100800 */
[----:B----4-:R-:W-:-:S04]  /*54d0*/  FFMA.FTZ R36, R32, R23, R35 ;  /* 0x0000001720247223 */ /* 0x010fc80000010023 */
[----:B------:R-:W-:-:S05]  /*54e0*/  FFMA.FTZ R37, -R31, R36, R23 ;  /* 0x000000241f257223 */ /* 0x000fca0000010117 */
[----:B------:R1:W-:Y:S04]  /*54f0*/  STL [R26], R37 ;  /* 0x000000251a007387 */ /* 0x0003e80000100800 */
[----:B------:R-:W3:Y:S01]  /*5500*/  LDL R36, [R20+0x8] ;  /* 0x0000080014247983 */ /* 0x000ee20000100800 */
[----:B--2---:R-:W-:Y:S01]  /*5510*/  FFMA.FTZ R34, -R32, R35, R23 ;  /* 0x0000002320227223 */ /* 0x004fe20000010117 */
[----:B------:R-:W-:Y:S02]  /*5520*/  IMAD.IADD R27, R6, 0x1, R27 ;  /* 0x00000001061b7824 */ /* 0x000fe400078e021b */
[----:B------:R-:W2:Y:S01]  /*5530*/  LDL R35, [R20+0xc] ;  /* 0x00000c0014237983 */ /* 0x000ea20000100800 */
[----:B---3--:R-:W-:Y:S02]  /*5540*/  FFMA.FTZ R23, R31, R34, R36 ;  /* 0x000000221f177223 */ /* 0x008fe40000010024 */
[----:B------:R-:W-:-:S03]  /*5550*/  LEA R34, R27, R4, 0x2 ;  /* 0x000000041b227211 */ /* 0x000fc600078e10ff */
        /* <DEDUP_REMOVED lines=14> */
.L_x_368:
[----:B------:R-:W-:-:S05]  /*5640*/  IMAD.IADD R22, R13, 0x1, -R24 ;  /* 0x000000010d167824 */ /* 0x000fca00078e0a18 */
[----:B------:R-:W-:-:S13]  /*5650*/  ISETP.GT.AND P1, PT, R22, 0x1, PT ;  /* 0x000000011600780c */ /* 0x000fda0003f24270 */
        /* <DEDUP_REMOVED lines=17> */
[----:B------:R-:W-:Y:S04]  /*5770*/  STL [R26], R39 ;  /* 0x000000271a007387 */ /* 0x000fe80000100800 */
[----:B------:R-:W2:Y:S01]  /*5780*/  LDL R34, [R20+0x4] ;  /* 0x0000040014227983 */ /* 0x000ea20000100800 */
[----:B0-----:R-:W-:Y:S01]  /*5790*/  FFMA.FTZ R22, -R32, R37, R27 ;  /* 0x0000002520167223 */ /* 0x001fe2000001011b */
[----:B------:R-:W-:Y:S02]  /*57a0*/  PLOP3.LUT P0, PT, PT, PT, PT, 0x8, 0x0 ;  /* 0x000000000000781c */ /* 0x000fe40003f0e170 */
[----:B------:R-:W-:Y:S02]  /*57b0*/  IADD3 R24, R24, 0x2, RZ ;  /* 0x0000000218187810 */ /* 0x000fe40007ffe0ff */
[----:B-1----:R-:W-:Y:S01]  /*57c0*/  IADD3 R23, R6, R25, RZ ;  /* 0x0000001906177210 */ /* 0x002fe20007ffe0ff */
[----:B--2---:R-:W-:-:S05]  /*57d0*/  FFMA.FTZ R27, R31, R22, R34 ;  /* 0x000000161f1b7223 */ /* 0x004fca0000010022 */
[----:B------:R0:W-:Y:S02]  /*57e0*/  STL [R20+0x4], R27 ;  /* 0x0000041b14007387 */ /* 0x0001e40000100800 */
[----:B0-----:R-:W-:-:S07]  /*57f0*/  IADD3 R20, R20, 0x8, RZ ;  /* 0x0000000814147810 */ /* 0x001fce0007ffe0ff */
.L_x_370:
        /* <DEDUP_REMOVED lines=12> */
.L_x_367:
[----:B------:R-:W-:-:S13]  /*58c0*/  ISETP.GE.AND P0, PT, R17, R6, PT ;  /* 0x000000061100720c */ /* 0x000fda0003f06270 */
[----:B------:R-:W-:Y:S05]  /*58d0*/  @P0 BRA `(.L_x_371) ;  /* 0x000006c000000947 */ /* 0x000fea0003800000 */
[--C-:B0-----:R-:W-:Y:S01]  /*58e0*/  IMAD.IADD R20, R6, 0x1, -R17.reuse ;  /* 0x0000000106147824 */ /* 0x101fe200078e0a11 */
[----:B------:R-:W-:Y:S01]  /*58f0*/  PLOP3.LUT P0, PT, PT, PT, PT, 0x80, 0x0 ;  /* 0x000000000000781c */ /* 0x000fe20003f0f070 */
[----:B------:R-:W-:Y:S01]  /*5900*/  IMAD.MOV.U32 R23, RZ, RZ, R17 ;  /* 0x000000ffff177224 */ /* 0x000fe200078e0011 */
[----:B------:R-:W-:Y:S02]  /*5910*/  IADD3 R27, R16, R18, RZ ;  /* 0x00000012101b7210 */ /* 0x000fe40007ffe0ff */
[----:B------:R-:W-:Y:S02]  /*5920*/  ISETP.GT.AND P1, PT, R20, 0x3, PT ;  /* 0x000000031400780c */ /* 0x000fe40003f24270 */
[----:B------:R-:W-:-:S11]  /*5930*/  MOV R25, R30 ;  /* 0x0000001e00197202 */ /* 0x000fd60000000f00 */
[----:B------:R-:W-:Y:S05]  /*5940*/  @!P1 BRA `(.L_x_372) ;  /* 0x0000039000009947 */ /* 0x000fea0003800000 */
[----:B------:R-:W-:Y:S02]  /*5950*/  PLOP3.LUT P0, PT, PT, PT, PT, 0x8, 0x0 ;  /* 0x000000000000781c */ /* 0x000fe40003f0e170 */
[----:B------:R-:W-:-:S11]  /*5960*/  IADD3 R20, R6, -0x3, RZ ;  /* 0xfffffffd06147810 */ /* 0x000fd60007ffe0ff */
.L_x_373:
[-C--:B------:R-:W-:Y:S02]  /*5970*/  LEA R22, R27, R4.reuse, 0x2 ;  /* 0x000000041b167211 */ /* 0x080fe400078e10ff */
[----:B------:R-:W-:-:S03]  /*5980*/  LEA R24, R25, R4, 0x2 ;  /* 0x0000000419187211 */ /* 0x000fc600078e10ff */
[----:B------:R-:W2:Y:S04]  /*5990*/  LDL R35, [R22] ;  /* 0x0000000016237983 */ /* 0x000ea80000100800 */
[----:B------:R-:W2:Y:S02]  /*59a0*/  LDL R37, [R24] ;  /* 0x0000000018257983 */ /* 0x000ea40000100800 */
[----:B0-2---:R-:W-:-:S04]  /*59b0*/  FFMA.FTZ R26, R32, R35, R37 ;  /* 0x00000023201a7223 */ /* 0x005fc80000010025 */
[----:B------:R-:W-:-:S05]  /*59c0*/  FFMA.FTZ R39, -R31, R26, R35 ;  /* 0x0000001a1f277223 */ /* 0x000fca0000010123 */
[----:B------:R0:W-:Y:S04]  /*59d0*/  STL [R22], R39 ;  /* 0x0000002716007387 */ /* 0x0001e80000100800 */
[----:B------:R-:W2:Y:S01]  /*59e0*/  LDL R34, [R24] ;  /* 0x0000000018227983 */ /* 0x000ea20000100800 */
[----:B------:R-:W-:Y:S01]  /*59f0*/  FFMA.FTZ R26, -R32, R37, R35 ;  /* 0x00000025201a7223 */ /* 0x000fe20000010123 */
[C---:B------:R-:W-:Y:S01]  /*5a00*/  IMAD.IADD R35, R6.reuse, 0x1, R27 ;  /* 0x0000000106237824 */ /* 0x040fe200078e021b */
[----:B------:R-:W-:Y:S02]  /*5a10*/  IADD3 R27, R6, R25, RZ ;  /* 0x00000019061b7210 */ /* 0x000fe40007ffe0ff */
[----:B--2---:R-:W-:Y:S02]  /*5a20*/  FFMA.FTZ R25, R31, R26, R34 ;  /* 0x0000001a1f197223 */ /* 0x004fe40000010022 */
[----:B------:R-:W-:Y:S01]  /*5a30*/  LEA R26, R35, R4, 0x2 ;  /* 0x00000004231a7211 */ /* 0x000fe200078e10ff */
[----:B------:R-:W-:-:S02]  /*5a40*/  IMAD R34, R27, 0x4, R4 ;  /* 0x000000041b227824 */ /* 0x000fc400078e0204 */
        /* <DEDUP_REMOVED lines=22> */
[----:B------:R-:W-:-:S04]  /*5bb0*/  IADD3 R37, R6, R37, RZ ;  /* 0x0000002506257210 */ /* 0x000fc80007ffe0ff */
[----:B-1----:R-:W-:Y:S01]  /*5bc0*/  LEA R34, R35, R4, 0x2 ;  /* 0x0000000423227211 */ /* 0x002fe200078e10ff */
        /* <DEDUP_REMOVED lines=11> */
[C---:B------:R-:W-:Y:S01]  /*5c80*/  IMAD.IADD R27, R6.reuse, 0x1, R37 ;  /* 0x00000001061b7824 */ /* 0x040fe200078e0225 */
[----:B-1----:R-:W-:Y:S02]  /*5c90*/  IADD3 R25, R6, R35, RZ ;  /* 0x0000002306197210 */ /* 0x002fe40007ffe0ff */
[----:B------:R-:W-:Y:S01]  /*5ca0*/  ISETP.GE.AND P1, PT, R23, R20, PT ;  /* 0x000000141700720c */ /* 0x000fe20003f26270 */
[----:B--2---:R-:W-:-:S05]  /*5cb0*/  FFMA.FTZ R41, R31, R22, R36 ;  /* 0x000000161f297223 */ /* 0x004fca0000010024 */
[----:B------:R0:W-:Y:S07]  /*5cc0*/  STL [R34], R41 ;  /* 0x0000002922007387 */ /* 0x0001ee0000100800 */
[----:B------:R-:W-:Y:S05]  /*5cd0*/  @!P1 BRA `(.L_x_373) ;  /* 0xfffffc9000009947 */ /* 0x000fea000383ffff */
.L_x_372:
[----:B------:R-:W-:-:S04]  /*5ce0*/  IADD3 R20, R6, -R23, RZ ;  /* 0x8000001706147210 */ /* 0x000fc80007ffe0ff */
[----:B------:R-:W-:-:S13]  /*5cf0*/  ISETP.GT.AND P1, PT, R20, 0x1, PT ;  /* 0x000000011400780c */ /* 0x000fda0003f24270 */
[----:B------:R-:W-:Y:S05]  /*5d00*/  @!P1 BRA `(.L_x_374) ;  /* 0x000001c000009947 */ /* 0x000fea0003800000 */
[----:B------:R-:W-:Y:S01]  /*5d10*/  IMAD R20, R27, 0x4, R4 ;  /* 0x000000041b147824 */ /* 0x000fe200078e0204 */
[----:B------:R-:W-:-:S04]  /*5d20*/  LEA R22, R25, R4, 0x2 ;  /* 0x0000000419167211 */ /* 0x000fc800078e10ff */
[----:B------:R-:W2:Y:S04]  /*5d30*/  LDL R35, [R20] ;  /* 0x0000000014237983 */ /* 0x000ea80000100800 */
[----:B------:R-:W2:Y:S02]  /*5d40*/  LDL R37, [R22] ;  /* 0x0000000016257983 */ /* 0x000ea40000100800 */
[----:B--2---:R-:W-:-:S04]  /*5d50*/  FFMA.FTZ R24, R32, R35, R37 ;  /* 0x0000002320187223 */ /* 0x004fc80000010025 */
[----:B0-----:R-:W-:-:S05]  /*5d60*/  FFMA.FTZ R39, -R31, R24, R35 ;  /* 0x000000181f277223 */ /* 0x001fca0000010123 */
[----:B------:R0:W-:Y:S04]  /*5d70*/  STL [R20], R39 ;  /* 0x0000002714007387 */ /* 0x0001e80000100800 */
[----:B------:R-:W2:Y:S01]  /*5d80*/  LDL R26, [R22] ;  /* 0x00000000161a7983 */ /* 0x000ea20000100800 */
[----:B------:R-:W-:Y:S01]  /*5d90*/  FFMA.FTZ R24, -R32, R37, R35 ;  /* 0x0000002520187223 */ /* 0x000fe20000010123 */
[C---:B------:R-:W-:Y:S01]  /*5da0*/  IMAD.IADD R35, R6.reuse, 0x1, R25 ;  /* 0x0000000106237824 */ /* 0x040fe200078e0219 */
[----:B------:R-:W-:Y:S02]  /*5db0*/  IADD3 R27, R6, R27, RZ ;  /* 0x0000001b061b7210 */ /* 0x000fe40007ffe0ff */
[----:B--2---:R-:W-:Y:S02]  /*5dc0*/  FFMA.FTZ R25, R31, R24, R26 ;  /* 0x000000181f197223 */ /* 0x004fe4000001001a */
[----:B------:R-:W-:-:S02]  /*5dd0*/  LEA R24, R27, R4, 0x2 ;  /* 0x000000041b187211 */ /* 0x000fc400078e10ff */
[----:B------:R-:W-:Y:S01]  /*5de0*/  LEA R26, R35, R4, 0x2 ;  /* 0x00000004231a7211 */ /* 0x000fe200078e10ff */
        /* <DEDUP_REMOVED lines=9> */
[C---:B------:R-:W-:Y:S01]  /*5e80*/  IMAD.IADD R27, R6.reuse, 0x1, R27 ;  /* 0x00000001061b7824 */ /* 0x040fe200078e021b */
[----:B------:R-:W-:Y:S02]  /*5e90*/  IADD3 R23, R23, 0x2, RZ ;  /* 0x0000000217177810 */ /* 0x000fe40007ffe0ff */
[----:B-1----:R-:W-:Y:S01]  /*5ea0*/  IADD3 R25, R6, R35, RZ ;  /* 0x0000002306197210 */ /* 0x002fe20007ffe0ff */
[----:B--2---:R-:W-:-:S05]  /*5eb0*/  FFMA.FTZ R37, R31, R20, R34 ;  /* 0x000000141f257223 */ /* 0x004fca0000010022 */
[----:B------:R0:W-:Y:S03]  /*5ec0*/  STL [R26], R37 ;  /* 0x000000251a007387 */ /* 0x0001e60000100800 */
.L_x_374:
[----:B------:R-:W-:-:S13]  /*5ed0*/  ISETP.LT.OR P0, PT, R23, R6, P0 ;  /* 0x000000061700720c */ /* 0x000fda0000701670 */
[----:B------:R-:W-:Y:S05]  /*5ee0*/  @!P0 BRA `(.L_x_371) ;  /* 0x000000b000008947 */ /* 0x000fea0003800000 */
[----:B------:R-:W-:Y:S01]  /*5ef0*/  LEA R27, R27, R4, 0x2 ;  /* 0x000000041b1b7211 */ /* 0x000fe200078e10ff */
[----:B------:R-:W-:-:S04]  /*5f00*/  IMAD R20, R25, 0x4, R4 ;  /* 0x0000000419147824 */ /* 0x000fc800078e0204 */
        /* <DEDUP_REMOVED lines=9> */
.L_x_371:
[----:B01----:R-:W-:Y:S01]  /*5fa0*/  IADD3 R20, R6, -R33, RZ ;  /* 0x8000002106147210 */ /* 0x003fe20007ffe0ff */
[----:B------:R-:W-:Y:S01]  /*5fb0*/  IMAD R39, R21, UR5, RZ ;  /* 0x0000000515277c24 */ /* 0x000fe2000f8e02ff */
[----:B------:R-:W-:Y:S02]  /*5fc0*/  PLOP3.LUT P0, PT, PT, PT, PT, 0x80, 0x0 ;  /* 0x000000000000781c */ /* 0x000fe40003f0f070 */
[----:B------:R-:W-:Y:S02]  /*5fd0*/  ISETP.GT.AND P1, PT, R20, 0x3, PT ;  /* 0x000000031400780c */ /* 0x000fe40003f24270 */
[----:B------:R-:W-:-:S11]  /*5fe0*/  MOV R37, R28 ;  /* 0x0000001c00257202 */ /* 0x000fd60000000f00 */
[----:B------:R-:W-:Y:S05]  /*5ff0*/  @!P1 BRA `(.L_x_375) ;  /* 0x0000042000009947 */ /* 0x000fea0003800000 */
[----:B------:R-:W-:Y:S02]  /*6000*/  PLOP3.LUT P0, PT, PT, PT, PT, 0x8, 0x0 ;  /* 0x000000000000781c */ /* 0x000fe40003f0e170 */
[----:B------:R-:W-:-:S11]  /*6010*/  IADD3 R34, R6, -0x3, RZ ;  /* 0xfffffffd06227810 */ /* 0x000fd60007ffe0ff */
.L_x_376:
[----:B------:R-:W-:Y:S01]  /*6020*/  MOV R35, 0x4 ;  /* 0x0000000400237802 */ /* 0x000fe20000000f00 */
[C---:B------:R-:W-:Y:S01]  /*6030*/  IMAD.IADD R26, R2.reuse, 0x1, R39 ;  /* 0x00000001021a7824 */ /* 0x040fe200078e0227 */
        /* <DEDUP_REMOVED lines=28> */
[----:B-1----:R-:W-:-:S04]  /*6200*/  IMAD.IADD R22, R2, 0x1, R37 ;  /* 0x0000000102167824 */ /* 0x002fc800078e0225 */
        /* <DEDUP_REMOVED lines=33> */
.L_x_375:
[----:B-1----:R-:W-:-:S05]  /*6420*/  IMAD.IADD R20, R6, 0x1, -R33 ;  /* 0x0000000106147824 */ /* 0x002fca00078e0a21 */
[----:B------:R-:W-:-:S13]  /*6430*/  ISETP.GT.AND P1, PT, R20, 0x1, PT ;  /* 0x000000011400780c */ /* 0x000fda0003f24270 */
[----:B------:R-:W-:Y:S05]  /*6440*/  @!P1 BRA `(.L_x_377) ;  /* 0x0000021000009947 */ /* 0x000fea0003800000 */
[C---:B------:R-:W-:Y:S01]  /*6450*/  IADD3 R27, R2.reuse, R39, RZ ;  /* 0x00000027021b7210 */ /* 0x040fe20007ffe0ff */
[----:B------:R-:W-:Y:S01]  /*6460*/  IMAD.IADD R21, R2, 0x1, R37 ;  /* 0x0000000102157824 */ /* 0x000fe200078e0225 */
[----:B------:R-:W-:-:S05]  /*6470*/  MOV R24, 0x4 ;  /* 0x0000000400187802 */ /* 0x000fca0000000f00 */
        /* <DEDUP_REMOVED lines=12> */
[----:B------:R-:W-:Y:S01]  /*6540*/  IADD3 R25, R2, R37, RZ ;  /* 0x0000002502197210 */ /* 0x000fe20007ffe0ff */
[----:B--2---:R-:W-:-:S02]  /*6550*/  FFMA.FTZ R41, R31, R22, R34 ;  /* 0x000000161f297223 */ /* 0x004fc40000010022 */
        /* <DEDUP_REMOVED lines=16> */
.L_x_377:
[----:B------:R-:W-:-:S13]  /*6660*/  ISETP.LT.OR P0, PT, R33, R6, P0 ;  /* 0x000000062100720c */ /* 0x000fda0000701670 */
[----:B------:R-:W-:Y:S05]  /*6670*/  @!P0 BRA `(.L_x_362) ;  /* 0x000000e000008947 */ /* 0x000fea0003800000 */
[----:B-1----:R-:W-:Y:S01]  /*6680*/  MOV R21, 0x4 ;  /* 0x0000000400157802 */ /* 0x002fe20000000f00 */
        /* <DEDUP_REMOVED lines=13> */
.L_x_362:
[----:B------:R-:W-:Y:S05]  /*6760*/  BSYNC B1 ;  /* 0x0000000000017941 */ /* 0x000fea0003800000 */
.L_x_361:
[----:B------:R-:W-:-:S04]  /*6770*/  IADD3 R18, R18, 0x1, RZ ;  /* 0x0000000112127810 */ /* 0x000fc80007ffe0ff */
[----:B------:R-:W-:-:S13]  /*6780*/  ISETP.GE.AND P0, PT, R18, R13, PT ;  /* 0x0000000d1200720c */ /* 0x000fda0003f06270 */
[----:B------:R-:W-:Y:S05]  /*6790*/  @!P0 BRA `(.L_x_378) ;  /* 0xffffe2e000008947 */ /* 0x000fea000383ffff */
.L_x_360:
[----:B------:R-:W-:-:S04]  /*67a0*/  IADD3 R13, R13, 0x1, RZ ;  /* 0x000000010d0d7810 */ /* 0x000fc80007ffe0ff */
[----:B------:R-:W-:-:S13]  /*67b0*/  ISETP.GE.AND P0, PT, R13, R6, PT ;  /* 0x000000060d00720c */ /* 0x000fda0003f06270 */
[----:B------:R-:W-:Y:S05]  /*67c0*/  @!P0 BRA `(.L_x_379) ;  /* 0xffffe20000008947 */ /* 0x000fea000383ffff */
[----:B------:R-:W-:Y:S01]  /*67d0*/  IMAD.MOV.U32 R13, RZ, RZ, 0x1 ;  /* 0x00000001ff0d7424 */ /* 0x000fe200078e00ff */
[----:B------:R-:W-:-:S07]  /*67e0*/  MOV R14, RZ ;  /* 0x000000ff000e7202 */ /* 0x000fce0000000f00 */
.L_x_384:
        /* <DEDUP_REMOVED lines=10> */
.L_x_382:
        /* <DEDUP_REMOVED lines=12> */
.L_x_381:
[----:B------:R-:W-:-:S05]  /*6950*/  IMAD.IADD R15, R13, 0x1, -R16 ;  /* 0x000000010d0f7824 */ /* 0x000fca00078e0a10 */
        /* <DEDUP_REMOVED lines=9> */
.L_x_383:
[----:B------:R-:W-:-:S13]  /*69f0*/  ISETP.LT.OR P0, PT, R16, R13, P0 ;  /* 0x0000000d1000720c */ /* 0x000fda0000701670 */
[----:B------:R-:W-:Y:S05]  /*6a00*/  @!P0 BRA `(.L_x_380) ;  /* 0x0000002000008947 */ /* 0x000fea0003800000 */
[----:B------:R-:W2:Y:S02]  /*6a10*/  LDL R15, [R19] ;  /* 0x00000000130f7983 */ /* 0x000ea40000100800 */
[----:B--2---:R-:W-:-:S07]  /*6a20*/  FADD.FTZ R14, R14, |R15| ;  /* 0x4000000f0e0e7221 */ /* 0x004fce0000010000 */
.L_x_380:
[----:B------:R-:W-:-:S04]  /*6a30*/  IADD3 R13, R13, 0x1, RZ ;  /* 0x000000010d0d7810 */ /* 0x000fc80007ffe0ff */
[----:B------:R-:W-:-:S13]  /*6a40*/  ISETP.GE.AND P0, PT, R13, R6, PT ;  /* 0x000000060d00720c */ /* 0x000fda0003f06270 */
[----:B------:R-:W-:Y:S05]  /*6a50*/  @!P0 BRA `(.L_x_384) ;  /* 0xfffffd9000008947 */ /* 0x000fea000383ffff */
[----:B------:R-:W-:-:S13]  /*6a60*/  FSETP.GEU.FTZ.AND P0, PT, R14, 1.0000000116860974231e-07, PT ;  /* 0x33d6bf950e00780b */ /* 0x000fda0003f1e000 */
[----:B------:R-:W-:Y:S05]  /*6a70*/  @!P0 BRA `(.L_x_334) ;  /* 0x0000832000008947 */ /* 0x000fea0003800000 */
[----:B------:R-:W2:Y:S01]  /*6a80*/  MUFU.RCP R11, R11 ;  /* 0x0000000b000b7308 */ /* 0x000ea20000001000 */
[----:B------:R-:W-:Y:S01]  /*6a90*/  FMUL.FTZ R14, R14, 0.20000000298023223877 ;  /* 0x3e4ccccd0e0e7820 */ /* 0x000fe20000410000 */
[----:B------:R-:W-:-:S03]  /*6aa0*/  MOV R13, 0x1 ;  /* 0x00000001000d7802 */ /* 0x000fc60000000f00 */
[----:B--2---:R-:W-:-:S07]  /*6ab0*/  FMUL.FTZ R14, R14, R11 ;  /* 0x0000000b0e0e7220 */ /* 0x004fce0000410000 */
.L_x_404:
[----:B------:R-:W-:-:S13]  /*6ac0*/  ISETP.GE.AND P0, PT, R13, 0x1, PT ;  /* 0x000000010d00780c */ /* 0x000fda0003f06270 */
[----:B01----:R-:W-:Y:S05]  /*6ad0*/  @!P0 BRA `(.L_x_385) ;  /* 0x00001db000008947 */ /* 0x003fea0003800000 */
[----:B------:R-:W-:Y:S01]  /*6ae0*/  IADD3 R15, R13, 0x1, RZ ;  /* 0x000000010d0f7810 */ /* 0x000fe20007ffe0ff */
[C---:B------:R-:W-:Y:S02]  /*6af0*/  IMAD R11, R6.reuse, R13, RZ ;  /* 0x0000000d060b7224 */ /* 0x040fe400078e02ff */
[----:B------:R-:W-:Y:S02]  /*6b00*/  IMAD.MOV.U32 R17, RZ, RZ, RZ ;  /* 0x000000ffff117224 */ /* 0x000fe400078e00ff */
[----:B------:R-:W-:Y:S01]  /*6b10*/  IMAD R16, R6, R15, RZ ;  /* 0x0000000f06107224 */ /* 0x000fe200078e02ff */
[C---:B01----:R-:W-:Y:S01]  /*6b20*/  IADD3 R21, R11.reuse, R13, RZ ;  /* 0x0000000d0b157210 */ /* 0x043fe20007ffe0ff */
[C---:B------:R-:W-:Y:S02]  /*6b30*/  IMAD R18, R11.reuse, 0x4, R4 ;  /* 0x000000040b127824 */ /* 0x040fe400078e0204 */
[----:B------:R-:W-:Y:S01]  /*6b40*/  IMAD R19, R11, UR5, RZ ;  /* 0x000000050b137c24 */ /* 0x000fe2000f8e02ff */
[----:B------:R-:W-:-:S02]  /*6b50*/  LEA R28, R21, R4, 0x2 ;  /* 0x00000004151c7211 */ /* 0x000fc400078e10ff */
[----:B------:R-:W-:-:S07]  /*6b60*/  IADD3 R29, R16, R13, RZ ;  /* 0x0000000d101d7210 */ /* 0x000fce0007ffe0ff */
.L_x_403:
[----:B01----:R-:W-:-:S05]  /*6b70*/  IMAD.IADD R21, R11, 0x1, R17 ;  /* 0x000000010b157824 */ /* 0x003fca00078e0211 */
[----:B------:R-:W-:-:S05]  /*6b80*/  LEA R21, R21, R4, 0x2 ;  /* 0x0000000415157211 */ /* 0x000fca00078e10ff */
        /* <DEDUP_REMOVED lines=8> */
[----:B------:R-:W-:-:S05]  /*6c10*/  IADD3 R23, R20, R17, RZ ;  /* 0x0000001114177210 */ /* 0x000fca0007ffe0ff */
[----:B------:R-:W-:-:S05]  /*6c20*/  IMAD R23, R23, 0x4, R4 ;  /* 0x0000000417177824 */ /* 0x000fca00078e0204 */
        /* <DEDUP_REMOVED lines=19> */
[----:B------:R-:W-:-:S04]  /*6d60*/  FFMA.FTZ R22, R30, R30, 1 ;  /* 0x3f8000001e167423 */ /* 0x000fc8000001001e */
[----:B------:R-:W1:Y:S01]  /*6d70*/  MUFU.RSQ R27, R22 ;  /* 0x00000016001b7308 */ /* 0x000e620000001400 */
[----:B------:R-:W-:Y:S01]  /*6d80*/  ISETP.GE.AND P0, PT, R17, 0x1, PT ;  /* 0x000000011100780c */ /* 0x000fe20003f06270 */
[----:B-1----:R-:W-:-:S04]  /*6d90*/  FADD.FTZ R24, R27, 1 ;  /* 0x3f8000001b187421 */ /* 0x002fc80000010000 */
[----:B------:R-:W0:Y:S01]  /*6da0*/  MUFU.RCP R25, R24 ;  /* 0x0000001800197308 */ /* 0x000e220000001000 */
[----:B--2---:R-:W-:-:S05]  /*6db0*/  FFMA.FTZ R26, -R35, R30, R33 ;  /* 0x0000001e231a7223 */ /* 0x004fca0000010121 */
[----:B------:R1:W-:Y:S04]  /*6dc0*/  STL [R23], R26 ;  /* 0x0000001a17007387 */ /* 0x0003e80000100800 */
[----:B------:R1:W-:Y:S01]  /*6dd0*/  STL [R21], RZ ;  /* 0x000000ff15007387 */ /* 0x0003e20000100800 */
[----:B------:R-:W-:Y:S01]  /*6de0*/  FMUL.FTZ R30, R27, R30 ;  /* 0x0000001e1b1e7220 */ /* 0x000fe20000410000 */
[----:B------:R-:W-:-:S03]  /*6df0*/  MOV R33, RZ ;  /* 0x000000ff00217202 */ /* 0x000fc60000000f00 */
[----:B0-----:R-:W-:Y:S01]  /*6e00*/  FMUL.FTZ R31, R30, R25 ;  /* 0x000000191e1f7220 */ /* 0x001fe20000410000 */
[----:B------:R-:W-:Y:S06]  /*6e10*/  @!P0 BRA `(.L_x_388) ;  /* 0x0000055000008947 */ /* 0x000fec0003800000 */
[----:B------:R-:W-:Y:S01]  /*6e20*/  ISETP.GT.AND P1, PT, R17, 0x3, PT ;  /* 0x000000031100780c */ /* 0x000fe20003f24270 */
[----:B------:R-:W-:Y:S01]  /*6e30*/  IMAD R22, R20, 0x4, R4 ;  /* 0x0000000414167824 */ /* 0x000fe200078e0204 */
[----:B------:R-:W-:Y:S01]  /*6e40*/  PLOP3.LUT P0, PT, PT, PT, PT, 0x80, 0x0 ;  /* 0x000000000000781c */ /* 0x000fe20003f0f070 */
[----:B------:R-:W-:Y:S01]  /*6e50*/  IMAD.MOV.U32 R24, RZ, RZ, RZ ;  /* 0x000000ffff187224 */ /* 0x000fe200078e00ff */
[----:B-1----:R-:W-:-:S09]  /*6e60*/  MOV R21, R18 ;  /* 0x0000001200157202 */ /* 0x002fd20000000f00 */
[----:B------:R-:W-:Y:S05]  /*6e70*/  @!P1 BRA `(.L_x_389) ;  /* 0x000002b000009947 */ /* 0x000fea0003800000 */
[----:B------:R-:W-:Y:S02]  /*6e80*/  PLOP3.LUT P0, PT, PT, PT, PT, 0x8, 0x0 ;  /* 0x000000000000781c */ /* 0x000fe40003f0e170 */
[----:B------:R-:W-:-:S11]  /*6e90*/  IADD3 R23, R17, -0x3, RZ ;  /* 0xfffffffd11177810 */ /* 0x000fd60007ffe0ff */
.L_x_390:
        /* <DEDUP_REMOVED lines=15> */
[----:B0-----:R-:W-:-:S03]  /*6f90*/  FFMA.FTZ R25, -R31, R34, R32 ;  /* 0x000000221f197223 */ /* 0x001fc60000010120 */
[----:B------:R-:W3:Y:S01]  /*6fa0*/  LDL R36, [R21+0x8] ;  /* 0x0000080015247983 */ /* 0x000ee20000100800 */
[----:B--2---:R-:W-:-:S05]  /*6fb0*/  FFMA.FTZ R32, R30, R25, R35 ;  /* 0x000000191e207223 */ /* 0x004fca0000010023 */
[----:B------:R-:W-:Y:S04]  /*6fc0*/  STL [R21+0x4], R32 ;  /* 0x0000042015007387 */ /* 0x000fe80000100800 */
[----:B------:R-:W3:Y:S02]  /*6fd0*/  LDL R34, [R22+0x8] ;  /* 0x0000080016227983 */ /* 0x000ee40000100800 */
[----:B---3--:R-:W-:-:S04]  /*6fe0*/  FFMA.FTZ R25, R31, R34, R36 ;  /* 0x000000221f197223 */ /* 0x008fc80000010024 */
[----:B------:R-:W-:-:S05]  /*6ff0*/  FFMA.FTZ R25, -R30, R25, R34 ;  /* 0x000000191e197223 */ /* 0x000fca0000010122 */
[----:B------:R0:W-:Y:S04]  /*7000*/  STL [R22+0x8], R25 ;  /* 0x0000081916007387 */ /* 0x0001e80000100800 */
[----:B------:R-:W2:Y:S01]  /*7010*/  LDL R35, [R21+0x8] ;  /* 0x0000080015237983 */ /* 0x000ea20000100800 */
[----:B-1----:R-:W-:-:S03]  /*7020*/  FFMA.FTZ R27, -R31, R36, R34 ;  /* 0x000000241f1b7223 */ /* 0x002fc60000010122 */
[----:B------:R-:W3:Y:S01]  /*7030*/  LDL R36, [R21+0xc] ;  /* 0x00000c0015247983 */ /* 0x000ee20000100800 */
[----:B--2---:R-:W-:-:S05]  /*7040*/  FFMA.FTZ R26, R30, R27, R35 ;  /* 0x0000001b1e1a7223 */ /* 0x004fca0000010023 */
[----:B------:R-:W-:Y:S04]  /*7050*/  STL [R21+0x8], R26 ;  /* 0x0000081a15007387 */ /* 0x000fe80000100800 */
[----:B------:R-:W3:Y:S01]  /*7060*/  LDL R34, [R22+0xc] ;  /* 0x00000c0016227983 */ /* 0x000ee20000100800 */
[----:B------:R-:W-:Y:S01]  /*7070*/  IADD3 R24, R24, 0x4, RZ ;  /* 0x0000000418187810 */ /* 0x000fe20007ffe0ff */
[----:B---3--:R-:W-:-:S04]  /*7080*/  FFMA.FTZ R27, R31, R34, R36 ;  /* 0x000000221f1b7223 */ /* 0x008fc80000010024 */
[----:B------:R-:W-:-:S05]  /*7090*/  FFMA.FTZ R27, -R30, R27, R34 ;  /* 0x0000001b1e1b7223 */ /* 0x000fca0000010122 */
[----:B------:R1:W-:Y:S04]  /*70a0*/  STL [R22+0xc], R27 ;  /* 0x00000c1b16007387 */ /* 0x0003e80000100800 */
[----:B------:R-:W2:Y:S01]  /*70b0*/  LDL R35, [R21+0xc] ;  /* 0x00000c0015237983 */ /* 0x000ea20000100800 */
[----:B------:R-:W-:Y:S01]  /*70c0*/  ISETP.GE.AND P1, PT, R24, R23, PT ;  /* 0x000000171800720c */ /* 0x000fe20003f26270 */
[----:B0-----:R-:W-:Y:S01]  /*70d0*/  FFMA.FTZ R25, -R31, R36, R34 ;  /* 0x000000241f197223 */ /* 0x001fe20000010122 */
[----:B-1----:R-:W-:-:S03]  /*70e0*/  IADD3 R22, R22, 0x10, RZ ;  /* 0x0000001016167810 */ /* 0x002fc60007ffe0ff */
[----:B--2---:R-:W-:-:S05]  /*70f0*/  FFMA.FTZ R32, R30, R25, R35 ;  /* 0x000000191e207223 */ /* 0x004fca0000010023 */
[----:B------:R0:W-:Y:S02]  /*7100*/  STL [R21+0xc], R32 ;  /* 0x00000c2015007387 */ /* 0x0001e40000100800 */
[----:B0-----:R-:W-:Y:S01]  /*7110*/  IADD3 R21, R21, 0x10, RZ ;  /* 0x0000001015157810 */ /* 0x001fe20007ffe0ff */
[----:B------:R-:W-:Y:S06]  /*7120*/  @!P1 BRA `(.L_x_390) ;  /* 0xfffffd7000009947 */ /* 0x000fec000383ffff */
.L_x_389:
[----:B------:R-:W-:-:S04]  /*7130*/  IADD3 R23, -R24, R17, RZ ;  /* 0x0000001118177210 */ /* 0x000fc80007ffe1ff */
[----:B------:R-:W-:-:S13]  /*7140*/  ISETP.GT.AND P1, PT, R23, 0x1, PT ;  /* 0x000000011700780c */ /* 0x000fda0003f24270 */
[----:B------:R-:W-:Y:S05]  /*7150*/  @!P1 BRA `(.L_x_391) ;  /* 0x0000016000009947 */ /* 0x000fea0003800000 */
        /* <DEDUP_REMOVED lines=15> */
[----:B0-----:R-:W-:Y:S01]  /*7250*/  FFMA.FTZ R23, -R31, R34, R32 ;  /* 0x000000221f177223 */ /* 0x001fe20000010120 */
[----:B------:R-:W-:Y:S02]  /*7260*/  PLOP3.LUT P0, PT, PT, PT, PT, 0x8, 0x0 ;  /* 0x000000000000781c */ /* 0x000fe40003f0e170 */
[----:B------:R-:W-:Y:S02]  /*7270*/  IADD3 R24, R24, 0x2, RZ ;  /* 0x0000000218187810 */ /* 0x000fe40007ffe0ff */
[----:B-1----:R-:W-:Y:S01]  /*7280*/  IADD3 R22, R22, 0x8, RZ ;  /* 0x0000000816167810 */ /* 0x002fe20007ffe0ff */
[----:B--2---:R-:W-:-:S05]  /*7290*/  FFMA.FTZ R32, R30, R23, R27 ;  /* 0x000000171e207223 */ /* 0x004fca000001001b */
[----:B------:R0:W-:Y:S02]  /*72a0*/  STL [R21+0x4], R32 ;  /* 0x0000042015007387 */ /* 0x0001e40000100800 */
[----:B0-----:R-:W-:-:S07]  /*72b0*/  IADD3 R21, R21, 0x8, RZ ;  /* 0x0000000815157810 */ /* 0x001fce0007ffe0ff */
.L_x_391:
        /* <DEDUP_REMOVED lines=11> */
.L_x_388:
[----:B0-----:R-:W-:-:S04]  /*7370*/  IADD3 R24, R17, 0x1, RZ ;  /* 0x0000000111187810 */ /* 0x001fc80007ffe0ff */
[----:B------:R-:W-:-:S13]  /*7380*/  ISETP.GE.AND P0, PT, R24, R13, PT ;  /* 0x0000000d1800720c */ /* 0x000fda0003f06270 */
[----:B------:R-:W-:Y:S05]  /*7390*/  @P0 BRA `(.L_x_392) ;  /* 0x0000061000000947 */ /* 0x000fea0003800000 */
[----:B-1----:R-:W-:Y:S01]  /*73a0*/  IMAD.IADD R21, R13, 0x1, -R24 ;  /* 0x000000010d157824 */ /* 0x002fe200078e0a18 */
[----:B------:R-:W-:Y:S01]  /*73b0*/  PLOP3.LUT P0, PT, PT, PT, PT, 0x80, 0x0 ;  /* 0x000000000000781c */ /* 0x000fe20003f0f070 */
[----:B------:R-:W-:-:S03]  /*73c0*/  IMAD R23, R6, R24, R17 ;  /* 0x0000001806177224 */ /* 0x000fc600078e0211 */
[----:B------:R-:W-:Y:S02]  /*73d0*/  ISETP.GT.AND P1, PT, R21, 0x3, PT ;  /* 0x000000031500780c */ /* 0x000fe40003f24270 */
[----:B------:R-:W-:-:S05]  /*73e0*/  IADD3 R21, R11, R17, RZ ;  /* 0x000000110b157210 */ /* 0x000fca0007ffe0ff */
[----:B------:R-:W-:-:S06]  /*73f0*/  IMAD R21, R21, 0x4, R12 ;  /* 0x0000000415157824 */ /* 0x000fcc00078e020c */
[----:B------:R-:W-:Y:S05]  /*7400*/  @!P1 BRA `(.L_x_393) ;  /* 0x0000032000009947 */ /* 0x000fea0003800000 */
[----:B------:R-:W-:Y:S02]  /*7410*/  PLOP3.LUT P0, PT, PT, PT, PT, 0x8, 0x0 ;  /* 0x000000000000781c */ /* 0x000fe40003f0e170 */
[----:B------:R-:W-:-:S11]  /*7420*/  IADD3 R22, R13, -0x3, RZ ;  /* 0xfffffffd0d167810 */ /* 0x000fd60007ffe0ff */
.L_x_394:
        /* <DEDUP_REMOVED lines=8> */
[----:B------:R-:W-:Y:S02]  /*74b0*/  IMAD.IADD R23, R6, 0x1, R23 ;  /* 0x0000000106177824 */ /* 0x000fe400078e0217 */
[----:B------:R-:W3:Y:S01]  /*74c0*/  LDL R36, [R21+0x4] ;  /* 0x0000040015247983 */ /* 0x000ee20000100800 */
[----:B--2---:R-:W-:Y:S02]  /*74d0*/  FFMA.FTZ R26, R30, R27, R35 ;  /* 0x0000001b1e1a7223 */ /* 0x004fe40000010023 */
[----:B------:R-:W-:-:S03]  /*74e0*/  LEA R27, R23, R4, 0x2 ;  /* 0x00000004171b7211 */ /* 0x000fc600078e10ff */
        /* <DEDUP_REMOVED lines=9> */
[----:B---3--:R-:W-:Y:S02]  /*7580*/  FFMA.FTZ R32, R30, R25, R35 ;  /* 0x000000191e207223 */ /* 0x008fe40000010023 */
[----:B------:R-:W-:-:S03]  /*7590*/  IMAD R25, R23, 0x4, R4 ;  /* 0x0000000417197824 */ /* 0x000fc600078e0204 */
        /* <DEDUP_REMOVED lines=9> */
[----:B---3--:R-:W-:Y:S01]  /*7630*/  FFMA.FTZ R26, R30, R27, R35 ;  /* 0x0000001b1e1a7223 */ /* 0x008fe20000010023 */
[----:B------:R-:W-:-:S04]  /*7640*/  LEA R27, R23, R4, 0x2 ;  /* 0x00000004171b7211 */ /* 0x000fc800078e10ff */
[----:B------:R-:W-:Y:S04]  /*7650*/  STL [R21+0x8], R26 ;  /* 0x0000081a15007387 */ /* 0x000fe80000100800 */
        /* <DEDUP_REMOVED lines=8> */
[----:B------:R-:W-:-:S03]  /*76e0*/  IMAD.IADD R23, R6, 0x1, R23 ;  /* 0x0000000106177824 */ /* 0x000fc600078e0217 */
[----:B--2---:R-:W-:-:S05]  /*76f0*/  FFMA.FTZ R32, R30, R25, R35 ;  /* 0x000000191e207223 */ /* 0x004fca0000010023 */
[----:B------:R0:W-:Y:S02]  /*7700*/  STL [R21+0xc], R32 ;  /* 0x00000c2015007387 */ /* 0x0001e40000100800 */
[----:B0-----:R-:W-:Y:S01]  /*7710*/  IADD3 R21, R21, 0x10, RZ ;  /* 0x0000001015157810 */ /* 0x001fe20007ffe0ff */
[----:B------:R-:W-:Y:S06]  /*7720*/  @!P1 BRA `(.L_x_394) ;  /* 0xfffffd0000009947 */ /* 0x000fec000383ffff */
.L_x_393:
[----:B------:R-:W-:-:S04]  /*7730*/  IADD3 R22, -R24, R13, RZ ;  /* 0x0000000d18167210 */ /* 0x000fc80007ffe1ff */
        /* <DEDUP_REMOVED lines=14> */
[----:B------:R-:W-:Y:S04]  /*7820*/  STL [R21], R26 ;  /* 0x0000001a15007387 */ /* 0x000fe80000100800 */
        /* <DEDUP_REMOVED lines=8> */
[----:B------:R-:W-:Y:S01]  /*78b0*/  IADD3 R23, R6, R23, RZ ;  /* 0x0000001706177210 */ /* 0x000fe20007ffe0ff */
[----:B--2---:R-:W-:-:S05]  /*78c0*/  FFMA.FTZ R22, R30, R25, R35 ;  /* 0x000000191e167223 */ /* 0x004fca0000010023 */
[----:B------:R0:W-:Y:S02]  /*78d0*/  STL [R21+0x4], R22 ;  /* 0x0000041615007387 */ /* 0x0001e40000100800 */
[----:B0-----:R-:W-:-:S07]  /*78e0*/  IADD3 R21, R21, 0x8, RZ ;  /* 0x0000000815157810 */ /* 0x001fce0007ffe0ff */
.L_x_395:
[----:B------:R-:W-:-:S13]  /*78f0*/  ISETP.LT.OR P0, PT, R24, R13, P0 ;  /* 0x0000000d1800720c */ /* 0x000fda0000701670 */
        /* <DEDUP_REMOVED lines=11> */
.L_x_392:
[----:B------:R-:W-:-:S13]  /*79b0*/  ISETP.GE.AND P0, PT, R15, R6, PT ;  /* 0x000000060f00720c */ /* 0x000fda0003f06270 */
[----:B------:R-:W-:Y:S05]  /*79c0*/  @P0 BRA `(.L_x_396) ;  /* 0x000006c000000947 */ /* 0x000fea0003800000 */
[----:B01----:R-:W-:Y:S01]  /*79d0*/  IADD3 R21, R6, -R15, RZ ;  /* 0x8000000f06157210 */ /* 0x003fe20007ffe0ff */
[----:B------:R-:W-:Y:S01]  /*79e0*/  IMAD.MOV.U32 R25, RZ, RZ, R29 ;  /* 0x000000ffff197224 */ /* 0x000fe200078e001d */
[----:B------:R-:W-:Y:S02]  /*79f0*/  PLOP3.LUT P0, PT, PT, PT, PT, 0x80, 0x0 ;  /* 0x000000000000781c */ /* 0x000fe40003f0f070 */
[----:B------:R-:W-:Y:S02]  /*7a00*/  ISETP.GT.AND P1, PT, R21, 0x3, PT ;  /* 0x000000031500780c */ /* 0x000fe40003f24270 */
[----:B------:R-:W-:Y:S02]  /*7a10*/  IADD3 R27, R16, R17, RZ ;  /* 0x00000011101b7210 */ /* 0x000fe40007ffe0ff */
[----:B------:R-:W-:-:S09]  /*7a20*/  MOV R23, R15 ;  /* 0x0000000f00177202 */ /* 0x000fd20000000f00 */
[----:B------:R-:W-:Y:S05]  /*7a30*/  @!P1 BRA `(.L_x_397) ;  /* 0x0000039000009947 */ /* 0x000fea0003800000 */
[----:B------:R-:W-:Y:S02]  /*7a40*/  PLOP3.LUT P0, PT, PT, PT, PT, 0x8, 0x0 ;  /* 0x000000000000781c */ /* 0x000fe40003f0e170 */
[----:B------:R-:W-:-:S11]  /*7a50*/  IADD3 R21, R6, -0x3, RZ ;  /* 0xfffffffd06157810 */ /* 0x000fd60007ffe0ff */
.L_x_398:
[----:B------:R-:W-:Y:S01]  /*7a60*/  LEA R22, R27, R4, 0x2 ;  /* 0x000000041b167211 */ /* 0x000fe200078e10ff */
[----:B-1----:R-:W-:-:S04]  /*7a70*/  IMAD R24, R25, 0x4, R4 ;  /* 0x0000000419187824 */ /* 0x002fc800078e0204 */
[----:B------:R-:W2:Y:S04]  /*7a80*/  LDL R26, [R22] ;  /* 0x00000000161a7983 */ /* 0x000ea80000100800 */
[----:B------:R-:W2:Y:S02]  /*7a90*/  LDL R32, [R24] ;  /* 0x0000000018207983 */ /* 0x000ea40000100800 */
[----:B--2---:R-:W-:-:S04]  /*7aa0*/  FFMA.FTZ R35, R31, R26, R32 ;  /* 0x0000001a1f237223 */ /* 0x004fc80000010020 */
[----:B------:R-:W-:-:S05]  /*7ab0*/  FFMA.FTZ R35, -R30, R35, R26 ;  /* 0x000000231e237223 */ /* 0x000fca000001011a */
[----:B------:R0:W-:Y:S04]  /*7ac0*/  STL [R22], R35 ;  /* 0x0000002316007387 */ /* 0x0001e80000100800 */
[----:B------:R-:W2:Y:S01]  /*7ad0*/  LDL R39, [R24] ;  /* 0x0000000018277983 */ /* 0x000ea20000100800 */
[----:B------:R-:W-:Y:S01]  /*7ae0*/  FFMA.FTZ R37, -R31, R32, R26 ;  /* 0x000000201f257223 */ /* 0x000fe2000001011a */
[C---:B------:R-:W-:Y:S02]  /*7af0*/  IADD3 R27, R6.reuse, R27, RZ ;  /* 0x0000001b061b7210 */ /* 0x040fe40007ffe0ff */
[----:B------:R-:W-:-:S03]  /*7b00*/  IADD3 R25, R6, R25, RZ ;  /* 0x0000001906197210 */ /* 0x000fc60007ffe0ff */
[----:B------:R-:W-:Y:S01]  /*7b10*/  IMAD R26, R27, 0x4, R4 ;  /* 0x000000041b1a7824 */ /* 0x000fe200078e0204 */
[----:B------:R-:W-:Y:S01]  /*7b20*/  LEA R32, R25, R4, 0x2 ;  /* 0x0000000419207211 */ /* 0x000fe200078e10ff */
[----:B--2---:R-:W-:-:S05]  /*7b30*/  FFMA.FTZ R37, R30, R37, R39 ;  /* 0x000000251e257223 */ /* 0x004fca0000010027 */
        /* <DEDUP_REMOVED lines=10> */
[-C--:B------:R-:W-:Y:S02]  /*7be0*/  LEA R22, R27, R4.reuse, 0x2 ;  /* 0x000000041b167211 */ /* 0x080fe400078e10ff */
[----:B-1----:R-:W-:Y:S01]  /*7bf0*/  LEA R24, R25, R4, 0x2 ;  /* 0x0000000419187211 */ /* 0x002fe200078e10ff */
        /* <DEDUP_REMOVED lines=11> */
[----:B------:R-:W-:Y:S01]  /*7cb0*/  LEA R26, R27, R4, 0x2 ;  /* 0x000000041b1a7211 */ /* 0x000fe200078e10ff */
[----:B-1----:R-:W-:Y:S01]  /*7cc0*/  IMAD R32, R25, 0x4, R4 ;  /* 0x0000000419207824 */ /* 0x002fe200078e0204 */
        /* <DEDUP_REMOVED lines=9> */
[----:B------:R-:W-:Y:S02]  /*7d60*/  IADD3 R23, R23, 0x4, RZ ;  /* 0x0000000417177810 */ /* 0x000fe40007ffe0ff */
[----:B------:R-:W-:Y:S02]  /*7d70*/  IADD3 R27, R6, R27, RZ ;  /* 0x0000001b061b7210 */ /* 0x000fe40007ffe0ff */
[----:B------:R-:W-:-:S02]  /*7d80*/  ISETP.GE.AND P1, PT, R23, R21, PT ;  /* 0x000000151700720c */ /* 0x000fc40003f26270 */
[----:B------:R-:W-:Y:S01]  /*7d90*/  IADD3 R25, R6, R25, RZ ;  /* 0x0000001906197210 */ /* 0x000fe20007ffe0ff */
[----:B--2---:R-:W-:-:S05]  /*7da0*/  FFMA.FTZ R39, R30, R39, R41 ;  /* 0x000000271e277223 */ /* 0x004fca0000010029 */
[----:B------:R1:W-:Y:S05]  /*7db0*/  STL [R32], R39 ;  /* 0x0000002720007387 */ /* 0x0003ea0000100800 */
[----:B------:R-:W-:Y:S05]  /*7dc0*/  @!P1 BRA `(.L_x_398) ;  /* 0xfffffc9000009947 */ /* 0x000fea000383ffff */
.L_x_397:
[----:B------:R-:W-:-:S05]  /*7dd0*/  IMAD.IADD R21, R6, 0x1, -R23 ;  /* 0x0000000106157824 */ /* 0x000fca00078e0a17 */
[----:B------:R-:W-:-:S13]  /*7de0*/  ISETP.GT.AND P1, PT, R21, 0x1, PT ;  /* 0x000000011500780c */ /* 0x000fda0003f24270 */
[----:B------:R-:W-:Y:S05]  /*7df0*/  @!P1 BRA `(.L_x_399) ;  /* 0x000001c000009947 */ /* 0x000fea0003800000 */
[-C--:B------:R-:W-:Y:S02]  /*7e00*/  LEA R21, R27, R4.reuse, 0x2 ;  /* 0x000000041b157211 */ /* 0x080fe400078e10ff */
[----:B------:R-:W-:-:S03]  /*7e10*/  LEA R22, R25, R4, 0x2 ;  /* 0x0000000419167211 */ /* 0x000fc600078e10ff */
[----:B-1----:R-:W2:Y:S04]  /*7e20*/  LDL R24, [R21] ;  /* 0x0000000015187983 */ /* 0x002ea80000100800 */
[----:B------:R-:W2:Y:S02]  /*7e30*/  LDL R26, [R22] ;  /* 0x00000000161a7983 */ /* 0x000ea40000100800 */
[----:B--2---:R-:W-:-:S04]  /*7e40*/  FFMA.FTZ R35, R31, R24, R26 ;  /* 0x000000181f237223 */ /* 0x004fc8000001001a */
[----:B------:R-:W-:-:S05]  /*7e50*/  FFMA.FTZ R32, -R30, R35, R24 ;  /* 0x000000231e207223 */ /* 0x000fca0000010118 */
[----:B------:R0:W-:Y:S04]  /*7e60*/  STL [R21], R32 ;  /* 0x0000002015007387 */ /* 0x0001e80000100800 */
[----:B------:R-:W2:Y:S01]  /*7e70*/  LDL R37, [R22] ;  /* 0x0000000016257983 */ /* 0x000ea20000100800 */
[----:B------:R-:W-:Y:S01]  /*7e80*/  FFMA.FTZ R35, -R31, R26, R24 ;  /* 0x0000001a1f237223 */ /* 0x000fe20000010118 */
[C---:B------:R-:W-:Y:S01]  /*7e90*/  IMAD.IADD R27, R6.reuse, 0x1, R27 ;  /* 0x00000001061b7824 */ /* 0x040fe200078e021b */
[----:B------:R-:W-:-:S04]  /*7ea0*/  IADD3 R25, R6, R25, RZ ;  /* 0x0000001906197210 */ /* 0x000fc80007ffe0ff */
[----:B------:R-:W-:Y:S01]  /*7eb0*/  LEA R24, R27, R4, 0x2 ;  /* 0x000000041b187211 */ /* 0x000fe200078e10ff */
[----:B------:R-:W-:Y:S01]  /*7ec0*/  IMAD R26, R25, 0x4, R4 ;  /* 0x00000004191a7824 */ /* 0x000fe200078e0204 */
        /* <DEDUP_REMOVED lines=9> */
[----:B------:R-:W-:Y:S02]  /*7f60*/  PLOP3.LUT P0, PT, PT, PT, PT, 0x8, 0x0 ;  /* 0x000000000000781c */ /* 0x000fe40003f0e170 */
[----:B------:R-:W-:Y:S02]  /*7f70*/  IADD3 R23, R23, 0x2, RZ ;  /* 0x0000000217177810 */ /* 0x000fe40007ffe0ff */
[----:B------:R-:W-:-:S02]  /*7f80*/  IADD3 R27, R6, R27, RZ ;  /* 0x0000001b061b7210 */ /* 0x000fc40007ffe0ff */
[----:B------:R-:W-:Y:S01]  /*7f90*/  IADD3 R25, R6, R25, RZ ;  /* 0x0000001906197210 */ /* 0x000fe20007ffe0ff */
[----:B--2---:R-:W-:-:S05]  /*7fa0*/  FFMA.FTZ R37, R30, R37, R39 ;  /* 0x000000251e257223 */ /* 0x004fca0000010027 */
[----:B------:R1:W-:Y:S02]  /*7fb0*/  STL [R26], R37 ;  /* 0x000000251a007387 */ /* 0x0003e40000100800 */
.L_x_399:
[----:B------:R-:W-:-:S13]  /*7fc0*/  ISETP.LT.OR P0, PT, R23, R6, P0 ;  /* 0x000000061700720c */ /* 0x000fda0000701670 */
[----:B------:R-:W-:Y:S05]  /*7fd0*/  @!P0 BRA `(.L_x_396) ;  /* 0x000000b000008947 */ /* 0x000fea0003800000 */
[----:B------:R-:W-:Y:S01]  /*7fe0*/  IMAD R27, R27, 0x4, R4 ;  /* 0x000000041b1b7824 */ /* 0x000fe200078e0204 */
[----:B-1----:R-:W-:-:S04]  /*7ff0*/  LEA R21, R25, R4, 0x2 ;  /* 0x0000000419157211 */ /* 0x002fc800078e10ff */
        /* <DEDUP_REMOVED lines=9> */
.L_x_396:
[----:B01----:R-:W-:Y:S01]  /*8090*/  IADD3 R21, R6, -R33, RZ ;  /* 0x8000002106157210 */ /* 0x003fe20007ffe0ff */
[----:B------:R-:W-:Y:S01]  /*80a0*/  IMAD R37, R20, UR5, RZ ;  /* 0x0000000514257c24 */ /* 0x000fe2000f8e02ff */
[----:B------:R-:W-:Y:S01]  /*80b0*/  PLOP3.LUT P0, PT, PT, PT, PT, 0x80, 0x0 ;  /* 0x000000000000781c */ /* 0x000fe20003f0f070 */
[----:B------:R-:W-:Y:S01]  /*80c0*/  IMAD.MOV.U32 R35, RZ, RZ, R19 ;  /* 0x000000ffff237224 */ /* 0x000fe200078e0013 */
[----:B------:R-:W-:-:S13]  /*80d0*/  ISETP.GT.AND P1, PT, R21, 0x3, PT ;  /* 0x000000031500780c */ /* 0x000fda0003f24270 */
[----:B------:R-:W-:Y:S05]  /*80e0*/  @!P1 BRA `(.L_x_400) ;  /* 0x0000042000009947 */ /* 0x000fea0003800000 */
[----:B------:R-:W-:Y:S02]  /*80f0*/  PLOP3.LUT P0, PT, PT, PT, PT, 0x8, 0x0 ;  /* 0x000000000000781c */ /* 0x000fe40003f0e170 */
[----:B------:R-:W-:-:S11]  /*8100*/  IADD3 R32, R6, -0x3, RZ ;  /* 0xfffffffd06207810 */ /* 0x000fd60007ffe0ff */
.L_x_401:
[C---:B-1----:R-:W-:Y:S01]  /*8110*/  IADD3 R27, R2.reuse, R37, RZ ;  /* 0x00000025021b7210 */ /* 0x042fe20007ffe0ff */
        /* <DEDUP_REMOVED lines=44> */
[----:B-1----:R-:W-:Y:S02]  /*83e0*/  IMAD.IADD R43, R2, 0x1, R35 ;  /* 0x00000001022b7824 */ /* 0x002fe400078e0223 */
        /* <DEDUP_REMOVED lines=18> */
.L_x_400:
[----:B-1----:R-:W-:-:S04]  /*8510*/  IADD3 R20, R6, -R33, RZ ;  /* 0x8000002106147210 */ /* 0x002fc80007ffe0ff */
[----:B------:R-:W-:-:S13]  /*8520*/  ISETP.GT.AND P1, PT, R20, 0x1, PT ;  /* 0x000000011400780c */ /* 0x000fda0003f24270 */
[----:B------:R-:W-:Y:S05]  /*8530*/  @!P1 BRA `(.L_x_402) ;  /* 0x0000021000009947 */ /* 0x000fea0003800000 */
[C---:B------:R-:W-:Y:S01]  /*8540*/  IADD3 R27, R2.reuse, R37, RZ ;  /* 0x00000025021b7210 */ /* 0x040fe20007ffe0ff */
        /* <DEDUP_REMOVED lines=32> */
.L_x_402:
[----:B------:R-:W-:-:S13]  /*8750*/  ISETP.LT.OR P0, PT, R33, R6, P0 ;  /* 0x000000062100720c */ /* 0x000fda0000701670 */
[----:B------:R-:W-:Y:S05]  /*8760*/  @!P0 BRA `(.L_x_387) ;  /* 0x000000e000008947 */ /* 0x000fea0003800000 */
        /* <DEDUP_REMOVED lines=14> */
.L_x_387:
[----:B------:R-:W-:Y:S05]  /*8850*/  BSYNC B1 ;  /* 0x0000000000017941 */ /* 0x000fea0003800000 */
.L_x_386:
[----:B------:R-:W-:-:S04]  /*8860*/  IADD3 R17, R17, 0x1, RZ ;  /* 0x0000000111117810 */ /* 0x000fc80007ffe0ff */
[----:B------:R-:W-:-:S13]  /*8870*/  ISETP.GE.AND P0, PT, R17, R13, PT ;  /* 0x0000000d1100720c */ /* 0x000fda0003f06270 */
[----:B------:R-:W-:Y:S05]  /*8880*/  @!P0 BRA `(.L_x_403) ;  /* 0xffffe2e000008947 */ /* 0x000fea000383ffff */
.L_x_385:
[----:B------:R-:W-:-:S04]  /*8890*/  IADD3 R13, R13, 0x1, RZ ;  /* 0x000000010d0d7810 */ /* 0x000fc80007ffe0ff */
[----:B------:R-:W-:-:S13]  /*88a0*/  ISETP.GE.AND P0, PT, R13, R6, PT ;  /* 0x000000060d00720c */ /* 0x000fda0003f06270 */
[----:B------:R-:W-:Y:S05]  /*88b0*/  @!P0 BRA `(.L_x_404) ;  /* 0xffffe20000008947 */ /* 0x000fea000383ffff */
[----:B------:R-:W-:Y:S02]  /*88c0*/  MOV R11, 0x1 ;  /* 0x00000001000b7802 */ /* 0x000fe40000000f00 */
[----:B------:R-:W-:-:S07]  /*88d0*/  MOV R13, RZ ;  /* 0x000000ff000d7202 */ /* 0x000fce0000000f00 */
.L_x_409:
[----:B------:R-:W-:-:S13]  /*88e0*/  ISETP.GE.AND P0, PT, R11, 0x1, PT ;  /* 0x000000010b00780c */ /* 0x000fda0003f06270 */
[----:B------:R-:W-:Y:S05]  /*88f0*/  @!P0 BRA `(.L_x_405) ;  /* 0x0000022000008947 */ /* 0x000fea0003800000 */
[----:B------:R-:W-:Y:S01]  /*8900*/  ISETP.GT.AND P1, PT, R11, 0x3, PT ;  /* 0x000000030b00780c */ /* 0x000fe20003f24270 */
[----:B------:R-:W-:Y:S01]  /*8910*/  IMAD R15, R6, R11, RZ ;  /* 0x0000000b060f7224 */ /* 0x000fe200078e02ff */
[----:B------:R-:W-:Y:S01]  /*8920*/  PLOP3.LUT P0, PT, PT, PT, PT, 0x80, 0x0 ;  /* 0x000000000000781c */ /* 0x000fe20003f0f070 */
[----:B------:R-:W-:Y:S02]  /*8930*/  IMAD.MOV.U32 R14, RZ, RZ, RZ ;  /* 0x000000ffff0e7224 */ /* 0x000fe400078e00ff */
[----:B------:R-:W-:-:S08]  /*8940*/  IMAD R17, R15, 0x4, R4 ;  /* 0x000000040f117824 */ /* 0x000fd000078e0204 */
[----:B------:R-:W-:Y:S05]  /*8950*/  @!P1 BRA `(.L_x_406) ;  /* 0x000000e000009947 */ /* 0x000fea0003800000 */
[----:B------:R-:W-:Y:S02]  /*8960*/  PLOP3.LUT P0, PT, PT, PT, PT, 0x8, 0x0 ;  /* 0x000000000000781c */ /* 0x000fe40003f0e170 */
[----:B------:R-:W-:-:S11]  /*8970*/  IADD3 R19, R11, -0x3, RZ ;  /* 0xfffffffd0b137810 */ /* 0x000fd60007ffe0ff */
.L_x_407:
[----:B------:R2:W3:Y:S04]  /*8980*/  LDL R16, [R17] ;  /* 0x0000000011107983 */ /* 0x0004e80000100800 */
[----:B------:R2:W4:Y:S04]  /*8990*/  LDL R15, [R17+0x4] ;  /* 0x00000400110f7983 */ /* 0x0005280000100800 */
[----:B------:R2:W5:Y:S04]  /*89a0*/  LDL R18, [R17+0x8] ;  /* 0x0000080011127983 */ /* 0x0005680000100800 */
[----:B01----:R2:W5:Y:S01]  /*89b0*/  LDL R20, [R17+0xc] ;  /* 0x00000c0011147983 */ /* 0x0035620000100800 */
        /* <DEDUP_REMOVED lines=8> */
.L_x_406:
        /* <DEDUP_REMOVED lines=10> */
.L_x_408:
[----:B------:R-:W-:-:S13]  /*8ae0*/  ISETP.LT.OR P0, PT, R14, R11, P0 ;  /* 0x0000000b0e00720c */ /* 0x000fda0000701670 */
[----:B------:R-:W-:Y:S05]  /*8af0*/  @!P0 BRA `(.L_x_405) ;  /* 0x0000002000008947 */ /* 0x000fea0003800000 */
[----:B------:R-:W2:Y:S02]  /*8b00*/  LDL R14, [R17] ;  /* 0x00000000110e7983 */ /* 0x000ea40000100800 */
[----:B--2---:R-:W-:-:S07]  /*8b10*/  FADD.FTZ R13, R13, |R14| ;  /* 0x4000000e0d0d7221 */ /* 0x004fce0000010000 */
.L_x_405:
[----:B------:R-:W-:-:S04]  /*8b20*/  IADD3 R11, R11, 0x1, RZ ;  /* 0x000000010b0b7810 */ /* 0x000fc80007ffe0ff */
[----:B------:R-:W-:-:S13]  /*8b30*/  ISETP.GE.AND P0, PT, R11, R6, PT ;  /* 0x000000060b00720c */ /* 0x000fda0003f06270 */
[----:B------:R-:W-:Y:S05]  /*8b40*/  @!P0 BRA `(.L_x_409) ;  /* 0xfffffd9000008947 */ /* 0x000fea000383ffff */
[----:B------:R-:W-:-:S13]  /*8b50*/  FSETP.GEU.FTZ.AND P0, PT, R13, 1.0000000116860974231e-07, PT ;  /* 0x33d6bf950d00780b */ /* 0x000fda0003f1e000 */
[----:B------:R-:W-:Y:S05]  /*8b60*/  @!P0 BRA `(.L_x_334) ;  /* 0x0000623000008947 */ /* 0x000fea0003800000 */
[----:B------:R-:W-:-:S07]  /*8b70*/  MOV R11, 0x1 ;  /* 0x00000001000b7802 */ /* 0x000fce0000000f00 */
.L_x_429:
        /* <DEDUP_REMOVED lines=11> */
.L_x_428:
[----:B01----:R-:W-:-:S04]  /*8c30*/  IADD3 R21, R13, R16, RZ ;  /* 0x000000100d157210 */ /* 0x003fc80007ffe0ff */
[----:B------:R-:W-:-:S05]  /*8c40*/  LEA R20, R21, R4, 0x2 ;  /* 0x0000000415147211 */ /* 0x000fca00078e10ff */
[----:B------:R-:W2:Y:S01]  /*8c50*/  LDL R27, [R20] ;  /* 0x00000000141b7983 */ /* 0x000ea20000100800 */
[----:B------:R-:W-:Y:S01]  /*8c60*/  BSSY B1, `(.L_x_411) ;  /* 0x00001c9000017945 */ /* 0x000fe20003800000 */
[----:B--2---:R-:W-:-:S13]  /*8c70*/  FSETP.NEU.FTZ.AND P0, PT, R27, RZ, PT ;  /* 0x000000ff1b00720b */ /* 0x004fda0003f1d000 */
[----:B------:R-:W-:Y:S05]  /*8c80*/  @!P0 BRA `(.L_x_412) ;  /* 0x00001c6000008947 */ /* 0x000fea0003800000 */
[----:B------:R-:W-:Y:S01]  /*8c90*/  IMAD R21, R6, R16, RZ ;  /* 0x0000001006157224 */ /* 0x000fe200078e02ff */
[----:B------:R-:W2:Y:S03]  /*8ca0*/  LDL R30, [R19] ;  /* 0x00000000131e7983 */ /* 0x000ea60000100800 */
[----:B------:R-:W-:-:S05]  /*8cb0*/  IMAD.IADD R23, R21, 0x1, R16 ;  /* 0x0000000115177824 */ /* 0x000fca00078e0210 */
[----:B------:R-:W-:-:S05]  /*8cc0*/  LEA R23, R23, R4, 0x2 ;  /* 0x0000000417177211 */ /* 0x000fca00078e10ff */
[----:B------:R-:W2:Y:S02]  /*8cd0*/  LDL R22, [R23] ;  /* 0x0000000017167983 */ /* 0x000ea40000100800 */
[----:B--2---:R-:W-:-:S04]  /*8ce0*/  FADD.FTZ R31, -R22, R30 ;  /* 0x0000001e161f7221 */ /* 0x004fc80000010100 */
        /* <DEDUP_REMOVED lines=37> */
.L_x_415:
        /* <DEDUP_REMOVED lines=41> */
.L_x_414:
        /* <DEDUP_REMOVED lines=25> */
.L_x_416:
        /* <DEDUP_REMOVED lines=11> */
.L_x_413:
        /* <DEDUP_REMOVED lines=12> */
.L_x_419:
        /* <DEDUP_REMOVED lines=48> */
.L_x_418:
        /* <DEDUP_REMOVED lines=28> */
.L_x_420:
        /* <DEDUP_REMOVED lines=12> */
.L_x_417:
        /* <DEDUP_REMOVED lines=11> */
.L_x_423:
        /* <DEDUP_REMOVED lines=55> */
.L_x_422:
        /* <DEDUP_REMOVED lines=31> */
.L_x_424:
        /* <DEDUP_REMOVED lines=13> */
.L_x_421:
        /* <DEDUP_REMOVED lines=8> */
.L_x_426:
        /* <DEDUP_REMOVED lines=64> */
.L_x_425:
        /* <DEDUP_REMOVED lines=36> */
.L_x_427:
        /* <DEDUP_REMOVED lines=16> */
.L_x_412:
[----:B------:R-:W-:Y:S05]  /*a8f0*/  BSYNC B1 ;  /* 0x0000000000017941 */ /* 0x000fea0003800000 */
.L_x_411:
[----:B------:R-:W-:-:S04]  /*a900*/  IADD3 R16, R16, 0x1, RZ ;  /* 0x0000000110107810 */ /* 0x000fc80007ffe0ff */
[----:B------:R-:W-:-:S13]  /*a910*/  ISETP.GE.AND P0, PT, R16, R11, PT ;  /* 0x0000000b1000720c */ /* 0x000fda0003f06270 */
[----:B------:R-:W-:Y:S05]  /*a920*/  @!P0 BRA `(.L_x_428) ;  /* 0xffffe30000008947 */ /* 0x000fea000383ffff */
.L_x_410:
[----:B------:R-:W-:-:S04]  /*a930*/  IADD3 R11, R11, 0x1, RZ ;  /* 0x000000010b0b7810 */ /* 0x000fc80007ffe0ff */
[----:B------:R-:W-:-:S13]  /*a940*/  ISETP.GE.AND P0, PT, R11, R6, PT ;  /* 0x000000060b00720c */ /* 0x000fda0003f06270 */
[----:B------:R-:W-:Y:S05]  /*a950*/  @!P0 BRA `(.L_x_429) ;  /* 0xffffe22000008947 */ /* 0x000fea000383ffff */
[----:B------:R-:W-:Y:S01]  /*a960*/  MOV R11, 0x1 ;  /* 0x00000001000b7802 */ /* 0x000fe20000000f00 */
[----:B------:R-:W-:-:S07]  /*a970*/  IMAD.MOV.U32 R13, RZ, RZ, RZ ;  /* 0x000000ffff0d7224 */ /* 0x000fce00078e00ff */
.L_x_434:
        /* <DEDUP_REMOVED lines=10> */
.L_x_432:
        /* <DEDUP_REMOVED lines=12> */
.L_x_431:
        /* <DEDUP_REMOVED lines=10> */
.L_x_433:
[----:B------:R-:W-:-:S13]  /*ab80*/  ISETP.LT.OR P0, PT, R14, R11, P0 ;  /* 0x0000000b0e00720c */ /* 0x000fda0000701670 */
[----:B------:R-:W-:Y:S05]  /*ab90*/  @!P0 BRA `(.L_x_430) ;  /* 0x0000002000008947 */ /* 0x000fea0003800000 */
[----:B------:R-:W2:Y:S02]  /*aba0*/  LDL R14, [R17] ;  /* 0x00000000110e7983 */ /* 0x000ea40000100800 */
[----:B--2---:R-:W-:-:S07]  /*abb0*/  FADD.FTZ R13, R13, |R14| ;  /* 0x4000000e0d0d7221 */ /* 0x004fce0000010000 */
.L_x_430:
[----:B------:R-:W-:-:S04]  /*abc0*/  IADD3 R11, R11, 0x1, RZ ;  /* 0x000000010b0b7810 */ /* 0x000fc80007ffe0ff */
[----:B------:R-:W-:-:S13]  /*abd0*/  ISETP.GE.AND P0, PT, R11, R6, PT ;  /* 0x000000060b00720c */ /* 0x000fda0003f06270 */
[----:B------:R-:W-:Y:S05]  /*abe0*/  @!P0 BRA `(.L_x_434) ;  /* 0xfffffd9000008947 */ /* 0x000fea000383ffff */
[----:B------:R-:W-:-:S13]  /*abf0*/  FSETP.GEU.FTZ.AND P0, PT, R13, 1.0000000116860974231e-07, PT ;  /* 0x33d6bf950d00780b */ /* 0x000fda0003f1e000 */
[----:B------:R-:W-:Y:S05]  /*ac00*/  @!P0 BRA `(.L_x_334) ;  /* 0x0000419000008947 */ /* 0x000fea0003800000 */
[----:B------:R-:W-:-:S07]  /*ac10*/  IMAD.MOV.U32 R11, RZ, RZ, 0x1 ;  /* 0x00000001ff0b7424 */ /* 0x000fce00078e00ff */
.L_x_452:
[----:B------:R-:W-:-:S13]  /*ac20*/  ISETP.GE.AND P0, PT, R11, 0x1, PT ;  /* 0x000000010b00780c */ /* 0x000fda0003f06270 */
[----:B01----:R-:W-:Y:S05]  /*ac30*/  @!P0 BRA `(.L_x_435) ;  /* 0x00000e0000008947 */ /* 0x003fea0003800000 */
[CC--:B------:R-:W-:Y:S01]  /*ac40*/  IMAD R13, R6.reuse, R11.reuse, RZ ;  /* 0x0000000b060d7224 */ /* 0x0c0fe200078e02ff */
[----:B------:R-:W-:Y:S02]  /*ac50*/  IADD3 R19, R11, 0x1, RZ ;  /* 0x000000010b137810 */ /* 0x000fe40007ffe0ff */
[----:B01----:R-:W-:Y:S01]  /*ac60*/  MOV R20, RZ ;  /* 0x000000ff00147202 */ /* 0x003fe20000000f00 */
[C---:B------:R-:W-:Y:S01]  /*ac70*/  IMAD R21, R13.reuse, 0x4, R4 ;  /* 0x000000040d157824 */ /* 0x040fe200078e0204 */
[C---:B------:R-:W-:Y:S01]  /*ac80*/  IADD3 R23, R13.reuse, R11, RZ ;  /* 0x0000000b0d177210 */ /* 0x040fe20007ffe0ff */
[----:B------:R-:W-:Y:S02]  /*ac90*/  IMAD R18, R6, R19, RZ ;  /* 0x0000001306127224 */ /* 0x000fe400078e02ff */
[----:B------:R-:W-:Y:S01]  /*aca0*/  IMAD R22, R13, UR5, RZ ;  /* 0x000000050d167c24 */ /* 0x000fe2000f8e02ff */
[----:B------:R-:W-:Y:S01]  /*acb0*/  LEA R23, R23, R4, 0x2 ;  /* 0x0000000417177211 */ /* 0x000fe200078e10ff */
[----:B------:R-:W-:-:S07]  /*acc0*/  IMAD.IADD R24, R18, 0x1, R11 ;  /* 0x0000000112187824 */ /* 0x000fce00078e020b */
.L_x_451:
[----:B0-----:R-:W-:Y:S01]  /*acd0*/  IADD3 R15, R13, R20, RZ ;  /* 0x000000140d0f7210 */ /* 0x001fe20007ffe0ff */
[----:B------:R-:W2:Y:S03]  /*ace0*/  LDL R30, [R23] ;  /* 0x00000000171e7983 */ /* 0x000ea60000100800 */
[----:B------:R-:W-:-:S05]  /*acf0*/  LEA R14, R15, R4, 0x2 ;  /* 0x000000040f0e7211 */ /* 0x000fca00078e10ff */
[----:B------:R-:W3:Y:S01]  /*ad00*/  LDL R29, [R14] ;  /* 0x000000000e1d7983 */ /* 0x000ee20000100800 */
[-C--:B------:R-:W-:Y:S01]  /*ad10*/  IMAD R15, R6, R20.reuse, RZ ;  /* 0x00000014060f7224 */ /* 0x080fe200078e02ff */
[----:B------:R-:W-:Y:S01]  /*ad20*/  BSSY B1, `(.L_x_436) ;  /* 0x00000ce000017945 */ /* 0x000fe20003800000 */
[----:B------:R-:W-:Y:S03]  /*ad30*/  BSSY B2, `(.L_x_437) ;  /* 0x000000f000027945 */ /* 0x000fe60003800000 */
[----:B------:R-:W-:-:S05]  /*ad40*/  IADD3 R17, R15, R20, RZ ;  /* 0x000000140f117210 */ /* 0x000fca0007ffe0ff */
[----:B------:R-:W-:Y:S01]  /*ad50*/  IMAD R17, R17, 0x4, R4 ;  /* 0x0000000411117824 */ /* 0x000fe200078e0204 */
[----:B--2---:R-:W-:-:S05]  /*ad60*/  FMUL.FTZ R16, |R30|, 9.9999997171806853657e-10 ;  /* 0x3089705f1e107820 */ /* 0x004fca0000410200 */
[----:B---3--:R-:W-:-:S13]  /*ad70*/  FSETP.GTU.FTZ.AND P0, PT, |R29|, R16, PT ;  /* 0x000000101d00720b */ /* 0x008fda0003f1c200 */
[----:B------:R-:W-:Y:S05]  /*ad80*/  @P0 BRA `(.L_x_438) ;  /* 0x0000006000000947 */ /* 0x000fea0003800000 */
[----:B------:R-:W2:Y:S02]  /*ad90*/  LDL R16, [R17] ;  /* 0x0000000011107983 */ /* 0x000ea40000100800 */
[----:B--2---:R-:W-:-:S05]  /*ada0*/  FMUL.FTZ R16, |R16|, 9.9999997171806853657e-10 ;  /* 0x3089705f10107820 */ /* 0x004fca0000410200 */
[----:B------:R-:W-:-:S13]  /*adb0*/  FSETP.GTU.FTZ.AND P0, PT, |R29|, R16, PT ;  /* 0x000000101d00720b */ /* 0x000fda0003f1c200 */
[----:B------:R0:W-:Y:S01]  /*adc0*/  @!P0 STL [R14], RZ ;  /* 0x000000ff0e008387 */ /* 0x0001e20000100800 */
[----:B------:R-:W-:Y:S01]  /*add0*/  @!P0 BREAK B2 ;  /* 0x0000000000028942 */ /* 0x000fe20003800000 */
[----:B------:R-:W-:Y:S05]  /*ade0*/  @!P0 BRA `(.L_x_439) ;  /* 0x00000c1000008947 */ /* 0x000fea0003800000 */
.L_x_438:
[----:B------:R-:W-:-:S13]  /*adf0*/  FSETP.NEU.FTZ.AND P0, PT, R29, RZ, PT ;  /* 0x000000ff1d00720b */ /* 0x000fda0003f1d000 */
[----:B------:R-:W-:Y:S01]  /*ae00*/  @!P0 BREAK B2 ;  /* 0x0000000000028942 */ /* 0x000fe20003800000 */
[----:B------:R-:W-:Y:S05]  /*ae10*/  @!P0 BRA `(.L_x_439) ;  /* 0x00000be000008947 */ /* 0x000fea0003800000 */
[----:B------:R-:W-:Y:S05]  /*ae20*/  BSYNC B2 ;  /* 0x0000000000027941 */ /* 0x000fea0003800000 */
.L_x_437:
[----:B------:R-:W2:Y:S02]  /*ae30*/  LDL R16, [R17] ;  /* 0x0000000011107983 */ /* 0x000ea40000100800 */
[----:B--2---:R-:W-:-:S04]  /*ae40*/  FADD.FTZ R31, R30, -R16 ;  /* 0x800000101e1f7221 */ /* 0x004fc80000010000 */
[----:B------:R-:W-:-:S05]  /*ae50*/  FMUL.FTZ R16, |R31|, 9.9999997171806853657e-10 ;  /* 0x3089705f1f107820 */ /* 0x000fca0000410200 */
[----:B------:R-:W-:-:S13]  /*ae60*/  FSETP.GT.FTZ.AND P0, PT, |R29|, R16, PT ;  /* 0x000000101d00720b */ /* 0x000fda0003f14200 */
[----:B------:R-:W1:Y:S01]  /*ae70*/  @P0 MUFU.RCP R25, R29 ;  /* 0x0000001d00190308 */ /* 0x000e620000001000 */
[----:B------:R-:W-:Y:S01]  /*ae80*/  @P0 FMUL.FTZ R16, R31, 0.5 ;  /* 0x3f0000001f100820 */ /* 0x000fe20000410000 */
[----:B------:R-:W2:Y:S03]  /*ae90*/  @!P0 MUFU.RCP R28, R31 ;  /* 0x0000001f001c8308 */ /* 0x000ea60000001000 */
[----:B-1----:R-:W-:-:S04]  /*aea0*/  @P0 FMUL.FTZ R16, R16, R25 ;  /* 0x0000001910100220 */ /* 0x002fc80000410000 */
[C---:B------:R-:W-:Y:S01]  /*aeb0*/  @P0 FFMA.FTZ R25, R16.reuse, R16, 1 ;  /* 0x3f80000010190423 */ /* 0x040fe20000010010 */
[----:B------:R-:W-:Y:S01]  /*aec0*/  FSETP.GEU.OR P1, PT, R16, RZ, !P0 ;  /* 0x000000ff1000720b */ /* 0x000fe2000472e400 */
[----:B--2---:R-:W-:-:S04]  /*aed0*/  @!P0 FMUL.FTZ R16, R29, R28 ;  /* 0x0000001c1d108220 */ /* 0x004fc80000410000 */
[----:B------:R-:W1:Y:S02]  /*aee0*/  @P0 MUFU.SQRT R25, R25 ;  /* 0x0000001900190308 */ /* 0x000e640000002000 */
[----:B-1----:R-:W-:-:S04]  /*aef0*/  @P0 FADD.FTZ R26, |R16|, R25 ;  /* 0x00000019101a0221 */ /* 0x002fc80000010200 */
[----:B------:R-:W1:Y:S02]  /*af00*/  @P0 MUFU.RCP R27, R26 ;  /* 0x0000001a001b0308 */ /* 0x000e640000001000 */
[----:B-1----:R-:W-:-:S05]  /*af10*/  @!P1 FADD.FTZ R27, -R27, -RZ ;  /* 0x800000ff1b1b9221 */ /* 0x002fca0000010100 */
[----:B------:R-:W-:-:S05]  /*af20*/  @P0 MOV R16, R27 ;  /* 0x0000001b00100202 */ /* 0x000fca0000000f00 */
[----:B------:R-:W-:-:S05]  /*af30*/  FFMA.FTZ R30, R29, R16, R30 ;  /* 0x000000101d1e7223 */ /* 0x000fca000001001e */
[----:B------:R1:W-:Y:S04]  /*af40*/  STL [R23], R30 ;  /* 0x0000001e17007387 */ /* 0x0003e80000100800 */
[----:B------:R-:W2:Y:S01]  /*af50*/  LDL R27, [R17] ;  /* 0x00000000111b7983 */ /* 0x000ea20000100800 */
[----:B------:R-:W-:Y:S01]  /*af60*/  FFMA.FTZ R28, R16, R16, 1 ;  /* 0x3f800000101c7423 */ /* 0x000fe20000010010 */
[----:B------:R-:W-:-:S03]  /*af70*/  ISETP.GE.AND P0, PT, R20, 0x1, PT ;  /* 0x000000011400780c */ /* 0x000fc60003f06270 */
[----:B------:R-:W3:Y:S01]  /*af80*/  MUFU.RSQ R25, R28 ;  /* 0x0000001c00197308 */ /* 0x000ee20000001400 */
[-C--:B--2---:R-:W-:Y:S01]  /*af90*/  FFMA.FTZ R32, -R29, R16.reuse, R27 ;  /* 0x000000101d207223 */ /* 0x084fe2000001011b */
[C---:B---3--:R-:W-:Y:S01]  /*afa0*/  FADD.FTZ R29, R25.reuse, 1 ;  /* 0x3f800000191d7421 */ /* 0x048fe20000010000 */
[----:B------:R-:W-:Y:S01]  /*afb0*/  FMUL.FTZ R25, R25, R16 ;  /* 0x0000001019197220 */ /* 0x000fe20000410000 */
[----:B------:R-:W-:Y:S02]  /*afc0*/  MOV R27, RZ ;  /* 0x000000ff001b7202 */ /* 0x000fe40000000f00 */
[----:B------:R1:W-:Y:S01]  /*afd0*/  STL [R17], R32 ;  /* 0x0000002011007387 */ /* 0x0003e20000100800 */
[----:B------:R-:W2:Y:S03]  /*afe0*/  MUFU.RCP R26, R29 ;  /* 0x0000001d001a7308 */ /* 0x000ea60000001000 */
[----:B------:R1:W-:Y:S01]  /*aff0*/  STL [R14], RZ ;  /* 0x000000ff0e007387 */ /* 0x0003e20000100800 */
[----:B--2---:R-:W-:Y:S01]  /*b000*/  FMUL.FTZ R26, R25, R26 ;  /* 0x0000001a191a7220 */ /* 0x004fe20000410000 */
[----:B------:R-:W-:Y:S06]  /*b010*/  @!P0 BRA `(.L_x_440) ;  /* 0x000005b000008947 */ /* 0x000fec0003800000 */
[----:B-1----:R-:W-:Y:S01]  /*b020*/  ISETP.GT.AND P1, PT, R20, 0x3, PT ;  /* 0x000000031400780c */ /* 0x002fe20003f24270 */
[----:B------:R-:W-:Y:S01]  /*b030*/  IMAD R16, R15, 0x4, R4 ;  /* 0x000000040f107824 */ /* 0x000fe200078e0204 */
[----:B------:R-:W-:Y:S01]  /*b040*/  PLOP3.LUT P0, PT, PT, PT, PT, 0x80, 0x0 ;  /* 0x000000000000781c */ /* 0x000fe20003f0f070 */
[----:B0-----:R-:W-:Y:S01]  /*b050*/  IMAD.MOV.U32 R14, RZ, RZ, R21 ;  /* 0x000000ffff0e7224 */ /* 0x001fe200078e0015 */
[----:B------:R-:W-:-:S09]  /*b060*/  MOV R29, RZ ;  /* 0x000000ff001d7202 */ /* 0x000fd20000000f00 */
[----:B------:R-:W-:Y:S05]  /*b070*/  @!P1 BRA `(.L_x_441) ;  /* 0x000002d000009947 */ /* 0x000fea0003800000 */
[----:B------:R-:W-:Y:S01]  /*b080*/  BSSY B2, `(.L_x_441) ;  /* 0x000002c000027945 */ /* 0x000fe20003800000 */
[----:B------:R-:W-:Y:S02]  /*b090*/  PLOP3.LUT P0, PT, PT, PT, PT, 0x8, 0x0 ;  /* 0x000000000000781c */ /* 0x000fe40003f0e170 */
[----:B------:R-:W-:-:S11]  /*b0a0*/  IADD3 R17, R20, -0x3, RZ ;  /* 0xfffffffd14117810 */ /* 0x000fd60007ffe0ff */
.L_x_442:
        /* <DEDUP_REMOVED lines=41> */
[----:B------:R-:W-:Y:S05]  /*b340*/  BSYNC B2 ;  /* 0x0000000000027941 */ /* 0x000fea0003800000 */
.L_x_441:
[----:B------:R-:W-:Y:S01]  /*b350*/  IADD3 R17, -R29, R20, RZ ;  /* 0x000000141d117210 */ /* 0x000fe20007ffe1ff */
[----:B------:R-:W-:Y:S03]  /*b360*/  BSSY B2, `(.L_x_443) ;  /* 0x0000019000027945 */ /* 0x000fe60003800000 */
        /* <DEDUP_REMOVED lines=24> */
.L_x_444:
[----:B------:R-:W-:Y:S05]  /*b4f0*/  BSYNC B2 ;  /* 0x0000000000027941 */ /* 0x000fea0003800000 */
.L_x_443:
[----:B------:R-:W-:Y:S01]  /*b500*/  ISETP.LT.OR P0, PT, R29, R20, P0 ;  /* 0x000000141d00720c */ /* 0x000fe20000701670 */
[----:B------:R-:W-:-:S12]  /*b510*/  BSSY B2, `(.L_x_440) ;  /* 0x000000b000027945 */ /* 0x000fd80003800000 */
        /* <DEDUP_REMOVED lines=10> */
.L_x_445:
[----:B------:R-:W-:Y:S05]  /*b5c0*/  BSYNC B2 ;  /* 0x0000000000027941 */ /* 0x000fea0003800000 */
.L_x_440:
[----:B01----:R-:W-:Y:S02]  /*b5d0*/  IADD3 R17, R20, 0x1, RZ ;  /* 0x0000000114117810 */ /* 0x003fe40007ffe0ff */
[----:B------:R-:W-:Y:S02]  /*b5e0*/  ISETP.GE.AND P1, PT, R19, R6, PT ;  /* 0x000000061300720c */ /* 0x000fe40003f26270 */
[----:B------:R-:W-:-:S13]  /*b5f0*/  ISETP.GE.AND P0, PT, R17, R11, PT ;  /* 0x0000000b1100720c */ /* 0x000fda0003f06270 */
[----:B------:R-:W-:Y:S05]  /*b600*/  @P0 BRA `(.L_x_446) ;  /* 0x0000014000000947 */ /* 0x000fea0003800000 */
[----:B------:R-:W-:Y:S01]  /*b610*/  IADD3 R37, R13, R20, RZ ;  /* 0x000000140d257210 */ /* 0x000fe20007ffe0ff */
[----:B------:R-:W-:Y:S01]  /*b620*/  BSSY B2, `(.L_x_446) ;  /* 0x0000012000027945 */ /* 0x000fe20003800000 */
[----:B------:R-:W-:-:S03]  /*b630*/  IMAD R29, R6, R17, R20 ;  /* 0x00000011061d7224 */ /* 0x000fc600078e0214 */
[----:B------:R-:W-:-:S07]  /*b640*/  IMAD R37, R37, 0x4, R12 ;  /* 0x0000000425257824 */ /* 0x000fce00078e020c */
.L_x_447:
[----:B------:R-:W-:Y:S01]  /*b650*/  LEA R14, R29, R4, 0x2 ;  /* 0x000000041d0e7211 */ /* 0x000fe200078e10ff */
[----:B------:R-:W2:Y:S04]  /*b660*/  LDL R33, [R37] ;  /* 0x0000000025217983 */ /* 0x000ea80000100800 */
[----:B------:R-:W2:Y:S01]  /*b670*/  LDL R31, [R14] ;  /* 0x000000000e1f7983 */ /* 0x000ea20000100800 */
[----:B------:R-:W-:Y:S01]  /*b680*/  IADD3 R17, R17, 0x1, RZ ;  /* 0x0000000111117810 */ /* 0x000fe20007ffe0ff */
[----:B--2---:R-:W-:-:S04]  /*b690*/  FFMA.FTZ R16, R26, R31, R33 ;  /* 0x0000001f1a107223 */ /* 0x004fc80000010021 */
[----:B------:R-:W-:-:S05]  /*b6a0*/  FFMA.FTZ R35, -R25, R16, R31 ;  /* 0x0000001019237223 */ /* 0x000fca000001011f */
[----:B------:R-:W-:Y:S04]  /*b6b0*/  STL [R14], R35 ;  /* 0x000000230e007387 */ /* 0x000fe80000100800 */
[----:B------:R-:W2:Y:S01]  /*b6c0*/  LDL R28, [R37] ;  /* 0x00000000251c7983 */ /* 0x000ea20000100800 */
[----:B------:R-:W-:Y:S01]  /*b6d0*/  ISETP.GE.AND P0, PT, R17, R11, PT ;  /* 0x0000000b1100720c */ /* 0x000fe20003f06270 */
[----:B------:R-:W-:Y:S01]  /*b6e0*/  FFMA.FTZ R16, -R26, R33, R31 ;  /* 0x000000211a107223 */ /* 0x000fe2000001011f */
[----:B------:R-:W-:-:S03]  /*b6f0*/  IMAD.IADD R29, R6, 0x1, R29 ;  /* 0x00000001061d7824 */ /* 0x000fc600078e021d */
[----:B--2---:R-:W-:-:S05]  /*b700*/  FFMA.FTZ R16, R25, R16, R28 ;  /* 0x0000001019107223 */ /* 0x004fca000001001c */
[----:B------:R0:W-:Y:S02]  /*b710*/  STL [R37], R16 ;  /* 0x0000001025007387 */ /* 0x0001e40000100800 */
[----:B0-----:R-:W-:Y:S01]  /*b720*/  IADD3 R37, R37, 0x4, RZ ;  /* 0x0000000425257810 */ /* 0x001fe20007ffe0ff */
[----:B------:R-:W-:Y:S06]  /*b730*/  @!P0 BRA `(.L_x_447) ;  /* 0xffffff1000008947 */ /* 0x000fec000383ffff */
[----:B------:R-:W-:Y:S05]  /*b740*/  BSYNC B2 ;  /* 0x0000000000027941 */ /* 0x000fea0003800000 */
.L_x_446:
[----:B------:R-:W-:Y:S05]  /*b750*/  @P1 BRA `(.L_x_448) ;  /* 0x0000015000001947 */ /* 0x000fea0003800000 */
[----:B------:R-:W-:Y:S01]  /*b760*/  BSSY B2, `(.L_x_448) ;  /* 0x0000014000027945 */ /* 0x000fe20003800000 */
[----:B------:R-:W-:Y:S02]  /*b770*/  IADD3 R17, R18, R20, RZ ;  /* 0x0000001412117210 */ /* 0x000fe40007ffe0ff */
[----:B------:R-:W-:Y:S02]  /*b780*/  MOV R29, R24 ;  /* 0x00000018001d7202 */ /* 0x000fe40000000f00 */
[----:B------:R-:W-:-:S07]  /*b790*/  MOV R31, R19 ;  /* 0x00000013001f7202 */ /* 0x000fce0000000f00 */
.L_x_449:
[----:B0-----:R-:W-:Y:S01]  /*b7a0*/  IMAD R14, R17, 0x4, R4 ;  /* 0x00000004110e7824 */ /* 0x001fe200078e0204 */
[----:B------:R-:W-:-:S04]  /*b7b0*/  LEA R16, R29, R4, 0x2 ;  /* 0x000000041d107211 */ /* 0x000fc800078e10ff */
[----:B------:R-:W2:Y:S04]  /*b7c0*/  LDL R33, [R14] ;  /* 0x000000000e217983 */ /* 0x000ea80000100800 */
[----:B------:R-:W2:Y:S02]  /*b7d0*/  LDL R35, [R16] ;  /* 0x0000000010237983 */ /* 0x000ea40000100800 */
[----:B--2---:R-:W-:-:S04]  /*b7e0*/  FFMA.FTZ R28, R26, R33, R35 ;  /* 0x000000211a1c7223 */ /* 0x004fc80000010023 */
        /* <DEDUP_REMOVED lines=11> */
[----:B------:R-:W-:Y:S05]  /*b8a0*/  BSYNC B2 ;  /* 0x0000000000027941 */ /* 0x000fea0003800000 */
.L_x_448:
[----:B------:R-:W-:Y:S02]  /*b8b0*/  IMAD R29, R15, UR5, RZ ;  /* 0x000000050f1d7c24 */ /* 0x000fe4000f8e02ff */
[----:B------:R-:W-:-:S07]  /*b8c0*/  IMAD.MOV.U32 R31, RZ, RZ, R22 ;  /* 0x000000ffff1f7224 */ /* 0x000fce00078e0016 */
.L_x_450:
[C---:B0-----:R-:W-:Y:S02]  /*b8d0*/  IADD3 R14, R2.reuse, R29, RZ ;  /* 0x0000001d020e7210 */ /* 0x041fe40007ffe0ff */
[----:B------:R-:W-:Y:S02]  /*b8e0*/  MOV R17, 0x4 ;  /* 0x0000000400117802 */ /* 0x000fe40000000f00 */
        /* <DEDUP_REMOVED lines=17> */
.L_x_439:
[----:B------:R-:W-:Y:S05]  /*ba00*/  BSYNC B1 ;  /* 0x0000000000017941 */ /* 0x000fea0003800000 */
.L_x_436:
[----:B------:R-:W-:-:S04]  /*ba10*/  IADD3 R20, R20, 0x1, RZ ;  /* 0x0000000114147810 */ /* 0x000fc80007ffe0ff */
[----:B------:R-:W-:-:S13]  /*ba20*/  ISETP.GE.AND P0, PT, R20, R11, PT ;  /* 0x0000000b1400720c */ /* 0x000fda0003f06270 */
[----:B------:R-:W-:Y:S05]  /*ba30*/  @!P0 BRA `(.L_x_451) ;  /* 0xfffff29000008947 */ /* 0x000fea000383ffff */
.L_x_435:
[----:B------:R-:W-:-:S04]  /*ba40*/  IADD3 R11, R11, 0x1, RZ ;  /* 0x000000010b0b7810 */ /* 0x000fc80007ffe0ff */
[----:B------:R-:W-:-:S13]  /*ba50*/  ISETP.GE.AND P0, PT, R11, R6, PT ;  /* 0x000000060b00720c */ /* 0x000fda0003f06270 */
[----:B------:R-:W-:Y:S05]  /*ba60*/  @!P0 BRA `(.L_x_452) ;  /* 0xfffff1b000008947 */ /* 0x000fea000383ffff */
[----:B------:R-:W-:Y:S01]  /*ba70*/  IMAD.MOV.U32 R11, RZ, RZ, 0x1 ;  /* 0x00000001ff0b7424 */ /* 0x000fe200078e00ff */
[----:B------:R-:W-:-:S07]  /*ba80*/  MOV R13, RZ ;  /* 0x000000ff000d7202 */ /* 0x000fce0000000f00 */
.L_x_457:
[----:B------:R-:W-:-:S13]  /*ba90*/  ISETP.GE.AND P0, PT, R11, 0x1, PT ;  /* 0x000000010b00780c */ /* 0x000fda0003f06270 */
[----:B0-----:R-:W-:Y:S05]  /*baa0*/  @!P0 BRA `(.L_x_453) ;  /* 0x0000022000008947 */ /* 0x001fea0003800000 */
[----:B------:R-:W-:Y:S01]  /*bab0*/  ISETP.GT.AND P1, PT, R11, 0x3, PT ;  /* 0x000000030b00780c */ /* 0x000fe20003f24270 */
[----:B0-----:R-:W-:Y:S01]  /*bac0*/  IMAD R15, R6, R11, RZ ;  /* 0x0000000b060f7224 */ /* 0x001fe200078e02ff */
[----:B------:R-:W-:Y:S02]  /*bad0*/  PLOP3.LUT P0, PT, PT, PT, PT, 0x80, 0x0 ;  /* 0x000000000000781c */ /* 0x000fe40003f0f070 */
[----:B------:R-:W-:Y:S01]  /*bae0*/  MOV R14, RZ ;  /* 0x000000ff000e7202 */ /* 0x000fe20000000f00 */
[----:B------:R-:W-:-:S08]  /*baf0*/  IMAD R17, R15, 0x4, R4 ;  /* 0x000000040f117824 */ /* 0x000fd000078e0204 */
[----:B------:R-:W-:Y:S05]  /*bb00*/  @!P1 BRA `(.L_x_454) ;  /* 0x000000e000009947 */ /* 0x000fea0003800000 */
[----:B------:R-:W-:Y:S02]  /*bb10*/  PLOP3.LUT P0, PT, PT, PT, PT, 0x8, 0x0 ;  /* 0x000000000000781c */ /* 0x000fe40003f0e170 */
[----:B------:R-:W-:-:S11]  /*bb20*/  IADD3 R19, R11, -0x3, RZ ;  /* 0xfffffffd0b137810 */ /* 0x000fd60007ffe0ff */
.L_x_455:
[----:B------:R0:W2:Y:S04]  /*bb30*/  LDL R16, [R17] ;  /* 0x0000000011107983 */ /* 0x0000a80000100800 */
[----:B------:R0:W3:Y:S04]  /*bb40*/  LDL R15, [R17+0x4] ;  /* 0x00000400110f7983 */ /* 0x0000e80000100800 */
[----:B------:R0:W4:Y:S04]  /*bb50*/  LDL R18, [R17+0x8] ;  /* 0x0000080011127983 */ /* 0x0001280000100800 */
[----:B-1----:R0:W5:Y:S01]  /*bb60*/  LDL R20, [R17+0xc] ;  /* 0x00000c0011147983 */ /* 0x0021620000100800 */
[----:B------:R-:W-:-:S04]  /*bb70*/  IADD3 R14, R14, 0x4, RZ ;  /* 0x000000040e0e7810 */ /* 0x000fc80007ffe0ff */
[----:B------:R-:W-:Y:S02]  /*bb80*/  ISETP.GE.AND P1, PT, R14, R19, PT ;  /* 0x000000130e00720c */ /* 0x000fe40003f26270 */
[----:B0-----:R-:W-:Y:S01]  /*bb90*/  IADD3 R17, R17, 0x10, RZ ;  /* 0x0000001011117810 */ /* 0x001fe20007ffe0ff */
[----:B--2---:R-:W-:-:S04]  /*bba0*/  FADD.FTZ R16, |R16|, R13 ;  /* 0x0000000d10107221 */ /* 0x004fc80000010200 */
[----:B---3--:R-:W-:-:S04]  /*bbb0*/  FADD.FTZ R15, R16, |R15| ;  /* 0x4000000f100f7221 */ /* 0x008fc80000010000 */
[----:B----4-:R-:W-:-:S04]  /*bbc0*/  FADD.FTZ R15, R15, |R18| ;  /* 0x400000120f0f7221 */ /* 0x010fc80000010000 */
[----:B-----5:R-:W-:Y:S01]  /*bbd0*/  FADD.FTZ R13, R15, |R20| ;  /* 0x400000140f0d7221 */ /* 0x020fe20000010000 */
[----:B------:R-:W-:Y:S06]  /*bbe0*/  @!P1 BRA `(.L_x_455) ;  /* 0xffffff4000009947 */ /* 0x000fec000383ffff */
.L_x_454:
[----:B------:R-:W-:-:S04]  /*bbf0*/  IADD3 R15, -R14, R11, RZ ;  /* 0x0000000b0e0f7210 */ /* 0x000fc80007ffe1ff */
[----:B------:R-:W-:-:S13]  /*bc00*/  ISETP.GT.AND P1, PT, R15, 0x1, PT ;  /* 0x000000010f00780c */ /* 0x000fda0003f24270 */
[----:B------:R-:W-:Y:S05]  /*bc10*/  @!P1 BRA `(.L_x_456) ;  /* 0x0000007000009947 */ /* 0x000fea0003800000 */
[----:B------:R0:W2:Y:S04]  /*bc20*/  LDL R16, [R17] ;  /* 0x0000000011107983 */ /* 0x0000a80000100800 */
[----:B------:R0:W3:Y:S01]  /*bc30*/  LDL R18, [R17+0x4] ;  /* 0x0000040011127983 */ /* 0x0000e20000100800 */
[----:B------:R-:W-:Y:S02]  /*bc40*/  PLOP3.LUT P0, PT, PT, PT, PT, 0x8, 0x0 ;  /* 0x000000000000781c */ /* 0x000fe40003f0e170 */
[----:B------:R-:W-:Y:S02]  /*bc50*/  IADD3 R14, R14, 0x2, RZ ;  /* 0x000000020e0e7810 */ /* 0x000fe40007ffe0ff */
[----:B0-----:R-:W-:Y:S01]  /*bc60*/  IADD3 R17, R17, 0x8, RZ ;  /* 0x0000000811117810 */ /* 0x001fe20007ffe0ff */
[----:B--2---:R-:W-:-:S04]  /*bc70*/  FADD.FTZ R13, R13, |R16| ;  /* 0x400000100d0d7221 */ /* 0x004fc80000010000 */
[----:B---3--:R-:W-:-:S07]  /*bc80*/  FADD.FTZ R13, R13, |R18| ;  /* 0x400000120d0d7221 */ /* 0x008fce0000010000 */
.L_x_456:
[----:B------:R-:W-:-:S13]  /*bc90*/  ISETP.LT.OR P0, PT, R14, R11, P0 ;  /* 0x0000000b0e00720c */ /* 0x000fda0000701670 */
[----:B------:R-:W-:Y:S05]  /*bca0*/  @!P0 BRA `(.L_x_453) ;  /* 0x0000002000008947 */ /* 0x000fea0003800000 */
[----:B------:R-:W2:Y:S02]  /*bcb0*/  LDL R14, [R17] ;  /* 0x00000000110e7983 */ /* 0x000ea40000100800 */
[----:B--2---:R-:W-:-:S07]  /*bcc0*/  FADD.FTZ R13, R13, |R14| ;  /* 0x4000000e0d0d7221 */ /* 0x004fce0000010000 */
.L_x_453:
[----:B------:R-:W-:-:S04]  /*bcd0*/  IADD3 R11, R11, 0x1, RZ ;  /* 0x000000010b0b7810 */ /* 0x000fc80007ffe0ff */
[----:B------:R-:W-:-:S13]  /*bce0*/  ISETP.GE.AND P0, PT, R11, R6, PT ;  /* 0x000000060b00720c */ /* 0x000fda0003f06270 */
[----:B------:R-:W-:Y:S05]  /*bcf0*/  @!P0 BRA `(.L_x_457) ;  /* 0xfffffd9000008947 */ /* 0x000fea000383ffff */
[----:B------:R-:W-:-:S13]  /*bd00*/  FSETP.GEU.FTZ.AND P0, PT, R13, 1.0000000116860974231e-07, PT ;  /* 0x33d6bf950d00780b */ /* 0x000fda0003f1e000 */
[----:B------:R-:W-:Y:S05]  /*bd10*/  @!P0 BRA `(.L_x_334) ;  /* 0x0000308000008947 */ /* 0x000fea0003800000 */
[----:B------:R-:W-:-:S07]  /*bd20*/  IMAD.MOV.U32 R11, RZ, RZ, 0x1 ;  /* 0x00000001ff0b7424 */ /* 0x000fce00078e00ff */
.L_x_475:
        /* <DEDUP_REMOVED lines=11> */
.L_x_474:
        /* <DEDUP_REMOVED lines=18> */
.L_x_461:
[----:B------:R-:W-:-:S13]  /*bf00*/  FSETP.NEU.FTZ.AND P0, PT, R29, RZ, PT ;  /* 0x000000ff1d00720b */ /* 0x000fda0003f1d000 */
[----:B------:R-:W-:Y:S01]  /*bf10*/  @!P0 BREAK B2 ;  /* 0x0000000000028942 */ /* 0x000fe20003800000 */
[----:B------:R-:W-:Y:S05]  /*bf20*/  @!P0 BRA `(.L_x_462) ;  /* 0x00000be000008947 */ /* 0x000fea0003800000 */
[----:B------:R-:W-:Y:S05]  /*bf30*/  BSYNC B2 ;  /* 0x0000000000027941 */ /* 0x000fea0003800000 */
.L_x_460:
        /* <DEDUP_REMOVED lines=40> */
.L_x_465:
        /* <DEDUP_REMOVED lines=42> */
.L_x_464:
        /* <DEDUP_REMOVED lines=26> */
.L_x_467:
[----:B------:R-:W-:Y:S05]  /*c600*/  BSYNC B2 ;  /* 0x0000000000027941 */ /* 0x000fea0003800000 */
.L_x_466:
        /* <DEDUP_REMOVED lines=12> */
.L_x_468:
[----:B------:R-:W-:Y:S05]  /*c6d0*/  BSYNC B2 ;  /* 0x0000000000027941 */ /* 0x000fea0003800000 */
.L_x_463:
        /* <DEDUP_REMOVED lines=8> */
.L_x_470:
        /* <DEDUP_REMOVED lines=16> */
.L_x_469:
[----:B------:R-:W-:Y:S05]  /*c860*/  @P1 BRA `(.L_x_471) ;  /* 0x0000015000001947 */ /* 0x000fea0003800000 */
[----:B------:R-:W-:Y:S01]  /*c870*/  BSSY B2, `(.L_x_471) ;  /* 0x0000014000027945 */ /* 0x000fe20003800000 */
[----:B------:R-:W-:Y:S02]  /*c880*/  IADD3 R17, R18, R20, RZ ;  /* 0x0000001412117210 */ /* 0x000fe40007ffe0ff */
[----:B------:R-:W-:Y:S02]  /*c890*/  MOV R29, R24 ;  /* 0x00000018001d7202 */ /* 0x000fe40000000f00 */
[----:B------:R-:W-:-:S07]  /*c8a0*/  MOV R31, R19 ;  /* 0x00000013001f7202 */ /* 0x000fce0000000f00 */
.L_x_472:
        /* <DEDUP_REMOVED lines=17> */
.L_x_471:
[----:B------:R-:W-:Y:S02]  /*c9c0*/  IMAD R29, R15, UR5, RZ ;  /* 0x000000050f1d7c24 */ /* 0x000fe4000f8e02ff */
[----:B------:R-:W-:-:S07]  /*c9d0*/  IMAD.MOV.U32 R31, RZ, RZ, R22 ;  /* 0x000000ffff1f7224 */ /* 0x000fce00078e0016 */
.L_x_473:
        /* <DEDUP_REMOVED lines=19> */
.L_x_462:
[----:B------:R-:W-:Y:S05]  /*cb10*/  BSYNC B1 ;  /* 0x0000000000017941 */ /* 0x000fea0003800000 */
.L_x_459:
[----:B------:R-:W-:-:S04]  /*cb20*/  IADD3 R20, R20, 0x1, RZ ;  /* 0x0000000114147810 */ /* 0x000fc80007ffe0ff */
[----:B------:R-:W-:-:S13]  /*cb30*/  ISETP.GE.AND P0, PT, R20, R11, PT ;  /* 0x0000000b1400720c */ /* 0x000fda0003f06270 */
[----:B------:R-:W-:Y:S05]  /*cb40*/  @!P0 BRA `(.L_x_474) ;  /* 0xfffff29000008947 */ /* 0x000fea000383ffff */
.L_x_458:
[----:B------:R-:W-:-:S04]  /*cb50*/  IADD3 R11, R11, 0x1, RZ ;  /* 0x000000010b0b7810 */ /* 0x000fc80007ffe0ff */
[----:B------:R-:W-:-:S13]  /*cb60*/  ISETP.GE.AND P0, PT, R11, R6, PT ;  /* 0x000000060b00720c */ /* 0x000fda0003f06270 */
[----:B------:R-:W-:Y:S05]  /*cb70*/  @!P0 BRA `(.L_x_475) ;  /* 0xfffff1b000008947 */ /* 0x000fea000383ffff */
[----:B------:R-:W-:Y:S01]  /*cb80*/  IMAD.MOV.U32 R11, RZ, RZ, 0x1 ;  /* 0x00000001ff0b7424 */ /* 0x000fe200078e00ff */
[----:B------:R-:W-:-:S07]  /*cb90*/  MOV R13, RZ ;  /* 0x000000ff000d7202 */ /* 0x000fce0000000f00 */
.L_x_480:
        /* <DEDUP_REMOVED lines=10> */
.L_x_478:
        /* <DEDUP_REMOVED lines=12> */
.L_x_477:
        /* <DEDUP_REMOVED lines=10> */
.L_x_479:
[----:B------:R-:W-:-:S13]  /*cda0*/  ISETP.LT.OR P0, PT, R14, R11, P0 ;  /* 0x0000000b0e00720c */ /* 0x000fda0000701670 */
[----:B------:R-:W-:Y:S05]  /*cdb0*/  @!P0 BRA `(.L_x_476) ;  /* 0x0000002000008947 */ /* 0x000fea0003800000 */
[----:B------:R-:W2:Y:S02]  /*cdc0*/  LDL R14, [R17] ;  /* 0x00000000110e7983 */ /* 0x000ea40000100800 */
[----:B--2---:R-:W-:-:S07]  /*cdd0*/  FADD.FTZ R13, R13, |R14| ;  /* 0x4000000e0d0d7221 */ /* 0x004fce0000010000 */
.L_x_476:
[----:B------:R-:W-:-:S04]  /*cde0*/  IADD3 R11, R11, 0x1, RZ ;  /* 0x000000010b0b7810 */ /* 0x000fc80007ffe0ff */
[----:B------:R-:W-:-:S13]  /*cdf0*/  ISETP.GE.AND P0, PT, R11, R6, PT ;  /* 0x000000060b00720c */ /* 0x000fda0003f06270 */
[----:B------:R-:W-:Y:S05]  /*ce00*/  @!P0 BRA `(.L_x_480) ;  /* 0xfffffd9000008947 */ /* 0x000fea000383ffff */
[----:B------:R-:W-:-:S13]  /*ce10*/  FSETP.GEU.FTZ.AND P0, PT, R13, 1.0000000116860974231e-07, PT ;  /* 0x33d6bf950d00780b */ /* 0x000fda0003f1e000 */
[----:B------:R-:W-:Y:S05]  /*ce20*/  @!P0 BRA `(.L_x_334) ;  /* 0x00001f7000008947 */ /* 0x000fea0003800000 */
[----:B------:R-:W-:-:S07]  /*ce30*/  IMAD.MOV.U32 R11, RZ, RZ, 0x1 ;  /* 0x00000001ff0b7424 */ /* 0x000fce00078e00ff */
.L_x_498:
        /* <DEDUP_REMOVED lines=11> */
.L_x_497:
        /* <DEDUP_REMOVED lines=18> */
.L_x_484:
[----:B------:R-:W-:-:S13]  /*d010*/  FSETP.NEU.FTZ.AND P0, PT, R29, RZ, PT ;  /* 0x000000ff1d00720b */ /* 0x000fda0003f1d000 */
[----:B------:R-:W-:Y:S01]  /*d020*/  @!P0 BREAK B2 ;  /* 0x0000000000028942 */ /* 0x000fe20003800000 */
[----:B------:R-:W-:Y:S05]  /*d030*/  @!P0 BRA `(.L_x_485) ;  /* 0x00000be000008947 */ /* 0x000fea0003800000 */
[----:B------:R-:W-:Y:S05]  /*d040*/  BSYNC B2 ;  /* 0x0000000000027941 */ /* 0x000fea0003800000 */
.L_x_483:
        /* <DEDUP_REMOVED lines=40> */
.L_x_488:
        /* <DEDUP_REMOVED lines=42> */
.L_x_487:
        /* <DEDUP_REMOVED lines=26> */
.L_x_490:
[----:B------:R-:W-:Y:S05]  /*d710*/  BSYNC B2 ;  /* 0x0000000000027941 */ /* 0x000fea0003800000 */
.L_x_489:
        /* <DEDUP_REMOVED lines=12> */
.L_x_491:
[----:B------:R-:W-:Y:S05]  /*d7e0*/  BSYNC B2 ;  /* 0x0000000000027941 */ /* 0x000fea0003800000 */
.L_x_486:
        /* <DEDUP_REMOVED lines=8> */
.L_x_493:
        /* <DEDUP_REMOVED lines=16> */
.L_x_492:
[----:B------:R-:W-:Y:S05]  /*d970*/  @P1 BRA `(.L_x_494) ;  /* 0x0000015000001947 */ /* 0x000fea0003800000 */
[----:B------:R-:W-:Y:S01]  /*d980*/  BSSY B2, `(.L_x_494) ;  /* 0x0000014000027945 */ /* 0x000fe20003800000 */
[----:B------:R-:W-:Y:S02]  /*d990*/  IADD3 R17, R18, R20, RZ ;  /* 0x0000001412117210 */ /* 0x000fe40007ffe0ff */
[----:B------:R-:W-:Y:S02]  /*d9a0*/  MOV R29, R24 ;  /* 0x00000018001d7202 */ /* 0x000fe40000000f00 */
[----:B------:R-:W-:-:S07]  /*d9b0*/  MOV R31, R19 ;  /* 0x00000013001f7202 */ /* 0x000fce0000000f00 */
.L_x_495:
        /* <DEDUP_REMOVED lines=17> */
.L_x_494:
[----:B------:R-:W-:Y:S02]  /*dad0*/  IMAD R29, R15, UR5, RZ ;  /* 0x000000050f1d7c24 */ /* 0x000fe4000f8e02ff */
[----:B------:R-:W-:-:S07]  /*dae0*/  IMAD.MOV.U32 R31, RZ, RZ, R22 ;  /* 0x000000ffff1f7224 */ /* 0x000fce00078e0016 */
.L_x_496:
        /* <DEDUP_REMOVED lines=19> */
.L_x_485:
[----:B------:R-:W-:Y:S05]  /*dc20*/  BSYNC B1 ;  /* 0x0000000000017941 */ /* 0x000fea0003800000 */
.L_x_482:
[----:B------:R-:W-:-:S04]  /*dc30*/  IADD3 R20, R20, 0x1, RZ ;  /* 0x0000000114147810 */ /* 0x000fc80007ffe0ff */
[----:B------:R-:W-:-:S13]  /*dc40*/  ISETP.GE.AND P0, PT, R20, R11, PT ;  /* 0x0000000b1400720c */ /* 0x000fda0003f06270 */
[----:B------:R-:W-:Y:S05]  /*dc50*/  @!P0 BRA `(.L_x_497) ;  /* 0xfffff29000008947 */ /* 0x000fea000383ffff */
.L_x_481:
[----:B------:R-:W-:-:S04]  /*dc60*/  IADD3 R11, R11, 0x1, RZ ;  /* 0x000000010b0b7810 */ /* 0x000fc80007ffe0ff */
[----:B------:R-:W-:-:S13]  /*dc70*/  ISETP.GE.AND P0, PT, R11, R6, PT ;  /* 0x000000060b00720c */ /* 0x000fda0003f06270 */
[----:B------:R-:W-:Y:S05]  /*dc80*/  @!P0 BRA `(.L_x_498) ;  /* 0xfffff1b000008947 */ /* 0x000fea000383ffff */
[----:B------:R-:W-:Y:S01]  /*dc90*/  IMAD.MOV.U32 R11, RZ, RZ, 0x1 ;  /* 0x00000001ff0b7424 */ /* 0x000fe200078e00ff */
[----:B------:R-:W-:-:S07]  /*dca0*/  MOV R13, RZ ;  /* 0x000000ff000d7202 */ /* 0x000fce0000000f00 */
.L_x_503:
        /* <DEDUP_REMOVED lines=10> */
.L_x_501:
        /* <DEDUP_REMOVED lines=12> */
.L_x_500:
        /* <DEDUP_REMOVED lines=10> */
.L_x_502:
[----:B------:R-:W-:-:S13]  /*deb0*/  ISETP.LT.OR P0, PT, R14, R11, P0 ;  /* 0x0000000b0e00720c */ /* 0x000fda0000701670 */
[----:B------:R-:W-:Y:S05]  /*dec0*/  @!P0 BRA `(.L_x_499) ;  /* 0x0000002000008947 */ /* 0x000fea0003800000 */
[----:B------:R-:W2:Y:S02]  /*ded0*/  LDL R14, [R17] ;  /* 0x00000000110e7983 */ /* 0x000ea40000100800 */
[----:B--2---:R-:W-:-:S07]  /*dee0*/  FADD.FTZ R13, R13, |R14| ;  /* 0x4000000e0d0d7221 */ /* 0x004fce0000010000 */
.L_x_499:
[----:B------:R-:W-:-:S04]  /*def0*/  IADD3 R11, R11, 0x1, RZ ;  /* 0x000000010b0b7810 */ /* 0x000fc80007ffe0ff */
[----:B------:R-:W-:-:S13]  /*df00*/  ISETP.GE.AND P0, PT, R11, R6, PT ;  /* 0x000000060b00720c */ /* 0x000fda0003f06270 */
[----:B------:R-:W-:Y:S05]  /*df10*/  @!P0 BRA `(.L_x_503) ;  /* 0xfffffd9000008947 */ /* 0x000fea000383ffff */
[----:B------:R-:W-:-:S13]  /*df20*/  FSETP.GEU.FTZ.AND P0, PT, R13, 1.0000000116860974231e-07, PT ;  /* 0x33d6bf950d00780b */ /* 0x000fda0003f1e000 */
[----:B------:R-:W-:Y:S05]  /*df30*/  @!P0 BRA `(.L_x_334) ;  /* 0x00000e6000008947 */ /* 0x000fea0003800000 */
[----:B------:R-:W-:-:S07]  /*df40*/  IMAD.MOV.U32 R11, RZ, RZ, 0x1 ;  /* 0x00000001ff0b7424 */ /* 0x000fce00078e00ff */
.L_x_521:
        /* <DEDUP_REMOVED lines=11> */
.L_x_520:
        /* <DEDUP_REMOVED lines=18> */
.L_x_507:
[----:B------:R-:W-:-:S13]  /*e120*/  FSETP.NEU.FTZ.AND P0, PT, R29, RZ, PT ;  /* 0x000000ff1d00720b */ /* 0x000fda0003f1d000 */
[----:B------:R-:W-:Y:S01]  /*e130*/  @!P0 BREAK B2 ;  /* 0x0000000000028942 */ /* 0x000fe20003800000 */
[----:B------:R-:W-:Y:S05]  /*e140*/  @!P0 BRA `(.L_x_508) ;  /* 0x00000be000008947 */ /* 0x000fea0003800000 */
[----:B------:R-:W-:Y:S05]  /*e150*/  BSYNC B2 ;  /* 0x0000000000027941 */ /* 0x000fea0003800000 */
.L_x_506:
        /* <DEDUP_REMOVED lines=40> */
.L_x_511:
        /* <DEDUP_REMOVED lines=42> */
.L_x_510:
        /* <DEDUP_REMOVED lines=26> */
.L_x_513:
[----:B------:R-:W-:Y:S05]  /*e820*/  BSYNC B2 ;  /* 0x0000000000027941 */ /* 0x000fea0003800000 */
.L_x_512:
        /* <DEDUP_REMOVED lines=12> */
.L_x_514:
[----:B------:R-:W-:Y:S05]  /*e8f0*/  BSYNC B2 ;  /* 0x0000000000027941 */ /* 0x000fea0003800000 */
.L_x_509:
        /* <DEDUP_REMOVED lines=8> */
.L_x_516:
        /* <DEDUP_REMOVED lines=16> */
.L_x_515:
[----:B------:R-:W-:Y:S05]  /*ea80*/  @P1 BRA `(.L_x_517) ;  /* 0x0000015000001947 */ /* 0x000fea0003800000 */
[----:B------:R-:W-:Y:S01]  /*ea90*/  BSSY B2, `(.L_x_517) ;  /* 0x0000014000027945 */ /* 0x000fe20003800000 */
[----:B------:R-:W-:Y:S02]  /*eaa0*/  IADD3 R17, R18, R20, RZ ;  /* 0x0000001412117210 */ /* 0x000fe40007ffe0ff */
[----:B------:R-:W-:Y:S02]  /*eab0*/  MOV R29, R24 ;  /* 0x00000018001d7202 */ /* 0x000fe40000000f00 */
[----:B------:R-:W-:-:S07]  /*eac0*/  MOV R31, R19 ;  /* 0x00000013001f7202 */ /* 0x000fce0000000f00 */
.L_x_518:
        /* <DEDUP_REMOVED lines=17> */
.L_x_517:
[----:B------:R-:W-:Y:S02]  /*ebe0*/  IMAD R29, R15, UR5, RZ ;  /* 0x000000050f1d7c24 */ /* 0x000fe4000f8e02ff */
[----:B------:R-:W-:-:S07]  /*ebf0*/  IMAD.MOV.U32 R31, RZ, RZ, R22 ;  /* 0x000000ffff1f7224 */ /* 0x000fce00078e0016 */
.L_x_519:
        /* <DEDUP_REMOVED lines=19> */
.L_x_508:
[----:B------:R-:W-:Y:S05]  /*ed30*/  BSYNC B1 ;  /* 0x0000000000017941 */ /* 0x000fea0003800000 */
.L_x_505:
[----:B------:R-:W-:-:S04]  /*ed40*/  IADD3 R20, R20, 0x1, RZ ;  /* 0x0000000114147810 */ /* 0x000fc80007ffe0ff */
[----:B------:R-:W-:-:S13]  /*ed50*/  ISETP.GE.AND P0, PT, R20, R11, PT ;  /* 0x0000000b1400720c */ /* 0x000fda0003f06270 */
[----:B------:R-:W-:Y:S05]  /*ed60*/  @!P0 BRA `(.L_x_520) ;  /* 0xfffff29000008947 */ /* 0x000fea000383ffff */
.L_x_504:
[----:B------:R-:W-:-:S04]  /*ed70*/  IADD3 R11, R11, 0x1, RZ ;  /* 0x000000010b0b7810 */ /* 0x000fc80007ffe0ff */
[----:B------:R-:W-:-:S13]  /*ed80*/  ISETP.GE.AND P0, PT, R11, R6, PT ;  /* 0x000000060b00720c */ /* 0x000fda0003f06270 */
[----:B------:R-:W-:Y:S05]  /*ed90*/  @!P0 BRA `(.L_x_521) ;  /* 0xfffff1b000008947 */ /* 0x000fea000383ffff */
.L_x_334:
[----:B------:R-:W-:Y:S05]  /*eda0*/  BSYNC B0 ;  /* 0x0000000000007941 */ /* 0x000fea0003800000 */
.L_x_333:
[C---:B01----:R-:W-:Y:S01]  /*edb0*/  IADD3 R27, R6.reuse, -0x1, RZ ;  /* 0xffffffff061b7810 */ /* 0x043fe20007ffe0ff */
[----:B------:R-:W-:Y:S01]  /*edc0*/  UMOV UR4, URZ ;  /* 0x0000003f00047c82 */ /* 0x000fe20008000000 */
[----:B------:R-:W-:-:S12]  /*edd0*/  IADD3 R11, R6, 0x1, RZ ;  /* 0x00000001060b7810 */ /* 0x000fd80007ffe0ff */
.L_x_530:
[----:B0-----:R-:W-:-:S05]  /*ede0*/  IMAD R12, R6, UR4, RZ ;  /* 0x00000004060c7c24 */ /* 0x001fca000f8e02ff */
[----:B------:R-:W-:-:S05]  /*edf0*/  IADD3 R15, R12, UR4, RZ ;  /* 0x000000040c0f7c10 */ /* 0x000fca000fffe0ff */
[----:B------:R-:W-:-:S05]  /*ee00*/  IMAD R15, R15, 0x4, R4 ;  /* 0x000000040f0f7824 */ /* 0x000fca00078e0204 */
[----:B------:R-:W2:Y:S01]  /*ee10*/  LDL R14, [R15] ;  /* 0x000000000f0e7983 */ /* 0x000ea20000100800 */
[----:B------:R-:W-:Y:S02]  /*ee20*/  ISETP.LE.AND P0, PT, R6, UR4, PT ;  /* 0x0000000406007c0c */ /* 0x000fe4000bf03270 */
[----:B------:R-:W-:Y:S02]  /*ee30*/  MOV R13, UR4 ;  /* 0x00000004000d7c02 */ /* 0x000fe40008000f00 */
[----:B--2---:R-:W-:-:S09]  /*ee40*/  MOV R16, R14 ;  /* 0x0000000e00107202 */ /* 0x004fd20000000f00 */
[----:B------:R-:W-:Y:S05]  /*ee50*/  @P0 BRA `(.L_x_522) ;  /* 0x000003d000000947 */ /* 0x000fea0003800000 */
[----:B------:R-:W-:Y:S01]  /*ee60*/  IADD3 R13, R6, -UR4, RZ ;  /* 0x80000004060d7c10 */ /* 0x000fe2000fffe0ff */
[----:B------:R-:W-:Y:S01]  /*ee70*/  IMAD R17, R11, UR4, RZ ;  /* 0x000000040b117c24 */ /* 0x000fe2000f8e02ff */
[----:B------:R-:W-:Y:S02]  /*ee80*/  PLOP3.LUT P0, PT, PT, PT, PT, 0x80, 0x0 ;  /* 0x000000000000781c */ /* 0x000fe40003f0f070 */
[----:B------:R-:W-:Y:S01]  /*ee90*/  ISETP.GT.AND P1, PT, R13, 0x3, PT ;  /* 0x000000030d00780c */ /* 0x000fe20003f24270 */
[----:B------:R-:W-:Y:S01]  /*eea0*/  IMAD.U32 R13, RZ, RZ, UR4 ;  /* 0x00000004ff0d7e24 */ /* 0x000fe2000f8e00ff */
[----:B------:R-:W-:Y:S02]  /*eeb0*/  MOV R18, UR4 ;  /* 0x0000000400127c02 */ /* 0x000fe40008000f00 */
[----:B------:R-:W-:-:S09]  /*eec0*/  MOV R16, R14 ;  /* 0x0000000e00107202 */ /* 0x000fd20000000f00 */
[----:B------:R-:W-:Y:S05]  /*eed0*/  @!P1 BRA `(.L_x_523) ;  /* 0x000001d000009947 */ /* 0x000fea0003800000 */
[----:B------:R-:W-:Y:S02]  /*eee0*/  PLOP3.LUT P0, PT, PT, PT, PT, 0x8, 0x0 ;  /* 0x000000000000781c */ /* 0x000fe40003f0e170 */
[----:B------:R-:W-:-:S11]  /*eef0*/  IADD3 R29, R6, -0x3, RZ ;  /* 0xfffffffd061d7810 */ /* 0x000fd60007ffe0ff */
.L_x_524:
[----:B------:R-:W-:Y:S02]  /*ef00*/  LEA R19, R17, R4, 0x2 ;  /* 0x0000000411137211 */ /* 0x000fe400078e10ff */
[----:B------:R-:W-:-:S04]  /*ef10*/  IADD3 R17, R11, R17, RZ ;  /* 0x000000110b117210 */ /* 0x000fc80007ffe0ff */
[----:B------:R-:W2:Y:S01]  /*ef20*/  LDL R19, [R19] ;  /* 0x0000000013137983 */ /* 0x000ea20000100800 */
[----:B------:R-:W-:Y:S01]  /*ef30*/  IMAD R20, R17, 0x4, R4 ;  /* 0x0000000411147824 */ /* 0x000fe200078e0204 */
[----:B------:R-:W-:-:S04]  /*ef40*/  IADD3 R21, R11, R17, RZ ;  /* 0x000000110b157210 */ /* 0x000fc80007ffe0ff */
[----:B------:R-:W3:Y:S01]  /*ef50*/  LDL R17, [R20] ;  /* 0x0000000014117983 */ /* 0x000ee20000100800 */
[----:B------:R-:W-:Y:S02]  /*ef60*/  LEA R22, R21, R4, 0x2 ;  /* 0x0000000415167211 */ /* 0x000fe400078e10ff */
[----:B------:R-:W-:-:S03]  /*ef70*/  IADD3 R23, R11, R21, RZ ;  /* 0x000000150b177210 */ /* 0x000fc60007ffe0ff */
[----:B------:R-:W4:Y:S02]  /*ef80*/  LDL R21, [R22] ;  /* 0x0000000016157983 */ /* 0x000f240000100800 */
[----:B------:R-:W-:-:S05]  /*ef90*/  IMAD R24, R23, 0x4, R4 ;  /* 0x0000000417187824 */ /* 0x000fca00078e0204 */
[----:B------:R-:W5:Y:S01]  /*efa0*/  LDL R25, [R24] ;  /* 0x0000000018197983 */ /* 0x000f620000100800 */
[----:B--2---:R-:W-:-:S04]  /*efb0*/  FSETP.GE.FTZ.AND P2, PT, R19, R16, PT ;  /* 0x000000101300720b */ /* 0x004fc80003f56000 */
[----:B------:R-:W-:Y:S02]  /*efc0*/  FSEL R16, R16, R19, !P2 ;  /* 0x0000001310107208 */ /* 0x000fe40005000000 */
[----:B------:R-:W-:Y:S02]  /*efd0*/  SEL R13, R13, R18, !P2 ;  /* 0x000000120d0d7207 */ /* 0x000fe40005000000 */
[----:B---3--:R-:W-:-:S04]  /*efe0*/  FSETP.GE.FTZ.AND P3, PT, R17, R16, PT ;  /* 0x000000101100720b */ /* 0x008fc80003f76000 */
[----:B------:R-:W-:Y:S02]  /*eff0*/  FSEL R16, R16, R17, !P3 ;  /* 0x0000001110107208 */ /* 0x000fe40005800000 */
[----:B------:R-:W-:Y:S02]  /*f000*/  IADD3 R17, R11, R23, RZ ;  /* 0x000000170b117210 */ /* 0x000fe40007ffe0ff */
[----:B----4-:R-:W-:-:S04]  /*f010*/  FSETP.GE.FTZ.AND P4, PT, R21, R16, PT ;  /* 0x000000101500720b */ /* 0x010fc80003f96000 */
[----:B------:R-:W-:Y:S02]  /*f020*/  FSEL R16, R16, R21, !P4 ;  /* 0x0000001510107208 */ /* 0x000fe40006000000 */
[----:B------:R-:W-:Y:S02]  /*f030*/  @P3 IADD3 R13, R18, 0x1, RZ ;  /* 0x00000001120d3810 */ /* 0x000fe40007ffe0ff */
[----:B-----5:R-:W-:-:S04]  /*f040*/  FSETP.GE.FTZ.AND P1, PT, R25, R16, PT ;  /* 0x000000101900720b */ /* 0x020fc80003f36000 */
[----:B------:R-:W-:Y:S02]  /*f050*/  FSEL R16, R16, R25, !P1 ;  /* 0x0000001910107208 */ /* 0x000fe40004800000 */
[----:B------:R-:W-:-:S07]  /*f060*/  @P4 IADD3 R13, R18, 0x2, RZ ;  /* 0x00000002120d4810 */ /* 0x000fce0007ffe0ff */
[C---:B------:R-:W-:Y:S02]  /*f070*/  @P1 IADD3 R13, R18.reuse, 0x3, RZ ;  /* 0x00000003120d1810 */ /* 0x040fe40007ffe0ff */
[----:B------:R-:W-:-:S04]  /*f080*/  IADD3 R18, R18, 0x4, RZ ;  /* 0x0000000412127810 */ /* 0x000fc80007ffe0ff */
[----:B------:R-:W-:-:S13]  /*f090*/  ISETP.GE.AND P2, PT, R18, R29, PT ;  /* 0x0000001d1200720c */ /* 0x000fda0003f46270 */
[----:B------:R-:W-:Y:S05]  /*f0a0*/  @!P2 BRA `(.L_x_524) ;  /* 0xfffffe500000a947 */ /* 0x000fea000383ffff */
.L_x_523:
[----:B------:R-:W-:-:S04]  /*f0b0*/  IADD3 R19, R6, -R18, RZ ;  /* 0x8000001206137210 */ /* 0x000fc80007ffe0ff */
[----:B------:R-:W-:-:S13]  /*f0c0*/  ISETP.GT.AND P1, PT, R19, 0x1, PT ;  /* 0x000000011300780c */ /* 0x000fda0003f24270 */
[----:B------:R-:W-:Y:S05]  /*f0d0*/  @!P1 BRA `(.L_x_525) ;  /* 0x000000e000009947 */ /* 0x000fea0003800000 */
[----:B------:R-:W-:Y:S01]  /*f0e0*/  LEA R19, R17, R4, 0x2 ;  /* 0x0000000411137211 */ /* 0x000fe200078e10ff */
[----:B------:R-:W-:-:S05]  /*f0f0*/  IMAD.IADD R17, R11, 0x1, R17 ;  /* 0x000000010b117824 */ /* 0x000fca00078e0211 */
[----:B------:R-:W2:Y:S01]  /*f100*/  LDL R19, [R19] ;  /* 0x0000000013137983 */ /* 0x000ea20000100800 */
[----:B------:R-:W-:-:S05]  /*f110*/  LEA R20, R17, R4, 0x2 ;  /* 0x0000000411147211 */ /* 0x000fca00078e10ff */
[----:B------:R-:W3:Y:S01]  /*f120*/  LDL R21, [R20] ;  /* 0x0000000014157983 */ /* 0x000ee20000100800 */
[----:B------:R-:W-:Y:S02]  /*f130*/  PLOP3.LUT P0, PT, PT, PT, PT, 0x8, 0x0 ;  /* 0x000000000000781c */ /* 0x000fe40003f0e170 */
[----:B------:R-:W-:Y:S02]  /*f140*/  IADD3 R17, R11, R17, RZ ;  /* 0x000000110b117210 */ /* 0x000fe40007ffe0ff */
[----:B--2---:R-:W-:-:S04]  /*f150*/  FSETP.GE.FTZ.AND P1, PT, R19, R16, PT ;  /* 0x000000101300720b */ /* 0x004fc80003f36000 */
[----:B------:R-:W-:Y:S02]  /*f160*/  FSEL R16, R16, R19, !P1 ;  /* 0x0000001310107208 */ /* 0x000fe40004800000 */
[----:B------:R-:W-:Y:S02]  /*f170*/  SEL R13, R13, R18, !P1 ;  /* 0x000000120d0d7207 */ /* 0x000fe40004800000 */
[----:B---3--:R-:W-:-:S04]  /*f180*/  FSETP.GE.FTZ.AND P2, PT, R21, R16, PT ;  /* 0x000000101500720b */ /* 0x008fc80003f56000 */
[----:B------:R-:W-:-:S09]  /*f190*/  FSEL R16, R16, R21, !P2 ;  /* 0x0000001510107208 */ /* 0x000fd20005000000 */
[C---:B------:R-:W-:Y:S02]  /*f1a0*/  @P2 IADD3 R13, R18.reuse, 0x1, RZ ;  /* 0x00000001120d2810 */ /* 0x040fe40007ffe0ff */
[----:B------:R-:W-:-:S07]  /*f1b0*/  IADD3 R18, R18, 0x2, RZ ;  /* 0x0000000212127810 */ /* 0x000fce0007ffe0ff */
.L_x_525:
[----:B------:R-:W-:-:S13]  /*f1c0*/  ISETP.LT.OR P0, PT, R18, R6, P0 ;  /* 0x000000061200720c */ /* 0x000fda0000701670 */
[----:B------:R-:W-:Y:S05]  /*f1d0*/  @!P0 BRA `(.L_x_522) ;  /* 0x0000005000008947 */ /* 0x000fea0003800000 */
[----:B------:R-:W-:-:S06]  /*f1e0*/  LEA R17, R17, R4, 0x2 ;  /* 0x0000000411117211 */ /* 0x000fcc00078e10ff */
[----:B------:R-:W2:Y:S02]  /*f1f0*/  LDL R17, [R17] ;  /* 0x0000000011117983 */ /* 0x000ea40000100800 */
[----:B--2---:R-:W-:-:S04]  /*f200*/  FSETP.GE.FTZ.AND P0, PT, R17, R16, PT ;  /* 0x000000101100720b */ /* 0x004fc80003f16000 */
[----:B------:R-:W-:Y:S02]  /*f210*/  FSEL R16, R16, R17, !P0 ;  /* 0x0000001110107208 */ /* 0x000fe40004000000 */
[----:B------:R-:W-:-:S07]  /*f220*/  SEL R13, R13, R18, !P0 ;  /* 0x000000120d0d7207 */ /* 0x000fce0004000000 */
.L_x_522:
[----:B------:R-:W-:Y:S01]  /*f230*/  ISETP.NE.AND P0, PT, R13, UR4, PT ;  /* 0x000000040d007c0c */ /* 0x000fe2000bf05270 */
[----:B------:R-:W-:-:S12]  /*f240*/  BSSY B0, `(.L_x_526) ;  /* 0x0000059000007945 */ /* 0x000fd80003800000 */
[----:B------:R-:W-:Y:S05]  /*f250*/  @!P0 BRA `(.L_x_527) ;  /* 0x0000057000008947 */ /* 0x000fea0003800000 */
[C---:B------:R-:W-:Y:S01]  /*f260*/  IMAD R18, R6.reuse, R13, RZ ;  /* 0x0000000d06127224 */ /* 0x040fe200078e02ff */
[----:B------:R-:W-:Y:S01]  /*f270*/  IADD3 R26, R6, -0x3, RZ ;  /* 0xfffffffd061a7810 */ /* 0x000fe20007ffe0ff */
[----:B------:R-:W-:Y:S02]  /*f280*/  IMAD R29, R12, UR5, RZ ;  /* 0x000000050c1d7c24 */ /* 0x000fe4000f8e02ff */
[C---:B------:R-:W-:Y:S02]  /*f290*/  IMAD.IADD R13, R18.reuse, 0x1, R13 ;  /* 0x00000001120d7824 */ /* 0x040fe400078e020d */
[----:B------:R-:W-:-:S03]  /*f2a0*/  IMAD R31, R18, UR5, RZ ;  /* 0x00000005121f7c24 */ /* 0x000fc6000f8e02ff */
[----:B------:R-:W-:Y:S02]  /*f2b0*/  LEA R17, R13, R4, 0x2 ;  /* 0x000000040d117211 */ /* 0x000fe400078e10ff */
[----:B------:R-:W-:-:S03]  /*f2c0*/  MOV R13, RZ ;  /* 0x000000ff000d7202 */ /* 0x000fc60000000f00 */
[----:B------:R0:W-:Y:S04]  /*f2d0*/  STL [R17], R14 ;  /* 0x0000000e11007387 */ /* 0x0001e80000100800 */
[----:B------:R0:W-:Y:S02]  /*f2e0*/  STL [R15], R16 ;  /* 0x000000100f007387 */ /* 0x0001e40000100800 */
.L_x_528:
[----:B------:R-:W-:Y:S01]  /*f2f0*/  MOV R12, 0x4 ;  /* 0x00000004000c7802 */ /* 0x000fe20000000f00 */
[C---:B0-----:R-:W-:Y:S01]  /*f300*/  IMAD.IADD R15, R2.reuse, 0x1, R31 ;  /* 0x00000001020f7824 */ /* 0x041fe200078e021f */
[----:B------:R-:W-:-:S03]  /*f310*/  IADD3 R17, R2, R29, RZ ;  /* 0x0000001d02117210 */ /* 0x000fc60007ffe0ff */
[----:B------:R-:W-:-:S04]  /*f320*/  IMAD.WIDE R14, R15, R12, c[0x0][0x170] ;  /* 0x00005c000f0e7625 */ /* 0x000fc800078e020c */
[----:B------:R-:W-:Y:S01]  /*f330*/  IMAD.WIDE R16, R17, R12, c[0x0][0x170] ;  /* 0x00005c0011107625 */ /* 0x000fe200078e020c */
[----:B------:R-:W2:Y:S04]  /*f340*/  LDG.E R35, [R14.64] ;  /* 0x0000000a0e237981 */ /* 0x000ea8000c1e1900 */
[----:B------:R-:W3:Y:S01]  /*f350*/  LDG.E R33, [R16.64] ;  /* 0x0000000a10217981 */ /* 0x000ee2000c1e1900 */
[----:B------:R-:W-:Y:S02]  /*f360*/  IADD3 R31, R31, UR5, RZ ;  /* 0x000000051f1f7c10 */ /* 0x000fe4000fffe0ff */
[----:B------:R-:W-:Y:S02]  /*f370*/  IADD3 R29, R29, UR5, RZ ;  /* 0x000000051d1d7c10 */ /* 0x000fe4000fffe0ff */
[----:B------:R-:W-:-:S02]  /*f380*/  IADD3 R19, R2, R31, RZ ;  /* 0x0000001f02137210 */ /* 0x000fc40007ffe0ff */
[----:B------:R-:W-:-:S03]  /*f390*/  IADD3 R21, R2, R29, RZ ;  /* 0x0000001d02157210 */ /* 0x000fc60007ffe0ff */
[----:B------:R-:W-:-:S04]  /*f3a0*/  IMAD.WIDE R18, R19, R12, c[0x0][0x170] ;  /* 0x00005c0013127625 */ /* 0x000fc800078e020c */
[----:B------:R-:W-:Y:S01]  /*f3b0*/  IMAD.WIDE R20, R21, R12, c[0x0][0x170] ;  /* 0x00005c0015147625 */ /* 0x000fe200078e020c */
[----:B--2---:R0:W-:Y:S04]  /*f3c0*/  STG.E [R16.64], R35 ;  /* 0x0000002310007986 */ /* 0x0041e8000c10190a */
[----:B---3--:R1:W-:Y:S04]  /*f3d0*/  STG.E [R14.64], R33 ;  /* 0x000000210e007986 */ /* 0x0083e8000c10190a */
[----:B------:R-:W2:Y:S04]  /*f3e0*/  LDG.E R39, [R18.64] ;  /* 0x0000000a12277981 */ /* 0x000ea8000c1e1900 */
[----:B------:R-:W3:Y:S01]  /*f3f0*/  LDG.E R37, [R20.64] ;  /* 0x0000000a14257981 */ /* 0x000ee2000c1e1900 */
[----:B------:R-:W-:-:S02]  /*f400*/  IADD3 R31, R31, UR5, RZ ;  /* 0x000000051f1f7c10 */ /* 0x000fc4000fffe0ff */
[----:B------:R-:W-:-:S03]  /*f410*/  IADD3 R29, R29, UR5, RZ ;  /* 0x000000051d1d7c10 */ /* 0x000fc6000fffe0ff */
[C---:B------:R-:W-:Y:S01]  /*f420*/  IMAD.IADD R23, R2.reuse, 0x1, R31 ;  /* 0x0000000102177824 */ /* 0x040fe200078e021f */
[----:B------:R-:W-:-:S03]  /*f430*/  IADD3 R25, R2, R29, RZ ;  /* 0x0000001d02197210 */ /* 0x000fc60007ffe0ff */
[----:B------:R-:W-:-:S04]  /*f440*/  IMAD.WIDE R22, R23, R12, c[0x0][0x170] ;  /* 0x00005c0017167625 */ /* 0x000fc800078e020c */
[----:B------:R-:W-:Y:S01]  /*f450*/  IMAD.WIDE R24, R25, R12, c[0x0][0x170] ;  /* 0x00005c0019187625 */ /* 0x000fe200078e020c */
[----:B--2---:R2:W-:Y:S04]  /*f460*/  STG.E [R20.64], R39 ;  /* 0x0000002714007986 */ /* 0x0045e8000c10190a */
[----:B---3--:R3:W-:Y:S04]  /*f470*/  STG.E [R18.64], R37 ;  /* 0x0000002512007986 */ /* 0x0087e8000c10190a */
[----:B0-----:R-:W4:Y:S04]  /*f480*/  LDG.E R35, [R22.64] ;  /* 0x0000000a16237981 */ /* 0x001f28000c1e1900 */
[----:B-1----:R-:W5:Y:S01]  /*f490*/  LDG.E R33, [R24.64] ;  /* 0x0000000a18217981 */ /* 0x002f62000c1e1900 */
[----:B------:R-:W-:-:S02]  /*f4a0*/  IADD3 R31, R31, UR5, RZ ;  /* 0x000000051f1f7c10 */ /* 0x000fc4000fffe0ff */
[----:B------:R-:W-:Y:S02]  /*f4b0*/  IADD3 R29, R29, UR5, RZ ;  /* 0x000000051d1d7c10 */ /* 0x000fe4000fffe0ff */
[C---:B------:R-:W-:Y:S02]  /*f4c0*/  IADD3 R15, R2.reuse, R31, RZ ;  /* 0x0000001f020f7210 */ /* 0x040fe40007ffe0ff */
[----:B------:R-:W-:-:S03]  /*f4d0*/  IADD3 R17, R2, R29, RZ ;  /* 0x0000001d02117210 */ /* 0x000fc60007ffe0ff */
[----:B------:R-:W-:-:S04]  /*f4e0*/  IMAD.WIDE R14, R15, R12, c[0x0][0x170] ;  /* 0x00005c000f0e7625 */ /* 0x000fc800078e020c */
[----:B------:R-:W-:Y:S01]  /*f4f0*/  IMAD.WIDE R16, R17, R12, c[0x0][0x170] ;  /* 0x00005c0011107625 */ /* 0x000fe200078e020c */
[----:B----4-:R0:W-:Y:S04]  /*f500*/  STG.E [R24.64], R35 ;  /* 0x0000002318007986 */ /* 0x0101e8000c10190a */
[----:B-----5:R0:W-:Y:S04]  /*f510*/  STG.E [R22.64], R33 ;  /* 0x0000002116007986 */ /* 0x0201e8000c10190a */
[----:B--2---:R-:W2:Y:S04]  /*f520*/  LDG.E R21, [R14.64] ;  /* 0x0000000a0e157981 */ /* 0x004ea8000c1e1900 */
[----:B---3--:R-:W3:Y:S01]  /*f530*/  LDG.E R19, [R16.64] ;  /* 0x0000000a10137981 */ /* 0x008ee2000c1e1900 */
[----:B------:R-:W-:-:S02]  /*f540*/  IADD3 R13, R13, 0x4, RZ ;  /* 0x000000040d0d7810 */ /* 0x000fc40007ffe0ff */
[----:B------:R-:W-:Y:S02]  /*f550*/  IADD3 R29, R29, UR5, RZ ;  /* 0x000000051d1d7c10 */ /* 0x000fe4000fffe0ff */
[----:B------:R-:W-:Y:S02]  /*f560*/  ISETP.GE.AND P0, PT, R13, R26, PT ;  /* 0x0000001a0d00720c */ /* 0x000fe40003f06270 */
[----:B------:R-:W-:Y:S01]  /*f570*/  IADD3 R31, R31, UR5, RZ ;  /* 0x000000051f1f7c10 */ /* 0x000fe2000fffe0ff */
[----:B--2---:R0:W-:Y:S04]  /*f580*/  STG.E [R16.64], R21 ;  /* 0x0000001510007986 */ /* 0x0041e8000c10190a */
[----:B---3--:R0:W-:Y:S06]  /*f590*/  STG.E [R14.64], R19 ;  /* 0x000000130e007986 */ /* 0x0081ec000c10190a */
[----:B------:R-:W-:Y:S05]  /*f5a0*/  @!P0 BRA `(.L_x_528) ;  /* 0xfffffd4000008947 */ /* 0x000fea000383ffff */
[----:B0-----:R-:W-:-:S05]  /*f5b0*/  IMAD.IADD R14, R6, 0x1, -R13 ;  /* 0x00000001060e7824 */ /* 0x001fca00078e0a0d */
[----:B------:R-:W-:-:S13]  /*f5c0*/  ISETP.GT.AND P0, PT, R14, 0x1, PT ;  /* 0x000000010e00780c */ /* 0x000fda0003f04270 */
[----:B------:R-:W-:Y:S05]  /*f5d0*/  @!P0 BRA `(.L_x_529) ;  /* 0x0000015000008947 */ /* 0x000fea0003800000 */
[C---:B------:R-:W-:Y:S02]  /*f5e0*/  IADD3 R15, R2.reuse, R31, RZ ;  /* 0x0000001f020f7210 */ /* 0x040fe40007ffe0ff */
[----:B------:R-:W-:-:S03]  /*f5f0*/  IADD3 R17, R2, R29, RZ ;  /* 0x0000001d02117210 */ /* 0x000fc60007ffe0ff */
[----:B------:R-:W-:-:S04]  /*f600*/  IMAD.WIDE R14, R15, R12, c[0x0][0x170] ;  /* 0x00005c000f0e7625 */ /* 0x000fc800078e020c */
[----:B------:R-:W-:Y:S01]  /*f610*/  IMAD.WIDE R16, R17, R12, c[0x0][0x170] ;  /* 0x00005c0011107625 */ /* 0x000fe200078e020c */
[----:B------:R-:W2:Y:S04]  /*f620*/  LDG.E R25, [R14.64] ;  /* 0x0000000a0e197981 */ /* 0x000ea8000c1e1900 */
[----:B------:R-:W3:Y:S01]  /*f630*/  LDG.E R23, [R16.64] ;  /* 0x0000000a10177981 */ /* 0x000ee2000c1e1900 */
[----:B------:R-:W-:Y:S02]  /*f640*/  IADD3 R31, R31, UR5, RZ ;  /* 0x000000051f1f7c10 */ /* 0x000fe4000fffe0ff */
[----:B------:R-:W-:Y:S02]  /*f650*/  IADD3 R29, R29, UR5, RZ ;  /* 0x000000051d1d7c10 */ /* 0x000fe4000fffe0ff */
[----:B------:R-:W-:-:S03]  /*f660*/  IADD3 R19, R2, R31, RZ ;  /* 0x0000001f02137210 */ /* 0x000fc60007ffe0ff */
[----:B------:R-:W-:Y:S02]  /*f670*/  IMAD.IADD R21, R2, 0x1, R29 ;  /* 0x0000000102157824 */ /* 0x000fe400078e021d */
[----:B------:R-:W-:-:S04]  /*f680*/  IMAD.WIDE R18, R19, R12, c[0x0][0x170] ;  /* 0x00005c0013127625 */ /* 0x000fc800078e020c */
[----:B------:R-:W-:Y:S01]  /*f690*/  IMAD.WIDE R20, R21, R12, c[0x0][0x170] ;  /* 0x00005c0015147625 */ /* 0x000fe200078e020c */
[----:B--2---:R0:W-:Y:S04]  /*f6a0*/  STG.E [R16.64], R25 ;  /* 0x0000001910007986 */ /* 0x0041e8000c10190a */
[----:B---3--:R0:W-:Y:S04]  /*f6b0*/  STG.E [R14.64], R23 ;  /* 0x000000170e007986 */ /* 0x0081e8000c10190a */
[----:B------:R-:W2:Y:S04]  /*f6c0*/  LDG.E R35, [R18.64] ;  /* 0x0000000a12237981 */ /* 0x000ea8000c1e1900 */
[----:B------:R-:W3:Y:S01]  /*f6d0*/  LDG.E R33, [R20.64] ;  /* 0x0000000a14217981 */ /* 0x000ee2000c1e1900 */
[----:B------:R-:W-:-:S02]  /*f6e0*/  IADD3 R13, R13, 0x2, RZ ;  /* 0x000000020d0d7810 */ /* 0x000fc40007ffe0ff */
[----:B------:R-:W-:Y:S02]  /*f6f0*/  IADD3 R29, R29, UR5, RZ ;  /* 0x000000051d1d7c10 */ /* 0x000fe4000fffe0ff */
[----:B------:R-:W-:Y:S01]  /*f700*/  IADD3 R31, R31, UR5, RZ ;  /* 0x000000051f1f7c10 */ /* 0x000fe2000fffe0ff */
[----:B--2---:R0:W-:Y:S04]  /*f710*/  STG.E [R20.64], R35 ;  /* 0x0000002314007986 */ /* 0x0041e8000c10190a */
[----:B---3--:R0:W-:Y:S02]  /*f720*/  STG.E [R18.64], R33 ;  /* 0x0000002112007986 */ /* 0x0081e4000c10190a */
.L_x_529:
[----:B------:R-:W-:-:S13]  /*f730*/  ISETP.LT.OR P0, PT, R13, R6, !PT ;  /* 0x000000060d00720c */ /* 0x000fda0007f01670 */
[----:B------:R-:W-:Y:S05]  /*f740*/  @!P0 BRA `(.L_x_527) ;  /* 0x0000008000008947 */ /* 0x000fea0003800000 */
[C---:B0-----:R-:W-:Y:S02]  /*f750*/  IADD3 R15, R2.reuse, R31, RZ ;  /* 0x0000001f020f7210 */ /* 0x041fe40007ffe0ff */
[----:B------:R-:W-:-:S03]  /*f760*/  IADD3 R13, R2, R29, RZ ;  /* 0x0000001d020d7210 */ /* 0x000fc60007ffe0ff */
[----:B------:R-:W-:-:S04]  /*f770*/  IMAD.WIDE R14, R15, R12, c[0x0][0x170] ;  /* 0x00005c000f0e7625 */ /* 0x000fc800078e020c */
[----:B------:R-:W-:Y:S01]  /*f780*/  IMAD.WIDE R12, R13, R12, c[0x0][0x170] ;  /* 0x00005c000d0c7625 */ /* 0x000fe200078e020c */
[----:B------:R-:W2:Y:S04]  /*f790*/  LDG.E R19, [R14.64] ;  /* 0x0000000a0e137981 */ /* 0x000ea8000c1e1900 */
[----:B------:R-:W3:Y:S04]  /*f7a0*/  LDG.E R17, [R12.64] ;  /* 0x0000000a0c117981 */ /* 0x000ee8000c1e1900 */
[----:B--2---:R0:W-:Y:S04]  /*f7b0*/  STG.E [R12.64], R19 ;  /* 0x000000130c007986 */ /* 0x0041e8000c10190a */
[----:B---3--:R0:W-:Y:S02]  /*f7c0*/  STG.E [R14.64], R17 ;  /* 0x000000110e007986 */ /* 0x0081e4000c10190a */
.L_x_527:
[----:B------:R-:W-:Y:S05]  /*f7d0*/  BSYNC B0 ;  /* 0x0000000000007941 */ /* 0x000fea0003800000 */
.L_x_526:
[----:B------:R-:W-:-:S06]  /*f7e0*/  UIADD3 UR4, UR4, 0x1, URZ ;  /* 0x0000000104047890 */ /* 0x000fcc000fffe03f */
[----:B------:R-:W-:-:S13]  /*f7f0*/  ISETP.LE.AND P0, PT, R27, UR4, PT ;  /* 0x000000041b007c0c */ /* 0x000fda000bf03270 */
[----:B------:R-:W-:Y:S05]  /*f800*/  @!P0 BRA `(.L_x_530) ;  /* 0xfffff5d000008947 */ /* 0x000fea000383ffff */
[----:B------:R-:W-:Y:S01]  /*f810*/  MOV R11, 0x4 ;  /* 0x00000004000b7802 */ /* 0x000fe20000000f00 */
[----:B------:R-:W-:Y:S01]  /*f820*/  IMAD.IADD R5, R8, 0x1, -R5 ;  /* 0x0000000108057824 */ /* 0x000fe200078e0a05 */
[----:B------:R-:W-:Y:S01]  /*f830*/  IADD3 R8, -R7, R10, RZ ;  /* 0x0000000a07087210 */ /* 0x000fe20007ffe1ff */
[----:B------:R-:W-:Y:S01]  /*f840*/  BSSY B0, `(.L_x_531) ;  /* 0x000005e000007945 */ /* 0x000fe20003800000 */
[----:B------:R-:W-:Y:S01]  /*f850*/  FSETP.LEU.FTZ.AND P0, PT, RZ, c[0x0][0x1a4], PT ;  /* 0x00006900ff007a0b */ /* 0x000fe20003f1b000 */
[----:B------:R-:W-:-:S04]  /*f860*/  IMAD.WIDE R10, R2, R11, c[0x0][0x178] ;  /* 0x00005e00020a7625 */ /* 0x000fc800078e020b */
[----:B------:R-:W-:Y:S01]  /*f870*/  IMAD R5, R5, R8, RZ ;  /* 0x0000000805057224 */ /* 0x000fe200078e02ff */
[----:B------:R1:W-:Y:S03]  /*f880*/  STG.E [R10.64], RZ ;  /* 0x000000ff0a007986 */ /* 0x0003e6000c10190a */
[----:B------:R-:W-:-:S04]  /*f890*/  IMAD R0, R0, R5, RZ ;  /* 0x0000000500007224 */ /* 0x000fc800078e02ff */
[----:B------:R-:W-:-:S05]  /*f8a0*/  IMAD.HI R0, R0, 0x55555556, RZ ;  /* 0x5555555600007827 */ /* 0x000fca00078e02ff */
[----:B------:R-:W-:-:S04]  /*f8b0*/  LEA.HI R5, R0, R0, RZ, 0x1 ;  /* 0x0000000000057211 */ /* 0x000fc800078f08ff */
[----:B------:R-:W-:Y:S01]  /*f8c0*/  IMNMX R0, R6, R5, PT ;  /* 0x0000000506007217 */ /* 0x000fe20003800200 */
[----:B------:R-:W-:Y:S06]  /*f8d0*/  @!P0 BRA `(.L_x_532) ;  /* 0x0000018000008947 */ /* 0x000fec0003800000 */
[----:B-1----:R-:W-:-:S13]  /*f8e0*/  ISETP.GE.AND P0, PT, R0, 0x1, PT ;  /* 0x000000010000780c */ /* 0x002fda0003f06270 */
[----:B------:R-:W-:Y:S05]  /*f8f0*/  @!P0 BRA `(.L_x_533) ;  /* 0x0000052000008947 */ /* 0x000fea0003800000 */
[----:B------:R-:W-:Y:S01]  /*f900*/  BSSY B1, `(.L_x_534) ;  /* 0x0000014000017945 */ /* 0x000fe20003800000 */
[----:B------:R-:W-:Y:S02]  /*f910*/  MOV R5, RZ ;  /* 0x000000ff00057202 */ /* 0x000fe40000000f00 */
[----:B------:R-:W-:-:S07]  /*f920*/  MOV R7, RZ ;  /* 0x000000ff00077202 */ /* 0x000fce0000000f00 */
.L_x_537:
[----:B------:R-:W-:Y:S01]  /*f930*/  ISETP.GE.AND P0, PT, R7, 0x2, PT ;  /* 0x000000020700780c */ /* 0x000fe20003f06270 */
[----:B------:R-:W-:-:S12]  /*f940*/  BSSY B2, `(.L_x_535) ;  /* 0x000000a000027945 */ /* 0x000fd80003800000 */
[----:B0-----:R-:W-:Y:S05]  /*f950*/  @!P0 BRA `(.L_x_536) ;  /* 0x0000008000008947 */ /* 0x001fea0003800000 */
[----:B0-----:R-:W-:-:S04]  /*f960*/  IMAD R13, R6, R7, R7 ;  /* 0x00000007060d7224 */ /* 0x001fc800078e0207 */
[----:B------:R-:W-:-:S06]  /*f970*/  IMAD R13, R13, 0x4, R4 ;  /* 0x000000040d0d7824 */ /* 0x000fcc00078e0204 */
[----:B------:R-:W2:Y:S02]  /*f980*/  LDL R13, [R13] ;  /* 0x000000000d0d7983 */ /* 0x000ea40000100800 */
[----:B--2---:R-:W0:Y:S02]  /*f990*/  MUFU.SQRT R8, R13 ;  /* 0x0000000d00087308 */ /* 0x004e240000002000 */
[----:B0-----:R-:W-:-:S13]  /*f9a0*/  FSETP.GEU.FTZ.AND P0, PT, R8, c[0x0][0x1a4], PT ;  /* 0x0000690008007a0b */ /* 0x001fda0003f1e000 */
[----:B------:R-:W-:Y:S01]  /*f9b0*/  @!P0 BREAK B2 ;  /* 0x0000000000028942 */ /* 0x000fe20003800000 */
[----:B------:R-:W-:Y:S01]  /*f9c0*/  @!P0 BREAK B1 ;  /* 0x0000000000018942 */ /* 0x000fe20003800000 */
[----:B------:R-:W-:Y:S05]  /*f9d0*/  @!P0 BRA `(.L_x_533) ;  /* 0x0000044000008947 */ /* 0x000fea0003800000 */
.L_x_536:
[----:B------:R-:W-:Y:S05]  /*f9e0*/  BSYNC B2 ;  /* 0x0000000000027941 */ /* 0x000fea0003800000 */
.L_x_535:
[----:B------:R-:W-:Y:S02]  /*f9f0*/  IADD3 R5, R5, 0x1, RZ ;  /* 0x0000000105057810 */ /* 0x000fe40007ffe0ff */
[----:B------:R-:W-:-:S03]  /*fa00*/  IADD3 R7, R7, 0x1, RZ ;  /* 0x0000000107077810 */ /* 0x000fc60007ffe0ff */
[----:B------:R1:W-:Y:S01]  /*fa10*/  STG.E [R10.64], R5 ;  /* 0x000000050a007986 */ /* 0x0003e2000c10190a */
[----:B------:R-:W-:-:S13]  /*fa20*/  ISETP.GE.AND P0, PT, R7, R0, PT ;  /* 0x000000000700720c */ /* 0x000fda0003f06270 */
[----:B-1----:R-:W-:Y:S05]  /*fa30*/  @!P0 BRA `(.L_x_537) ;  /* 0xfffffef000008947 */ /* 0x002fea000383ffff */
[----:B------:R-:W-:Y:S05]  /*fa40*/  BSYNC B1 ;  /* 0x0000000000017941 */ /* 0x000fea0003800000 */
.L_x_534:
[----:B------:R-:W-:Y:S05]  /*fa50*/  BRA `(.L_x_533) ;  /* 0x000003c000007947 */ /* 0x000fea0003800000 */
.L_x_532:
[C---:B01----:R-:W-:Y:S02]  /*fa60*/  IADD3 R16, R6.reuse, 0x1, RZ ;  /* 0x0000000106107810 */ /* 0x043fe40007ffe0ff */
[----:B------:R-:W-:Y:S02]  /*fa70*/  MOV R5, RZ ;  /* 0x000000ff00057202 */ /* 0x000fe40000000f00 */
[----:B------:R-:W-:Y:S02]  /*fa80*/  MOV R7, RZ ;  /* 0x000000ff00077202 */ /* 0x000fe40000000f00 */
[----:B------:R-:W-:Y:S02]  /*fa90*/  MOV R13, RZ ;  /* 0x000000ff000d7202 */ /* 0x000fe40000000f00 */
[----:B------:R-:W-:-:S07]  /*faa0*/  IADD3 R18, R6, -0x3, RZ ;  /* 0xfffffffd06127810 */ /* 0x000fce0007ffe0ff */
.L_x_538:
[----:B------:R-:W-:Y:S01]  /*fab0*/  IMAD.IADD R15, R16, 0x1, R7 ;  /* 0x00000001100f7824 */ /* 0x000fe200078e0207 */
[----:B------:R-:W-:-:S04]  /*fac0*/  LEA R7, R7, R4, 0x2 ;  /* 0x0000000407077211 */ /* 0x000fc800078e10ff */
[C---:B------:R-:W-:Y:S01]  /*fad0*/  IADD3 R17, R16.reuse, R15, RZ ;  /* 0x0000000f10117210 */ /* 0x040fe20007ffe0ff */
[----:B------:R0:W2:Y:S01]  /*fae0*/  LDL R8, [R7] ;  /* 0x0000000007087983 */ /* 0x0000a20000100800 */
[----:B------:R-:W-:Y:S02]  /*faf0*/  LEA R15, R15, R4, 0x2 ;  /* 0x000000040f0f7211 */ /* 0x000fe400078e10ff */
[----:B------:R-:W-:Y:S01]  /*fb00*/  IADD3 R19, R16, R17, RZ ;  /* 0x0000001110137210 */ /* 0x000fe20007ffe0ff */
[----:B------:R-:W-:-:S03]  /*fb10*/  IMAD R12, R17, 0x4, R4 ;  /* 0x00000004110c7824 */ /* 0x000fc600078e0204 */
[----:B------:R-:W3:Y:S01]  /*fb20*/  LDL R15, [R15] ;  /* 0x000000000f0f7983 */ /* 0x000ee20000100800 */
[----:B------:R-:W-:-:S03]  /*fb30*/  LEA R14, R19, R4, 0x2 ;  /* 0x00000004130e7211 */ /* 0x000fc600078e10ff */
[----:B------:R-:W4:Y:S04]  /*fb40*/  LDL R17, [R12] ;  /* 0x000000000c117983 */ /* 0x000f280000100800 */
[----:B------:R-:W5:Y:S01]  /*fb50*/  LDL R21, [R14] ;  /* 0x000000000e157983 */ /* 0x000f620000100800 */
[----:B------:R-:W-:-:S04]  /*fb60*/  IADD3 R13, R13, 0x4, RZ ;  /* 0x000000040d0d7810 */ /* 0x000fc80007ffe0ff */
[----:B------:R-:W-:Y:S02]  /*fb70*/  ISETP.GE.AND P0, PT, R13, R18, PT ;  /* 0x000000120d00720c */ /* 0x000fe40003f06270 */
[----:B0-----:R-:W-:Y:S01]  /*fb80*/  IADD3 R7, R16, R19, RZ ;  /* 0x0000001310077210 */ /* 0x001fe20007ffe0ff */
[----:B--2---:R-:W-:-:S04]  /*fb90*/  FADD.FTZ R8, R8, R5 ;  /* 0x0000000508087221 */ /* 0x004fc80000010000 */
[----:B---3--:R-:W-:-:S04]  /*fba0*/  FADD.FTZ R8, R8, R15 ;  /* 0x0000000f08087221 */ /* 0x008fc80000010000 */
[----:B----4-:R-:W-:-:S04]  /*fbb0*/  FADD.FTZ R8, R8, R17 ;  /* 0x0000001108087221 */ /* 0x010fc80000010000 */
[----:B-----5:R-:W-:Y:S01]  /*fbc0*/  FADD.FTZ R5, R8, R21 ;  /* 0x0000001508057221 */ /* 0x020fe20000010000 */
[----:B------:R-:W-:Y:S06]  /*fbd0*/  @!P0 BRA `(.L_x_538) ;  /* 0xfffffed000008947 */ /* 0x000fec000383ffff */
[----:B------:R-:W-:-:S05]  /*fbe0*/  IMAD.IADD R8, R6, 0x1, -R13 ;  /* 0x0000000106087824 */ /* 0x000fca00078e0a0d */
[----:B------:R-:W-:-:S13]  /*fbf0*/  ISETP.GT.AND P0, PT, R8, 0x1, PT ;  /* 0x000000010800780c */ /* 0x000fda0003f04270 */
[----:B------:R-:W-:Y:S05]  /*fc00*/  @!P0 BRA `(.L_x_539) ;  /* 0x0000009000008947 */ /* 0x000fea0003800000 */
[----:B------:R-:W-:Y:S02]  /*fc10*/  IADD3 R15, R16, R7, RZ ;  /* 0x00000007100f7210 */ /* 0x000fe40007ffe0ff */
[-C--:B------:R-:W-:Y:S02]  /*fc20*/  LEA R8, R7, R4.reuse, 0x2 ;  /* 0x0000000407087211 */ /* 0x080fe400078e10ff */
[----:B------:R-:W-:-:S04]  /*fc30*/  LEA R12, R15, R4, 0x2 ;  /* 0x000000040f0c7211 */ /* 0x000fc800078e10ff */
[----:B------:R-:W2:Y:S04]  /*fc40*/  LDL R8, [R8] ;  /* 0x0000000008087983 */ /* 0x000ea80000100800 */
[----:B------:R-:W3:Y:S01]  /*fc50*/  LDL R12, [R12] ;  /* 0x000000000c0c7983 */ /* 0x000ee20000100800 */
[----:B------:R-:W-:Y:S01]  /*fc60*/  IMAD.IADD R7, R16, 0x1, R15 ;  /* 0x0000000110077824 */ /* 0x000fe200078e020f */
[----:B------:R-:W-:Y:S01]  /*fc70*/  IADD3 R13, R13, 0x2, RZ ;  /* 0x000000020d0d7810 */ /* 0x000fe20007ffe0ff */
[----:B--2---:R-:W-:-:S04]  /*fc80*/  FADD.FTZ R5, R5, R8 ;  /* 0x0000000805057221 */ /* 0x004fc80000010000 */
[----:B---3--:R-:W-:-:S07]  /*fc90*/  FADD.FTZ R5, R5, R12 ;  /* 0x0000000c05057221 */ /* 0x008fce0000010000 */
.L_x_539:
[----:B------:R-:W-:-:S13]  /*fca0*/  ISETP.LT.OR P0, PT, R13, R6, !PT ;  /* 0x000000060d00720c */ /* 0x000fda0007f01670 */
[----:B------:R-:W-:-:S05]  /*fcb0*/  @P0 LEA R7, R7, R4, 0x2 ;  /* 0x0000000407070211 */ /* 0x000fca00078e10ff */
[----:B------:R-:W2:Y:S01]  /*fcc0*/  @P0 LDL R8, [R7] ;  /* 0x0000000007080983 */ /* 0x000ea20000100800 */
[----:B------:R-:W-:Y:S02]  /*fcd0*/  ISETP.GE.AND P1, PT, R0, 0x1, PT ;  /* 0x000000010000780c */ /* 0x000fe40003f26270 */
[----:B------:R-:W-:-:S05]  /*fce0*/  MOV R12, c[0x0][0x1a4] ;  /* 0x00006900000c7a02 */ /* 0x000fca0000000f00 */
[----:B------:R-:W-:Y:S01]  /*fcf0*/  FADD.FTZ R12, R12, 1 ;  /* 0x3f8000000c0c7421 */ /* 0x000fe20000010000 */
[----:B--2---:R-:W-:-:S04]  /*fd00*/  @P0 FADD.FTZ R5, R5, R8 ;  /* 0x0000000805050221 */ /* 0x004fc80000010000 */
[----:B------:R-:W-:Y:S01]  /*fd10*/  FMUL.FTZ R12, R12, R5 ;  /* 0x000000050c0c7220 */ /* 0x000fe20000410000 */
[----:B------:R-:W-:Y:S06]  /*fd20*/  @!P1 BRA `(.L_x_533) ;  /* 0x000000f000009947 */ /* 0x000fec0003800000 */
[----:B------:R-:W-:Y:S01]  /*fd30*/  MOV R5, RZ ;  /* 0x000000ff00057202 */ /* 0x000fe20000000f00 */
[----:B------:R-:W-:Y:S01]  /*fd40*/  IMAD.MOV.U32 R7, RZ, RZ, RZ ;  /* 0x000000ffff077224 */ /* 0x000fe200078e00ff */
[----:B------:R-:W-:-:S07]  /*fd50*/  MOV R13, RZ ;  /* 0x000000ff000d7202 */ /* 0x000fce0000000f00 */
.L_x_540:
[----:B------:R-:W-:Y:S02]  /*fd60*/  FSETP.GE.FTZ.AND P0, PT, R5, R12, PT ;  /* 0x0000000c0500720b */ /* 0x000fe40003f16000 */
[----:B------:R-:W-:-:S13]  /*fd70*/  ISETP.GT.AND P1, PT, R13, 0x1, PT ;  /* 0x000000010d00780c */ /* 0x000fda0003f24270 */
[----:B------:R-:W-:Y:S05]  /*fd80*/  @P0 BRA P1, `(.L_x_533) ;  /* 0x0000009000000947 */ /* 0x000fea0000800000 */
[----:B------:R-:W-:-:S05]  /*fd90*/  IMAD R15, R6, R13, R13 ;  /* 0x0000000d060f7224 */ /* 0x000fca00078e020d */
[----:B------:R-:W-:-:S05]  /*fda0*/  LEA R15, R15, R4, 0x2 ;  /* 0x000000040f0f7211 */ /* 0x000fca00078e10ff */
[----:B------:R-:W2:Y:S01]  /*fdb0*/  LDL R8, [R15] ;  /* 0x000000000f087983 */ /* 0x000ea20000100800 */
[----:B------:R-:W-:Y:S02]  /*fdc0*/  IADD3 R7, R7, 0x1, RZ ;  /* 0x0000000107077810 */ /* 0x000fe40007ffe0ff */
[----:B------:R-:W-:-:S03]  /*fdd0*/  IADD3 R13, R13, 0x1, RZ ;  /* 0x000000010d0d7810 */ /* 0x000fc60007ffe0ff */
[----:B------:R0:W-:Y:S01]  /*fde0*/  STG.E [R10.64], R7 ;  /* 0x000000070a007986 */ /* 0x0001e2000c10190a */
[----:B------:R-:W-:Y:S01]  /*fdf0*/  ISETP.GE.AND P0, PT, R13, R0, PT ;  /* 0x000000000d00720c */ /* 0x000fe20003f06270 */
[----:B--2---:R-:W-:-:S12]  /*fe00*/  FADD.FTZ R5, R8, R5 ;  /* 0x0000000508057221 */ /* 0x004fd80000010000 */
[----:B0-----:R-:W-:Y:S05]  /*fe10*/  @!P0 BRA `(.L_x_540) ;  /* 0xffffff4000008947 */ /* 0x001fea000383ffff */
.L_x_533:
[----:B------:R-:W-:Y:S05]  /*fe20*/  BSYNC B0 ;  /* 0x0000000000007941 */ /* 0x000fea0003800000 */
.L_x_531:
[----:B------:R-:W-:-:S07]  /*fe30*/  MOV R5, RZ ;  /* 0x000000ff00057202 */ /* 0x000fce0000000f00 */
.L_x_545:
[----:B------:R-:W-:-:S13]  /*fe40*/  ISETP.GE.AND P0, PT, R5, 0x1, PT ;  /* 0x000000010500780c */ /* 0x000fda0003f06270 */
[----:B0-----:R-:W-:Y:S05]  /*fe50*/  @!P0 BRA `(.L_x_541) ;  /* 0x0000059000008947 */ /* 0x001fea0003800000 */
[C---:B------:R-:W-:Y:S01]  /*fe60*/  ISETP.GT.AND P1, PT, R5.reuse, 0x3, PT ;  /* 0x000000030500780c */ /* 0x040fe20003f24270 */
[----:B------:R-:W-:Y:S01]  /*fe70*/  IMAD R7, R5, UR5, RZ ;  /* 0x0000000505077c24 */ /* 0x000fe2000f8e02ff */
[----:B------:R-:W-:Y:S01]  /*fe80*/  UMOV UR4, URZ ;  /* 0x0000003f00047c82 */ /* 0x000fe20008000000 */
[----:B------:R-:W-:Y:S02]  /*fe90*/  PLOP3.LUT P0, PT, PT, PT, PT, 0x80, 0x0 ;  /* 0x000000000000781c */ /* 0x000fe40003f0f070 */
[----:B0-----:R-:W-:-:S08]  /*fea0*/  IMAD R25, R6, R7, RZ ;  /* 0x0000000706197224 */ /* 0x001fd000078e02ff */
[----:B------:R-:W-:Y:S05]  /*feb0*/  @!P1 BRA `(.L_x_542) ;  /* 0x000002e000009947 */ /* 0x000fea0003800000 */
[----:B------:R-:W-:Y:S02]  /*fec0*/  PLOP3.LUT P0, PT, PT, PT, PT, 0x8, 0x0 ;  /* 0x000000000000781c */ /* 0x000fe40003f0e170 */
[----:B------:R-:W-:-:S11]  /*fed0*/  IADD3 R0, R5, -0x3, RZ ;  /* 0xfffffffd05007810 */ /* 0x000fd60007ffe0ff */
.L_x_543:
[C---:B0-----:R-:W-:Y:S01]  /*fee0*/  IADD3 R22, R2.reuse, R7, RZ ;  /* 0x0000000702167210 */ /* 0x041fe20007ffe0ff */
[----:B------:R-:W-:Y:S01]  /*fef0*/  IMAD.MOV.U32 R35, RZ, RZ, 0x4 ;  /* 0x00000004ff237424 */ /* 0x000fe200078e00ff */
[----:B------:R-:W-:-:S03]  /*ff00*/  IADD3 R20, R2, R25, RZ ;  /* 0x0000001902147210 */ /* 0x000fc60007ffe0ff */
[----:B------:R-:W-:-:S04]  /*ff10*/  IMAD.WIDE R22, R22, R35, c[0x0][0x170] ;  /* 0x00005c0016167625 */ /* 0x000fc800078e0223 */
[----:B------:R-:W-:Y:S01]  /*ff20*/  IMAD.WIDE R20, R20, R35, c[0x0][0x170] ;  /* 0x00005c0014147625 */ /* 0x000fe200078e0223 */
[----:B------:R-:W2:Y:S04]  /*ff30*/  LDG.E R29, [R22.64] ;  /* 0x0000000a161d7981 */ /* 0x000ea8000c1e1900 */
[----:B------:R-:W3:Y:S01]  /*ff40*/  LDG.E R27, [R20.64] ;  /* 0x0000000a141b7981 */ /* 0x000ee2000c1e1900 */
[----:B------:R-:W-:Y:S02]  /*ff50*/  IADD3 R7, R9, R7, RZ ;  /* 0x0000000709077210 */ /* 0x000fe40007ffe0ff */
[----:B------:R-:W-:-:S03]  /*ff60*/  IADD3 R25, R25, UR5, RZ ;  /* 0x0000000519197c10 */ /* 0x000fc6000fffe0ff */
[C---:B------:R-:W-:Y:S01]  /*ff70*/  IMAD.IADD R12, R2.reuse, 0x1, R7 ;  /* 0x00000001020c7824 */ /* 0x040fe200078e0207 */
[----:B------:R-:W-:-:S03]  /*ff80*/  IADD3 R14, R2, R25, RZ ;  /* 0x00000019020e7210 */ /* 0x000fc60007ffe0ff */
[----:B------:R-:W-:-:S04]  /*ff90*/  IMAD.WIDE R12, R12, R35, c[0x0][0x170] ;  /* 0x00005c000c0c7625 */ /* 0x000fc800078e0223 */
[----:B------:R-:W-:Y:S01]  /*ffa0*/  IMAD.WIDE R14, R14, R35, c[0x0][0x170] ;  /* 0x00005c000e0e7625 */ /* 0x000fe200078e0223 */
[----:B--2---:R0:W-:Y:S04]  /*ffb0*/  STG.E [R20.64], R29 ;  /* 0x0000001d14007986 */ /* 0x0041e8000c10190a */
[----:B---3--:R1:W-:Y:S04]  /*ffc0*/  STG.E [R22.64], R27 ;  /* 0x0000001b16007986 */ /* 0x0083e8000c10190a */
[----:B------:R-:W2:Y:S04]  /*ffd0*/  LDG.E R33, [R12.64] ;  /* 0x0000000a0c217981 */ /* 0x000ea8000c1e1900 */
[----:B------:R-:W3:Y:S01]  /*ffe0*/  LDG.E R31, [R14.64] ;  /* 0x0000000a0e1f7981 */ /* 0x000ee2000c1e1900 */
[----:B------:R-:W-:-:S02]  /*fff0*/  IADD3 R7, R9, R7, RZ ;  /* 0x0000000709077210 */ /* 0x000fc40007ffe0ff */
[----:B------:R-:W-:Y:S02]  /*10000*/  IADD3 R25, R25, UR5, RZ ;  /* 0x0000000519197c10 */ /* 0x000fe4000fffe0ff */
[----:B------:R-:W-:-:S03]  /*10010*/  IADD3 R16, R2, R7, RZ ;  /* 0x0000000702107210 */ /* 0x000fc60007ffe0ff */
[----:B------:R-:W-:Y:S02]  /*10020*/  IMAD.IADD R18, R2, 0x1, R25 ;  /* 0x0000000102127824 */ /* 0x000fe400078e0219 */
[----:B------:R-:W-:-:S04]  /*10030*/  IMAD.WIDE R16, R16, R35, c[0x0][0x170] ;  /* 0x00005c0010107625 */ /* 0x000fc800078e0223 */
[----:B------:R-:W-:Y:S01]  /*10040*/  IMAD.WIDE R18, R18, R35, c[0x0][0x170] ;  /* 0x00005c0012127625 */ /* 0x000fe200078e0223 */
[----:B--2---:R2:W-:Y:S04]  /*10050*/  STG.E [R14.64], R33 ;  /* 0x000000210e007986 */ /* 0x0045e8000c10190a */
[----:B---3--:R3:W-:Y:S04]  /*10060*/  STG.E [R12.64], R31 ;  /* 0x0000001f0c007986 */ /* 0x0087e8000c10190a */
[----:B0-----:R-:W4:Y:S04]  /*10070*/  LDG.E R29, [R16.64] ;  /* 0x0000000a101d7981 */ /* 0x001f28000c1e1900 */
[----:B-1----:R-:W5:Y:S01]  /*10080*/  LDG.E R27, [R18.64] ;  /* 0x0000000a121b7981 */ /* 0x002f62000c1e1900 */
[----:B------:R-:W-:-:S02]  /*10090*/  IADD3 R7, R9, R7, RZ ;  /* 0x0000000709077210 */ /* 0x000fc40007ffe0ff */
        /* <DEDUP_REMOVED lines=9> */
[----:B------:R-:W-:Y:S01]  /*10130*/  UIADD3 UR4, UR4, 0x4, URZ ;  /* 0x0000000404047890 */ /* 0x000fe2000fffe03f */
[----:B------:R-:W-:Y:S01]  /*10140*/  IADD3 R25, R25, UR5, RZ ;  /* 0x0000000519197c10 */ /* 0x000fe2000fffe0ff */
[----:B------:R-:W-:-:S04]  /*10150*/  IMAD.IADD R7, R9, 0x1, R7 ;  /* 0x0000000109077824 */ /* 0x000fc800078e0207 */
[----:B------:R-:W-:Y:S01]  /*10160*/  ISETP.LE.AND P1, PT, R0, UR4, PT ;  /* 0x0000000400007c0c */ /* 0x000fe2000bf23270 */
[----:B--2---:R0:W-:Y:S04]  /*10170*/  STG.E [R20.64], R15 ;  /* 0x0000000f14007986 */ /* 0x0041e8000c10190a */
[----:B---3--:R0:W-:Y:S08]  /*10180*/  STG.E [R22.64], R13 ;  /* 0x0000000d16007986 */ /* 0x0081f0000c10190a */
[----:B------:R-:W-:Y:S05]  /*10190*/  @!P1 BRA `(.L_x_543) ;  /* 0xfffffd4000009947 */ /* 0x000fea000383ffff */
.L_x_542:
[----:B------:R-:W-:-:S04]  /*101a0*/  IADD3 R0, R5, -UR4, RZ ;  /* 0x8000000405007c10 */ /* 0x000fc8000fffe0ff */
[----:B------:R-:W-:-:S13]  /*101b0*/  ISETP.GT.AND P1, PT, R0, 0x1, PT ;  /* 0x000000010000780c */ /* 0x000fda0003f24270 */
[----:B------:R-:W-:Y:S05]  /*101c0*/  @!P1 BRA `(.L_x_544) ;  /* 0x0000017000009947 */ /* 0x000fea0003800000 */
[----:B0-----:R-:W-:Y:S02]  /*101d0*/  MOV R17, 0x4 ;  /* 0x0000000400117802 */ /* 0x001fe40000000f00 */
[C---:B------:R-:W-:Y:S02]  /*101e0*/  IADD3 R14, R2.reuse, R7, RZ ;  /* 0x00000007020e7210 */ /* 0x040fe40007ffe0ff */
[----:B------:R-:W-:-:S03]  /*101f0*/  IADD3 R12, R2, R25, RZ ;  /* 0x00000019020c7210 */ /* 0x000fc60007ffe0ff */
[----:B------:R-:W-:-:S04]  /*10200*/  IMAD.WIDE R14, R14, R17, c[0x0][0x170] ;  /* 0x00005c000e0e7625 */ /* 0x000fc800078e0211 */
[----:B------:R-:W-:Y:S01]  /*10210*/  IMAD.WIDE R12, R12, R17, c[0x0][0x170] ;  /* 0x00005c000c0c7625 */ /* 0x000fe200078e0211 */
[----:B------:R-:W2:Y:S04]  /*10220*/  LDG.E R23, [R14.64] ;  /* 0x0000000a0e177981 */ /* 0x000ea8000c1e1900 */
[----:B------:R-:W3:Y:S01]  /*10230*/  LDG.E R21, [R12.64] ;  /* 0x0000000a0c157981 */ /* 0x000ee2000c1e1900 */
[----:B------:R-:W-:Y:S01]  /*10240*/  IMAD.IADD R7, R9, 0x1, R7 ;  /* 0x0000000109077824 */ /* 0x000fe200078e0207 */
[----:B------:R-:W-:-:S04]  /*10250*/  IADD3 R25, R25, UR5, RZ ;  /* 0x0000000519197c10 */ /* 0x000fc8000fffe0ff */
[C---:B------:R-:W-:Y:S02]  /*10260*/  IADD3 R18, R2.reuse, R7, RZ ;  /* 0x0000000702127210 */ /* 0x040fe40007ffe0ff */
[----:B------:R-:W-:-:S03]  /*10270*/  IADD3 R16, R2, R25, RZ ;  /* 0x0000001902107210 */ /* 0x000fc60007ffe0ff */
[----:B------:R-:W-:-:S04]  /*10280*/  IMAD.WIDE R18, R18, R17, c[0x0][0x170] ;  /* 0x00005c0012127625 */ /* 0x000fc800078e0211 */
[----:B------:R-:W-:Y:S01]  /*10290*/  IMAD.WIDE R16, R16, R17, c[0x0][0x170] ;  /* 0x00005c0010107625 */ /* 0x000fe200078e0211 */
[----:B--2---:R0:W-:Y:S04]  /*102a0*/  STG.E [R12.64], R23 ;  /* 0x000000170c007986 */ /* 0x0041e8000c10190a */
[----:B---3--:R0:W-:Y:S04]  /*102b0*/  STG.E [R14.64], R21 ;  /* 0x000000150e007986 */ /* 0x0081e8000c10190a */
[----:B------:R-:W2:Y:S04]  /*102c0*/  LDG.E R29, [R18.64] ;  /* 0x0000000a121d7981 */ /* 0x000ea8000c1e1900 */
[----:B------:R-:W3:Y:S01]  /*102d0*/  LDG.E R27, [R16.64] ;  /* 0x0000000a101b7981 */ /* 0x000ee2000c1e1900 */
[----:B------:R-:W-:Y:S01]  /*102e0*/  PLOP3.LUT P0, PT, PT, PT, PT, 0x8, 0x0 ;  /* 0x000000000000781c */ /* 0x000fe20003f0e170 */
[----:B------:R-:W-:Y:S01]  /*102f0*/  UIADD3 UR4, UR4, 0x2, URZ ;  /* 0x0000000204047890 */ /* 0x000fe2000fffe03f */
[----:B------:R-:W-:-:S02]  /*10300*/  IADD3 R25, R25, UR5, RZ ;  /* 0x0000000519197c10 */ /* 0x000fc4000fffe0ff */
[----:B------:R-:W-:Y:S01]  /*10310*/  IADD3 R7, R9, R7, RZ ;  /* 0x0000000709077210 */ /* 0x000fe20007ffe0ff */
[----:B--2---:R0:W-:Y:S04]  /*10320*/  STG.E [R16.64], R29 ;  /* 0x0000001d10007986 */ /* 0x0041e8000c10190a */
[----:B---3--:R0:W-:Y:S05]  /*10330*/  STG.E [R18.64], R27 ;  /* 0x0000001b12007986 */ /* 0x0081ea000c10190a */
.L_x_544:
[----:B------:R-:W-:-:S13]  /*10340*/  ISETP.GT.OR P0, PT, R5, UR4, P0 ;  /* 0x0000000405007c0c */ /* 0x000fda0008704670 */
[----:B------:R-:W-:Y:S05]  /*10350*/  @!P0 BRA `(.L_x_541) ;  /* 0x0000009000008947 */ /* 0x000fea0003800000 */
[----:B0-----:R-:W-:Y:S01]  /*10360*/  MOV R13, 0x4 ;  /* 0x00000004000d7802 */ /* 0x001fe20000000f00 */
[C---:B------:R-:W-:Y:S01]  /*10370*/  IMAD.IADD R14, R2.reuse, 0x1, R7 ;  /* 0x00000001020e7824 */ /* 0x040fe200078e0207 */
[----:B------:R-:W-:-:S03]  /*10380*/  IADD3 R12, R2, R25, RZ ;  /* 0x00000019020c7210 */ /* 0x000fc60007ffe0ff */
[----:B------:R-:W-:-:S04]  /*10390*/  IMAD.WIDE R14, R14, R13, c[0x0][0x170] ;  /* 0x00005c000e0e7625 */ /* 0x000fc800078e020d */
[----:B------:R-:W-:Y:S01]  /*103a0*/  IMAD.WIDE R12, R12, R13, c[0x0][0x170] ;  /* 0x00005c000c0c7625 */ /* 0x000fe200078e020d */
[----:B------:R-:W2:Y:S04]  /*103b0*/  LDG.E R17, [R14.64] ;  /* 0x0000000a0e117981 */ /* 0x000ea8000c1e1900 */
[----:B------:R-:W3:Y:S04]  /*103c0*/  LDG.E R7, [R12.64] ;  /* 0x0000000a0c077981 */ /* 0x000ee8000c1e1900 */
[----:B--2---:R0:W-:Y:S04]  /*103d0*/  STG.E [R12.64], R17 ;  /* 0x000000110c007986 */ /* 0x0041e8000c10190a */
[----:B---3--:R0:W-:Y:S02]  /*103e0*/  STG.E [R14.64], R7 ;  /* 0x000000070e007986 */ /* 0x0081e4000c10190a */
.L_x_541:
[----:B------:R-:W-:-:S04]  /*103f0*/  IADD3 R5, R5, 0x1, RZ ;  /* 0x0000000105057810 */ /* 0x000fc80007ffe0ff */
[----:B------:R-:W-:-:S13]  /*10400*/  ISETP.GE.AND P0, PT, R5, R6, PT ;  /* 0x000000060500720c */ /* 0x000fda0003f06270 */
[----:B------:R-:W-:Y:S05]  /*10410*/  @!P0 BRA `(.L_x_545) ;  /* 0xfffffa2000008947 */ /* 0x000fea000383ffff */
[----:B------:R1:W5:Y:S01]  /*10420*/  LDG.E R0, [R10.64] ;  /* 0x0000000a0a007981 */ /* 0x000362000c1e1900 */
[----:B0-----:R-:W-:-:S07]  /*10430*/  MOV R7, RZ ;  /* 0x000000ff00077202 */ /* 0x001fce0000000f00 */
.L_x_549:
[----:B-----5:R-:W-:Y:S01]  /*10440*/  ISETP.GE.AND P0, PT, R0, 0x1, PT ;  /* 0x000000010000780c */ /* 0x020fe20003f06270 */
[----:B------:R-:W-:-:S12]  /*10450*/  BSSY B0, `(.L_x_546) ;  /* 0x0000013000007945 */ /* 0x000fd80003800000 */
[----:B------:R-:W-:Y:S05]  /*10460*/  @!P0 BRA `(.L_x_547) ;  /* 0x0000011000008947 */ /* 0x000fea0003800000 */
[----:B------:R-:W-:-:S05]  /*10470*/  IMAD R0, R7, 0x4, R3 ;  /* 0x0000000407007824 */ /* 0x000fca00078e0203 */
[----:B------:R0:W5:Y:S01]  /*10480*/  LDL R13, [R0] ;  /* 0x00000000000d7983 */ /* 0x0001620000100800 */
[----:B------:R-:W-:Y:S01]  /*10490*/  BSSY B1, `(.L_x_547) ;  /* 0x000000e000017945 */ /* 0x000fe20003800000 */
[----:B------:R-:W-:Y:S01]  /*104a0*/  IMAD R15, R6, R7, RZ ;  /* 0x00000007060f7224 */ /* 0x000fe200078e02ff */
[----:B------:R-:W-:-:S07]  /*104b0*/  MOV R8, RZ ;  /* 0x000000ff00087202 */ /* 0x000fce0000000f00 */
.L_x_548:
[----:B------:R-:W-:Y:S02]  /*104c0*/  IADD3 R5, R15, R8, RZ ;  /* 0x000000080f057210 */ /* 0x000fe40007ffe0ff */
[----:B------:R-:W-:-:S03]  /*104d0*/  MOV R4, 0x4 ;  /* 0x0000000400047802 */ /* 0x000fc60000000f00 */
[----:B------:R-:W-:-:S04]  /*104e0*/  IMAD R5, R5, UR5, R2 ;  /* 0x0000000505057c24 */ /* 0x000fc8000f8e0202 */
[----:B------:R-:W-:-:S05]  /*104f0*/  IMAD.WIDE R4, R5, R4, c[0x0][0x170] ;  /* 0x00005c0005047625 */ /* 0x000fca00078e0204 */
[----:B0-----:R-:W2:Y:S02]  /*10500*/  LDG.E R0, [R4.64] ;  /* 0x0000000a04007981 */ /* 0x001ea4000c1e1900 */
[----:B--2--5:R-:W-:-:S05]  /*10510*/  FMUL.FTZ R9, R13, R0 ;  /* 0x000000000d097220 */ /* 0x024fca0000410000 */
[----:B------:R0:W-:Y:S04]  /*10520*/  STG.E [R4.64], R9 ;  /* 0x0000000904007986 */ /* 0x0001e8000c10190a */
[----:B------:R-:W2:Y:S01]  /*10530*/  LDG.E R0, [R10.64] ;  /* 0x0000000a0a007981 */ /* 0x000ea2000c1e1900 */
[----:B------:R-:W-:-:S04]  /*10540*/  IADD3 R8, R8, 0x1, RZ ;  /* 0x0000000108087810 */ /* 0x000fc80007ffe0ff */
[----:B--2---:R-:W-:-:S13]  /*10550*/  ISETP.GE.AND P0, PT, R8, R0, PT ;  /* 0x000000000800720c */ /* 0x004fda0003f06270 */
[----:B0-----:R-:W-:Y:S05]  /*10560*/  @!P0 BRA `(.L_x_548) ;  /* 0xffffff5000008947 */ /* 0x001fea000383ffff */
[----:B------:R-:W-:Y:S05]  /*10570*/  BSYNC B1 ;  /* 0x0000000000017941 */ /* 0x000fea0003800000 */
.L_x_547:
[----:B------:R-:W-:Y:S05]  /*10580*/  BSYNC B0 ;  /* 0x0000000000007941 */ /* 0x000fea0003800000 */
.L_x_546:
[----:B------:R-:W-:-:S04]  /*10590*/  IADD3 R7, R7, 0x1, RZ ;  /* 0x0000000107077810 */ /* 0x000fc80007ffe0ff */
[----:B------:R-:W-:-:S13]  /*105a0*/  ISETP.GE.AND P0, PT, R7, R6, PT ;  /* 0x000000060700720c */ /* 0x000fda0003f06270 */
[----:B------:R-:W-:Y:S05]  /*105b0*/  @!P0 BRA `(.L_x_549) ;  /* 0xfffffe8000008947 */ /* 0x000fea000383ffff */
[----:B------:R-:W-:Y:S05]  /*105c0*/  EXIT ;  /* 0x000000000000794d */ /* 0x000fea0003800000 */
.L_x_550:
        /* <DEDUP_REMOVED lines=11> */
.L_x_618:


//--------------------- .text.kernel_cuda_filter_combine_halves --------------------------
	.section	.text.kernel_cuda_filter_combine_halves,"ax",@progbits
	.sectioninfo	@"SHI_REGISTERS=53"
	.align	128
        .global         kernel_cuda_filter_combine_halves
        .type           kernel_cuda_filter_combine_halves,@function
        .size           kernel_cuda_filter_combine_halves,(.L_x_619 - kernel_cuda_filter_combine_halves)
        .other          kernel_cuda_filter_combine_halves,@"STO_CUDA_ENTRY STV_DEFAULT"
kernel_cuda_filter_combine_halves:
.text.kernel_cuda_filter_combine_halves:
[----:B------:R-:W-:-:S07]  /*0000*/  MOV R1, c[0x0][0x28] ;  /* 0x00000a0000017a02 */ /* 0x000fce0000000f00 */
[----:B------:R-:W0:Y:S01]  /*0010*/  S2UR UR5, SR_CTAID.Y ;  /* 0x00000000000579c3 */ /* 0x000e220000002600 */
[----:B------:R-:W1:Y:S01]  /*0020*/  S2R R8, SR_TID.Y ;  /* 0x0000000000087919 */ /* 0x000e620000002200 */
[----:B------:R-:W-:Y:S01]  /*0030*/  ULDC UR6, c[0x0][0x4] ;  /* 0x0000010000067ab9 */ /* 0x000fe20000000800 */
[----:B------:R-:W-:Y:S01]  /*0040*/  IADD3 R1, R1, -0x68, RZ ;  /* 0xffffff9801017810 */ /* 0x000fe20007ffe0ff */
[----:B------:R-:W-:Y:S01]  /*0050*/  ULDC.64 UR8, c[0x0][0x180] ;  /* 0x0000600000087ab9 */ /* 0x000fe20000000a00 */
[----:B------:R-:W2:Y:S03]  /*0060*/  S2R R9, SR_TID.X ;  /* 0x0000000000097919 */ /* 0x000ea60000002100 */
[----:B------:R-:W3:Y:S01]  /*0070*/  S2UR UR4, SR_CTAID.X ;  /* 0x00000000000479c3 */ /* 0x000ee20000002500 */
[----:B0-----:R-:W-:-:S03]  /*0080*/  UIMAD UR5, UR5, UR6, UR9 ;  /* 0x00000006050572a4 */ /* 0x001fc6000f8e0209 */
[----:B------:R-:W-:-:S03]  /*0090*/  ULDC UR6, c[0x0][0x0] ;  /* 0x0000000000067ab9 */ /* 0x000fc60000000800 */
[----:B-1----:R-:W-:Y:S01]  /*00a0*/  IADD3 R8, R8, UR5, RZ ;  /* 0x0000000508087c10 */ /* 0x002fe2000fffe0ff */
[----:B---3--:R-:W-:-:S03]  /*00b0*/  UIMAD UR4, UR4, UR6, UR8 ;  /* 0x00000006040472a4 */ /* 0x008fc6000f8e0208 */
[----:B------:R-:W-:-:S03]  /*00c0*/  ISETP.GE.AND P0, PT, R8, c[0x0][0x18c], PT ;  /* 0x0000630008007a0c */ /* 0x000fc60003f06270 */
[----:B--2---:R-:W-:-:S04]  /*00d0*/  IADD3 R9, R9, UR4, RZ ;  /* 0x0000000409097c10 */ /* 0x004fc8000fffe0ff */
[----:B------:R-:W-:-:S13]  /*00e0*/  ISETP.LT.AND P0, PT, R9, c[0x0][0x188], !P0 ;  /* 0x0000620009007a0c */ /* 0x000fda0004701270 */
[----:B------:R-:W-:Y:S05]  /*00f0*/  @!P0 EXIT ;  /* 0x000000000000894d */ /* 0x000fea0003800000 */
[----:B------:R-:W-:Y:S01]  /*0100*/  MOV R0, c[0x0][0x180] ;  /* 0x0000600000007a02 */ /* 0x000fe20000000f00 */
[----:B------:R-:W-:Y:S01]  /*0110*/  ULDC.64 UR6, c[0x0][0x118] ;  /* 0x0000460000067ab9 */ /* 0x000fe20000000a00 */
[----:B------:R-:W-:Y:S02]  /*0120*/  ISETP.NE.U32.AND P0, PT, RZ, c[0x0][0x160], PT ;  /* 0x00005800ff007a0c */ /* 0x000fe40003f05070 */
[----:B------:R-:W-:Y:S02]  /*0130*/  IADD3 R0, -R0, 0x3, RZ ;  /* 0x0000000300007810 */ /* 0x000fe40007ffe1ff */
[----:B------:R-:W-:Y:S02]  /*0140*/  ISETP.NE.AND.EX P0, PT, RZ, c[0x0][0x164], PT, P0 ;  /* 0x00005900ff007a0c */ /* 0x000fe40003f05300 */
[----:B------:R-:W-:Y:S02]  /*0150*/  IADD3 R0, R0, c[0x0][0x188], RZ ;  /* 0x0000620000007a10 */ /* 0x000fe40007ffe0ff */
[----:B------:R-:W-:-:S02]  /*0160*/  IADD3 R3, R8, -c[0x0][0x184], RZ ;  /* 0x8000610008037a10 */ /* 0x000fc40007ffe0ff */
[----:B------:R-:W-:Y:S02]  /*0170*/  IADD3 R2, R9, -c[0x0][0x180], RZ ;  /* 0x8000600009027a10 */ /* 0x000fe40007ffe0ff */
[----:B------:R-:W-:Y:S02]  /*0180*/  LOP3.LUT R0, R0, 0xfffffffc, RZ, 0xc0, !PT ;  /* 0xfffffffc00007812 */ /* 0x000fe400078ec0ff */
[----:B------:R-:W-:Y:S02]  /*0190*/  MOV R13, 0x4 ;  /* 0x00000004000d7802 */ /* 0x000fe40000000f00 */
[----:B------:R-:W-:Y:S01]  /*01a0*/  ISETP.NE.U32.AND P1, PT, RZ, c[0x0][0x168], PT ;  /* 0x00005a00ff007a0c */ /* 0x000fe20003f25070 */
[----:B------:R-:W-:-:S03]  /*01b0*/  IMAD R10, R0, R3, R2 ;  /* 0x00000003000a7224 */ /* 0x000fc600078e0202 */
[----:B------:R-:W-:Y:S01]  /*01c0*/  ISETP.NE.AND.EX P1, PT, RZ, c[0x0][0x16c], PT, P1 ;  /* 0x00005b00ff007a0c */ /* 0x000fe20003f25310 */
[----:B------:R-:W-:-:S04]  /*01d0*/  IMAD.WIDE R4, R10, R13, c[0x0][0x170] ;  /* 0x00005c000a047625 */ /* 0x000fc800078e020d */
[----:B------:R-:W-:Y:S01]  /*01e0*/  IMAD.WIDE R6, R10, R13, c[0x0][0x178] ;  /* 0x00005e000a067625 */ /* 0x000fe200078e020d */
[----:B------:R-:W-:Y:S07]  /*01f0*/  @!P0 BRA `(.L_x_551) ;  /* 0x0000006000008947 */ /* 0x000fee0003800000 */
[----:B------:R-:W2:Y:S04]  /*0200*/  LDG.E R2, [R6.64] ;  /* 0x0000000606027981 */ /* 0x000ea8000c1e1900 */
[----:B------:R-:W2:Y:S02]  /*0210*/  LDG.E R3, [R4.64] ;  /* 0x0000000604037981 */ /* 0x000ea4000c1e1900 */
[----:B--2---:R-:W-:Y:S01]  /*0220*/  FADD.FTZ R11, R2, R3 ;  /* 0x00000003020b7221 */ /* 0x004fe20000010000 */
[----:B------:R-:W-:-:S03]  /*0230*/  IMAD.WIDE R2, R10, R13, c[0x0][0x160] ;  /* 0x000058000a027625 */ /* 0x000fc600078e020d */
[----:B------:R-:W-:-:S05]  /*0240*/  FMUL.FTZ R11, R11, 0.5 ;  /* 0x3f0000000b0b7820 */ /* 0x000fca0000410000 */
[----:B------:R0:W-:Y:S02]  /*0250*/  STG.E [R2.64], R11 ;  /* 0x0000000b02007986 */ /* 0x0001e4000c101906 */
.L_x_551:
[----:B------:R-:W-:Y:S05]  /*0260*/  @!P1 EXIT ;  /* 0x000000000000994d */ /* 0x000fea0003800000 */
[----:B------:R-:W-:Y:S01]  /*0270*/  ISETP.NE.AND P0, PT, RZ, c[0x0][0x190], PT ;  /* 0x00006400ff007a0c */ /* 0x000fe20003f05270 */
[----:B0-----:R-:W-:-:S12]  /*0280*/  IMAD.WIDE R2, R10, R13, c[0x0][0x168] ;  /* 0x00005a000a027625 */ /* 0x001fd800078e020d */
[----:B------:R-:W-:Y:S05]  /*0290*/  @!P0 BRA `(.L_x_552) ;  /* 0x0000151000008947 */ /* 0x000fea0003800000 */
[----:B------:R-:W-:Y:S01]  /*02a0*/  ULDC UR4, c[0x0][0x190] ;  /* 0x0000640000047ab9 */ /* 0x000fe20000000800 */
[----:B------:R-:W-:Y:S01]  /*02b0*/  IADD3 R4, R8, -c[0x0][0x190], RZ ;  /* 0x8000640008047a10 */ /* 0x000fe20007ffe0ff */
[----:B------:R-:W-:Y:S01]  /*02c0*/  UIADD3 UR4, UR4, 0x1, URZ ;  /* 0x0000000104047890 */ /* 0x000fe2000fffe03f */
[----:B------:R0:W-:Y:S01]  /*02d0*/  STG.E [R2.64], RZ ;  /* 0x000000ff02007986 */ /* 0x0001e2000c101906 */
[----:B------:R-:W-:Y:S01]  /*02e0*/  BSSY B1, `(.L_x_553) ;  /* 0x0000128000017945 */ /* 0x000fe20003800000 */
[----:B------:R-:W-:Y:S02]  /*02f0*/  IMNMX R5, R4, c[0x0][0x184], !PT ;  /* 0x0000610004057a17 */ /* 0x000fe40007800200 */
[----:B------:R-:W-:Y:S02]  /*0300*/  MOV R10, RZ ;  /* 0x000000ff000a7202 */ /* 0x000fe40000000f00 */
[----:B------:R-:W-:-:S04]  /*0310*/  IADD3 R8, R8, UR4, RZ ;  /* 0x0000000408087c10 */ /* 0x000fc8000fffe0ff */
[----:B------:R-:W-:-:S04]  /*0320*/  IMNMX R8, R8, c[0x0][0x18c], PT ;  /* 0x0000630008087a17 */ /* 0x000fc80003800200 */
[----:B------:R-:W-:-:S13]  /*0330*/  ISETP.GE.AND P0, PT, R5, R8, PT ;  /* 0x000000080500720c */ /* 0x000fda0003f06270 */
[----:B------:R-:W-:Y:S05]  /*0340*/  @P0 BRA `(.L_x_554) ;  /* 0x0000121000000947 */ /* 0x000fea0003800000 */
[C---:B0-----:R-:W-:Y:S02]  /*0350*/  IADD3 R11, R9.reuse, -c[0x0][0x190], RZ ;  /* 0x80006400090b7a10 */ /* 0x041fe40007ffe0ff */
[----:B------:R-:W-:Y:S02]  /*0360*/  IADD3 R12, R9, UR4, RZ ;  /* 0x00000004090c7c10 */ /* 0x000fe4000fffe0ff */
[----:B------:R-:W-:Y:S02]  /*0370*/  MOV R9, R5 ;  /* 0x0000000500097202 */ /* 0x000fe40000000f00 */
[----:B------:R-:W-:Y:S02]  /*0380*/  MOV R10, RZ ;  /* 0x000000ff000a7202 */ /* 0x000fe40000000f00 */
[----:B------:R-:W-:Y:S02]  /*0390*/  IMNMX R11, R11, c[0x0][0x180], !PT ;  /* 0x000060000b0b7a17 */ /* 0x000fe40007800200 */
[----:B------:R-:W-:-:S07]  /*03a0*/  IMNMX R12, R12, c[0x0][0x188], PT ;  /* 0x000062000c0c7a17 */ /* 0x000fce0003800200 */
.L_x_568:
[----:B------:R-:W-:Y:S01]  /*03b0*/  ISETP.GT.AND P0, PT, R12, R11, PT ;  /* 0x0000000b0c00720c */ /* 0x000fe20003f04270 */
[----:B------:R-:W-:-:S12]  /*03c0*/  BSSY B0, `(.L_x_555) ;  /* 0x0000116000007945 */ /* 0x000fd80003800000 */
[----:B01----:R-:W-:Y:S05]  /*03d0*/  @!P0 BRA `(.L_x_556) ;  /* 0x0000114000008947 */ /* 0x003fea0003800000 */
[----:B------:R-:W-:Y:S01]  /*03e0*/  IADD3 R26, -R11, R12, RZ ;  /* 0x0000000c0b1a7210 */ /* 0x000fe20007ffe1ff */
[----:B------:R-:W-:Y:S01]  /*03f0*/  BSSY B2, `(.L_x_557) ;  /* 0x0000039000027945 */ /* 0x000fe20003800000 */
[----:B------:R-:W-:Y:S02]  /*0400*/  IADD3 R25, R9, -c[0x0][0x184], RZ ;  /* 0x8000610009197a10 */ /* 0x000fe40007ffe0ff */
[----:B------:R-:W-:-:S04]  /*0410*/  LOP3.LUT R4, R26, 0x3, RZ, 0xc0, !PT ;  /* 0x000000031a047812 */ /* 0x000fc800078ec0ff */
[----:B------:R-:W-:-:S13]  /*0420*/  ISETP.NE.AND P0, PT, R4, RZ, PT ;  /* 0x000000ff0400720c */ /* 0x000fda0003f05270 */
[----:B------:R-:W-:Y:S05]  /*0430*/  @!P0 BRA `(.L_x_558) ;  /* 0x0000031000008947 */ /* 0x000fea0003800000 */
[----:B------:R-:W-:Y:S01]  /*0440*/  ISETP.NE.AND P0, PT, R4, 0x1, PT ;  /* 0x000000010400780c */ /* 0x000fe20003f05270 */
[----:B------:R-:W-:Y:S01]  /*0450*/  BSSY B3, `(.L_x_559) ;  /* 0x0000020000037945 */ /* 0x000fe20003800000 */
[----:B------:R-:W-:-:S11]  /*0460*/  IMAD R24, R0, R25, -c[0x0][0x180] ;  /* 0x8000600000187624 */ /* 0x000fd600078e0219 */
[----:B------:R-:W-:Y:S05]  /*0470*/  @!P0 BRA `(.L_x_560) ;  /* 0x000001c000008947 */ /* 0x000fea0003800000 */
[----:B------:R-:W-:Y:S02]  /*0480*/  ISETP.NE.AND P0, PT, R4, 0x2, PT ;  /* 0x000000020400780c */ /* 0x000fe40003f05270 */
[----:B------:R-:W-:-:S11]  /*0490*/  MOV R15, 0x4 ;  /* 0x00000004000f7802 */ /* 0x000fd60000000f00 */
[C---:B------:R-:W-:Y:S02]  /*04a0*/  @P0 IADD3 R13, R11.reuse, 0x1, RZ ;  /* 0x000000010b0d0810 */ /* 0x040fe40007ffe0ff */
[----:B------:R-:W-:Y:S02]  /*04b0*/  @!P0 MOV R13, R11 ;  /* 0x0000000b000d8202 */ /* 0x000fe40000000f00 */
[----:B------:R-:W-:Y:S02]  /*04c0*/  @P0 IADD3 R6, R11, R24, RZ ;  /* 0x000000180b060210 */ /* 0x000fe40007ffe0ff */
[----:B------:R-:W-:-:S03]  /*04d0*/  IADD3 R14, R24, R13, RZ ;  /* 0x0000000d180e7210 */ /* 0x000fc60007ffe0ff */
[----:B------:R-:W-:-:S04]  /*04e0*/  @P0 IMAD.WIDE R4, R6, R15, c[0x0][0x170] ;  /* 0x00005c0006040625 */ /* 0x000fc800078e020f */
[-C--:B------:R-:W-:Y:S02]  /*04f0*/  @P0 IMAD.WIDE R6, R6, R15.reuse, c[0x0][0x178] ;  /* 0x00005e0006060625 */ /* 0x080fe400078e020f */
[----:B------:R-:W2:Y:S02]  /*0500*/  @P0 LDG.E R5, [R4.64] ;  /* 0x0000000604050981 */ /* 0x000ea4000c1e1900 */
[CC--:B------:R-:W-:Y:S02]  /*0510*/  IMAD.WIDE R16, R14.reuse, R15.reuse, c[0x0][0x178] ;  /* 0x00005e000e107625 */ /* 0x0c0fe400078e020f */
[----:B------:R-:W2:Y:S02]  /*0520*/  @P0 LDG.E R6, [R6.64] ;  /* 0x0000000606060981 */ /* 0x000ea4000c1e1900 */
[----:B------:R-:W-:Y:S02]  /*0530*/  IMAD.WIDE R14, R14, R15, c[0x0][0x170] ;  /* 0x00005c000e0e7625 */ /* 0x000fe400078e020f */
[----:B------:R-:W3:Y:S04]  /*0540*/  LDG.E R16, [R16.64] ;  /* 0x0000000610107981 */ /* 0x000ee8000c1e1900 */
[----:B------:R-:W3:Y:S01]  /*0550*/  LDG.E R15, [R14.64] ;  /* 0x000000060e0f7981 */ /* 0x000ee2000c1e1900 */
[----:B------:R-:W-:-:S02]  /*0560*/  @P0 LEA R20, R10, R1, 0x2 ;  /* 0x000000010a140211 */ /* 0x000fc400078e10ff */
[----:B------:R-:W-:-:S04]  /*0570*/  @P0 IADD3 R10, R10, 0x1, RZ ;  /* 0x000000010a0a0810 */ /* 0x000fc80007ffe0ff */
[C---:B------:R-:W-:Y:S02]  /*0580*/  LEA R23, R10.reuse, R1, 0x2 ;  /* 0x000000010a177211 */ /* 0x040fe400078e10ff */
[----:B------:R-:W-:Y:S02]  /*0590*/  IADD3 R13, R13, 0x1, RZ ;  /* 0x000000010d0d7810 */ /* 0x000fe40007ffe0ff */
[----:B------:R-:W-:Y:S01]  /*05a0*/  IADD3 R10, R10, 0x1, RZ ;  /* 0x000000010a0a7810 */ /* 0x000fe20007ffe0ff */
[----:B--2---:R-:W-:-:S04]  /*05b0*/  @P0 FADD.FTZ R18, -R6, R5 ;  /* 0x0000000506120221 */ /* 0x004fc80000010100 */
[----:B------:R-:W-:Y:S01]  /*05c0*/  @P0 FMUL.FTZ R19, R18, 0.25 ;  /* 0x3e80000012130820 */ /* 0x000fe20000410000 */
[----:B---3--:R-:W-:-:S03]  /*05d0*/  FADD.FTZ R21, -R16, R15 ;  /* 0x0000000f10157221 */ /* 0x008fc60000010100 */
[----:B------:R-:W-:Y:S01]  /*05e0*/  @P0 FMUL.FTZ R19, R18, R19 ;  /* 0x0000001312130220 */ /* 0x000fe20000410000 */
[----:B------:R-:W-:-:S04]  /*05f0*/  FMUL.FTZ R22, R21, 0.25 ;  /* 0x3e80000015167820 */ /* 0x000fc80000410000 */
[----:B------:R-:W-:Y:S01]  /*0600*/  FMUL.FTZ R22, R21, R22 ;  /* 0x0000001615167220 */ /* 0x000fe20000410000 */
[----:B------:R0:W-:Y:S04]  /*0610*/  @P0 STL [R20], R19 ;  /* 0x0000001314000387 */ /* 0x0001e80000100800 */
[----:B------:R0:W-:Y:S01]  /*0620*/  STL [R23], R22 ;  /* 0x0000001617007387 */ /* 0x0001e20000100800 */
[----:B------:R-:W-:Y:S05]  /*0630*/  BRA `(.L_x_561) ;  /* 0x0000001000007947 */ /* 0x000fea0003800000 */
.L_x_560:
[----:B------:R-:W-:-:S07]  /*0640*/  MOV R13, R11 ;  /* 0x0000000b000d7202 */ /* 0x000fce0000000f00 */
.L_x_561:
[----:B------:R-:W-:Y:S05]  /*0650*/  BSYNC B3 ;  /* 0x0000000000037941 */ /* 0x000fea0003800000 */
.L_x_559:
[----:B------:R-:W-:Y:S02]  /*0660*/  IADD3 R4, R24, R13, RZ ;  /* 0x0000000d18047210 */ /* 0x000fe40007ffe0ff */
[----:B------:R-:W-:-:S05]  /*0670*/  MOV R5, 0x4 ;  /* 0x0000000400057802 */ /* 0x000fca0000000f00 */
[----:B------:R-:W-:-:S04]  /*0680*/  IMAD.WIDE R6, R4, R5, c[0x0][0x178] ;  /* 0x00005e0004067625 */ /* 0x000fc800078e0205 */
[----:B------:R-:W-:Y:S02]  /*0690*/  IMAD.WIDE R4, R4, R5, c[0x0][0x170] ;  /* 0x00005c0004047625 */ /* 0x000fe400078e0205 */
[----:B------:R-:W2:Y:S04]  /*06a0*/  LDG.E R6, [R6.64] ;  /* 0x0000000606067981 */ /* 0x000ea8000c1e1900 */
[----:B------:R-:W2:Y:S01]  /*06b0*/  LDG.E R5, [R4.64] ;  /* 0x0000000604057981 */ /* 0x000ea2000c1e1900 */
[C---:B------:R-:W-:Y:S02]  /*06c0*/  LEA R17, R10.reuse, R1, 0x2 ;  /* 0x000000010a117211 */ /* 0x040fe400078e10ff */
[----:B------:R-:W-:-:S04]  /*06d0*/  IADD3 R18, R10, 0x1, RZ ;  /* 0x000000010a127810 */ /* 0x000fc80007ffe0ff */
[----:B------:R-:W-:Y:S01]  /*06e0*/  MOV R10, R18 ;  /* 0x00000012000a7202 */ /* 0x000fe20000000f00 */
[----:B--2---:R-:W-:-:S04]  /*06f0*/  FADD.FTZ R14, -R6, R5 ;  /* 0x00000005060e7221 */ /* 0x004fc80000010100 */
[----:B------:R-:W-:-:S04]  /*0700*/  FMUL.FTZ R15, R14, 0.25 ;  /* 0x3e8000000e0f7820 */ /* 0x000fc80000410000 */
[----:B------:R-:W-:Y:S01]  /*0710*/  FMUL.FTZ R14, R14, R15 ;  /* 0x0000000f0e0e7220 */ /* 0x000fe20000410000 */
[----:B------:R-:W-:-:S04]  /*0720*/  IADD3 R15, R13, 0x1, RZ ;  /* 0x000000010d0f7810 */ /* 0x000fc80007ffe0ff */
[----:B------:R1:W-:Y:S01]  /*0730*/  STL [R17], R14 ;  /* 0x0000000e11007387 */ /* 0x0003e20000100800 */
[----:B------:R-:W-:Y:S05]  /*0740*/  BRA `(.L_x_562) ;  /* 0x0000003000007947 */ /* 0x000fea0003800000 */
.L_x_558:
[----:B------:R-:W-:Y:S02]  /*0750*/  MOV R18, R10 ;  /* 0x0000000a00127202 */ /* 0x000fe40000000f00 */
[----:B------:R-:W-:Y:S02]  /*0760*/  MOV R15, R11 ;  /* 0x0000000b000f7202 */ /* 0x000fe40000000f00 */
[----:B------:R-:W-:-:S07]  /*0770*/  MOV R10, RZ ;  /* 0x000000ff000a7202 */ /* 0x000fce0000000f00 */
.L_x_562:
[----:B------:R-:W-:Y:S05]  /*0780*/  BSYNC B2 ;  /* 0x0000000000027941 */ /* 0x000fea0003800000 */
.L_x_557:
[----:B------:R-:W-:-:S13]  /*0790*/  ISETP.GE.U32.AND P0, PT, R26, 0x4, PT ;  /* 0x000000041a00780c */ /* 0x000fda0003f06070 */
[----:B------:R-:W-:Y:S05]  /*07a0*/  @!P0 BRA `(.L_x_556) ;  /* 0x00000d7000008947 */ /* 0x000fea0003800000 */
[----:B------:R-:W-:Y:S01]  /*07b0*/  IADD3 R4, R12, -R15, RZ ;  /* 0x8000000f0c047210 */ /* 0x000fe20007ffe0ff */
[----:B------:R-:W-:Y:S01]  /*07c0*/  BSSY B2, `(.L_x_563) ;  /* 0x0000077000027945 */ /* 0x000fe20003800000 */
[----:B------:R-:W-:Y:S01]  /*07d0*/  IADD3 R5, R15, -c[0x0][0x180], RZ ;  /* 0x800060000f057a10 */ /* 0x000fe20007ffe0ff */
[----:B-1----:R-:W-:Y:S01]  /*07e0*/  IMAD R14, R18, 0x4, R1 ;  /* 0x00000004120e7824 */ /* 0x002fe200078e0201 */
[----:B------:R-:W-:Y:S02]  /*07f0*/  ISETP.GT.AND P1, PT, R4, 0xc, PT ;  /* 0x0000000c0400780c */ /* 0x000fe40003f24270 */
[----:B------:R-:W-:Y:S01]  /*0800*/  PLOP3.LUT P0, PT, PT, PT, PT, 0x80, 0x0 ;  /* 0x000000000000781c */ /* 0x000fe20003f0f070 */
[----:B------:R-:W-:Y:S01]  /*0810*/  IMAD R5, R0, R25, R5 ;  /* 0x0000001900057224 */ /* 0x000fe200078e0205 */
[----:B------:R-:W-:-:S03]  /*0820*/  MOV R10, R18 ;  /* 0x00000012000a7202 */ /* 0x000fc60000000f00 */
[----:B------:R-:W-:-:S05]  /*0830*/  IMAD.WIDE R16, R5, 0x4, RZ ;  /* 0x0000000405107825 */ /* 0x000fca00078e02ff */
[----:B------:R-:W-:Y:S01]  /*0840*/  MOV R13, R17 ;  /* 0x00000011000d7202 */ /* 0x000fe20000000f00 */
[----:B------:R-:W-:Y:S06]  /*0850*/  @!P1 BRA `(.L_x_564) ;  /* 0x000006d000009947 */ /* 0x000fec0003800000 */
[----:B------:R-:W-:Y:S02]  /*0860*/  PLOP3.LUT P0, PT, PT, PT, PT, 0x8, 0x0 ;  /* 0x000000000000781c */ /* 0x000fe40003f0e170 */
[----:B------:R-:W-:-:S11]  /*0870*/  IADD3 R18, R12, -0xc, RZ ;  /* 0xfffffff40c127810 */ /* 0x000fd60007ffe0ff */
.L_x_565:
[C---:B------:R-:W-:Y:S02]  /*0880*/  IADD3 R4, P1, R16.reuse, c[0x0][0x170], RZ ;  /* 0x00005c0010047a10 */ /* 0x040fe40007f3e0ff */
[----:B------:R-:W-:Y:S02]  /*0890*/  IADD3 R6, P2, R16, c[0x0][0x178], RZ ;  /* 0x00005e0010067a10 */ /* 0x000fe40007f5e0ff */
[C---:B------:R-:W-:Y:S02]  /*08a0*/  IADD3.X R5, R13.reuse, c[0x0][0x174], RZ, P1, !PT ;  /* 0x00005d000d057a10 */ /* 0x040fe40000ffe4ff */
[----:B------:R-:W-:-:S03]  /*08b0*/  IADD3.X R7, R13, c[0x0][0x17c], RZ, P2, !PT ;  /* 0x00005f000d077a10 */ /* 0x000fc600017fe4ff */
[----:B------:R-:W2:Y:S04]  /*08c0*/  LDG.E R37, [R4.64+0x8] ;  /* 0x0000080604257981 */ /* 0x000ea8000c1e1900 */
[----:B------:R-:W2:Y:S04]  /*08d0*/  LDG.E R40, [R6.64+0x8] ;  /* 0x0000080606287981 */ /* 0x000ea8000c1e1900 */
[----:B------:R1:W3:Y:S04]  /*08e0*/  LDG.E R38, [R6.64+0x10] ;  /* 0x0000100606267981 */ /* 0x0002e8000c1e1900 */
[----:B------:R-:W3:Y:S04]  /*08f0*/  LDG.E R33, [R4.64+0x10] ;  /* 0x0000100604217981 */ /* 0x000ee8000c1e1900 */
[----:B------:R1:W4:Y:S04]  /*0900*/  LDG.E R39, [R6.64+0xc] ;  /* 0x00000c0606277981 */ /* 0x000328000c1e1900 */
[----:B------:R5:W4:Y:S04]  /*0910*/  LDG.E R34, [R4.64+0xc] ;  /* 0x00000c0604227981 */ /* 0x000b28000c1e1900 */
[----:B------:R1:W4:Y:S04]  /*0920*/  LDG.E R30, [R6.64+0x14] ;  /* 0x00001406061e7981 */ /* 0x000328000c1e1900 */
[----:B------:R5:W4:Y:S04]  /*0930*/  LDG.E R25, [R4.64+0x14] ;  /* 0x0000140604197981 */ /* 0x000b28000c1e1900 */
[----:B------:R1:W4:Y:S04]  /*0940*/  LDG.E R31, [R6.64+0x1c] ;  /* 0x00001c06061f7981 */ /* 0x000328000c1e1900 */
[----:B------:R5:W4:Y:S04]  /*0950*/  LDG.E R32, [R4.64+0x1c] ;  /* 0x00001c0604207981 */ /* 0x000b28000c1e1900 */
[----:B------:R1:W4:Y:S04]  /*0960*/  LDG.E R21, [R6.64+0x24] ;  /* 0x0000240606157981 */ /* 0x000328000c1e1900 */
[----:B------:R5:W4:Y:S04]  /*0970*/  LDG.E R24, [R4.64+0x24] ;  /* 0x0000240604187981 */ /* 0x000b28000c1e1900 */
[----:B------:R1:W4:Y:S04]  /*0980*/  LDG.E R45, [R6.64] ;  /* 0x00000006062d7981 */ /* 0x000328000c1e1900 */
[----:B------:R5:W4:Y:S04]  /*0990*/  LDG.E R48, [R4.64] ;  /* 0x0000000604307981 */ /* 0x000b28000c1e1900 */
        /* <DEDUP_REMOVED lines=8> */
[----:B0-----:R1:W4:Y:S04]  /*0a20*/  LDG.E R23, [R6.64+0x2c] ;  /* 0x00002c0606177981 */ /* 0x001328000c1e1900 */
        /* <DEDUP_REMOVED lines=8> */
[----:B------:R5:W4:Y:S01]  /*0ab0*/  LDG.E R46, [R4.64+0x3c] ;  /* 0x00003c06042e7981 */ /* 0x000b22000c1e1900 */
[----:B------:R-:W-:-:S04]  /*0ac0*/  IADD3 R15, R15, 0x10, RZ ;  /* 0x000000100f0f7810 */ /* 0x000fc80007ffe0ff */
[----:B------:R-:W-:Y:S02]  /*0ad0*/  ISETP.GE.AND P1, PT, R15, R18, PT ;  /* 0x000000120f00720c */ /* 0x000fe40003f26270 */
[----:B------:R-:W-:Y:S02]  /*0ae0*/  IADD3 R16, P2, R16, 0x40, RZ ;  /* 0x0000004010107810 */ /* 0x000fe40007f5e0ff */
[----:B------:R-:W-:Y:S02]  /*0af0*/  IADD3 R10, R10, 0x10, RZ ;  /* 0x000000100a0a7810 */ /* 0x000fe40007ffe0ff */
[----:B------:R-:W-:Y:S01]  /*0b00*/  IADD3.X R13, RZ, R13, RZ, P2, !PT ;  /* 0x0000000dff0d7210 */ /* 0x000fe200017fe4ff */
[----:B--2---:R-:W-:-:S04]  /*0b10*/  FADD.FTZ R37, -R40, R37 ;  /* 0x0000002528257221 */ /* 0x004fc80000010100 */
[----:B-1----:R-:W-:Y:S01]  /*0b20*/  FMUL.FTZ R6, R37, 0.25 ;  /* 0x3e80000025067820 */ /* 0x002fe20000410000 */
[----:B---3--:R-:W-:-:S04]  /*0b30*/  FADD.FTZ R33, -R38, R33 ;  /* 0x0000002126217221 */ /* 0x008fc80000010100 */
[----:B-----5:R-:W-:Y:S01]  /*0b40*/  FMUL.FTZ R4, R33, 0.25 ;  /* 0x3e80000021047820 */ /* 0x020fe20000410000 */
[----:B------:R-:W-:Y:S01]  /*0b50*/  FMUL.FTZ R37, R37, R6 ;  /* 0x0000000625257220 */ /* 0x000fe20000410000 */
[----:B----4-:R-:W-:Y:S02]  /*0b60*/  FADD.FTZ R34, -R39, R34 ;  /* 0x0000002227227221 */ /* 0x010fe40000010100 */
[----:B------:R-:W-:Y:S02]  /*0b70*/  FMUL.FTZ R33, R33, R4 ;  /* 0x0000000421217220 */ /* 0x000fe40000410000 */
[----:B------:R-:W-:Y:S01]  /*0b80*/  FMUL.FTZ R5, R34, 0.25 ;  /* 0x3e80000022057820 */ /* 0x000fe20000410000 */
[----:B------:R-:W-:-:S04]  /*0b90*/  FADD.FTZ R25, -R30, R25 ;  /* 0x000000191e197221 */ /* 0x000fc80000010100 */
[----:B------:R-:W-:Y:S01]  /*0ba0*/  FMUL.FTZ R6, R25, 0.25 ;  /* 0x3e80000019067820 */ /* 0x000fe20000410000 */
[----:B------:R-:W-:-:S04]  /*0bb0*/  FADD.FTZ R31, -R31, R32 ;  /* 0x000000201f1f7221 */ /* 0x000fc80000010100 */
[----:B------:R-:W-:Y:S01]  /*0bc0*/  FMUL.FTZ R4, R31, 0.25 ;  /* 0x3e8000001f047820 */ /* 0x000fe20000410000 */
[----:B------:R-:W-:Y:S01]  /*0bd0*/  FMUL.FTZ R5, R34, R5 ;  /* 0x0000000522057220 */ /* 0x000fe20000410000 */
[----:B------:R-:W-:Y:S01]  /*0be0*/  FADD.FTZ R21, -R21, R24 ;  /* 0x0000001815157221 */ /* 0x000fe20000010100 */
[----:B------:R-:W-:Y:S01]  /*0bf0*/  FMUL.FTZ R25, R25, R6 ;  /* 0x0000000619197220 */ /* 0x000fe20000410000 */
[----:B------:R-:W-:Y:S02]  /*0c00*/  FMUL.FTZ R31, R31, R4 ;  /* 0x000000041f1f7220 */ /* 0x000fe40000410000 */
[----:B------:R-:W-:Y:S01]  /*0c10*/  FMUL.FTZ R4, R21, 0.25 ;  /* 0x3e80000015047820 */ /* 0x000fe20000410000 */
[----:B------:R0:W-:Y:S01]  /*0c20*/  STL [R14+0xc], R5 ;  /* 0x00000c050e007387 */ /* 0x0001e20000100800 */
[----:B------:R-:W-:-:S03]  /*0c30*/  FADD.FTZ R45, -R45, R48 ;  /* 0x000000302d2d7221 */ /* 0x000fc60000010100 */
[----:B------:R1:W-:Y:S01]  /*0c40*/  STL [R14+0x14], R25 ;  /* 0x000014190e007387 */ /* 0x0003e20000100800 */
[----:B------:R-:W-:Y:S01]  /*0c50*/  FMUL.FTZ R21, R21, R4 ;  /* 0x0000000415157220 */ /* 0x000fe20000410000 */
[----:B------:R-:W-:Y:S01]  /*0c60*/  FMUL.FTZ R48, R45, 0.25 ;  /* 0x3e8000002d307820 */ /* 0x000fe20000410000 */
[----:B------:R-:W-:-:S04]  /*0c70*/  FADD.FTZ R47, -R47, R50 ;  /* 0x000000322f2f7221 */ /* 0x000fc80000010100 */
[----:B------:R-:W-:Y:S01]  /*0c80*/  FMUL.FTZ R50, R47, 0.25 ;  /* 0x3e8000002f327820 */ /* 0x000fe20000410000 */
[----:B------:R-:W-:-:S04]  /*0c90*/  FADD.FTZ R35, -R36, R35 ;  /* 0x0000002324237221 */ /* 0x000fc80000010100 */
[----:B------:R-:W-:Y:S01]  /*0ca0*/  FMUL.FTZ R30, R35, 0.25 ;  /* 0x3e800000231e7820 */ /* 0x000fe20000410000 */
[----:B------:R-:W-:-:S04]  /*0cb0*/  FADD.FTZ R28, -R28, R29 ;  /* 0x0000001d1c1c7221 */ /* 0x000fc80000010100 */
[----:B------:R-:W-:Y:S01]  /*0cc0*/  FMUL.FTZ R7, R28, 0.25 ;  /* 0x3e8000001c077820 */ /* 0x000fe20000410000 */
[----:B------:R-:W-:-:S04]  /*0cd0*/  FADD.FTZ R26, -R27, R26 ;  /* 0x0000001a1b1a7221 */ /* 0x000fc80000010100 */
[----:B0-----:R-:W-:Y:S01]  /*0ce0*/  FMUL.FTZ R5, R26, 0.25 ;  /* 0x3e8000001a057820 */ /* 0x001fe20000410000 */
[----:B------:R-:W-:-:S04]  /*0cf0*/  FADD.FTZ R22, -R23, R22 ;  /* 0x0000001617167221 */ /* 0x000fc80000010100 */
[----:B------:R-:W-:Y:S01]  /*0d00*/  FMUL.FTZ R23, R22, 0.25 ;  /* 0x3e80000016177820 */ /* 0x000fe20000410000 */
[----:B------:R-:W-:Y:S01]  /*0d10*/  FMUL.FTZ R45, R45, R48 ;  /* 0x000000302d2d7220 */ /* 0x000fe20000410000 */
[----:B------:R-:W-:Y:S01]  /*0d20*/  FMUL.FTZ R47, R47, R50 ;  /* 0x000000322f2f7220 */ /* 0x000fe20000410000 */
[----:B------:R-:W-:Y:S01]  /*0d30*/  FMUL.FTZ R35, R35, R30 ;  /* 0x0000001e23237220 */ /* 0x000fe20000410000 */
[----:B------:R-:W-:Y:S01]  /*0d40*/  FMUL.FTZ R7, R28, R7 ;  /* 0x000000071c077220 */ /* 0x000fe20000410000 */
[----:B------:R-:W-:Y:S01]  /*0d50*/  FMUL.FTZ R5, R26, R5 ;  /* 0x000000051a057220 */ /* 0x000fe20000410000 */
[----:B------:R-:W-:Y:S01]  /*0d60*/  FMUL.FTZ R23, R22, R23 ;  /* 0x0000001716177220 */ /* 0x000fe20000410000 */
[----:B------:R-:W-:Y:S01]  /*0d70*/  FADD.FTZ R20, -R20, R41 ;  /* 0x0000002914147221 */ /* 0x000fe20000010100 */
[----:B------:R-:W-:Y:S01]  /*0d80*/  FADD.FTZ R19, -R19, R42 ;  /* 0x0000002a13137221 */ /* 0x000fe20000010100 */
[----:B------:R-:W-:Y:S01]  /*0d90*/  FADD.FTZ R44, -R17, R44 ;  /* 0x0000002c112c7221 */ /* 0x000fe20000010100 */
[----:B------:R-:W-:Y:S01]  /*0da0*/  FADD.FTZ R43, -R43, R46 ;  /* 0x0000002e2b2b7221 */ /* 0x000fe20000010100 */
[----:B------:R-:W-:Y:S01]  /*0db0*/  FMUL.FTZ R17, R20, 0.25 ;  /* 0x3e80000014117820 */ /* 0x000fe20000410000 */
[----:B------:R-:W-:Y:S01]  /*0dc0*/  FMUL.FTZ R4, R19, 0.25 ;  /* 0x3e80000013047820 */ /* 0x000fe20000410000 */
[----:B-1----:R-:W-:Y:S01]  /*0dd0*/  FMUL.FTZ R25, R44, 0.25 ;  /* 0x3e8000002c197820 */ /* 0x002fe20000410000 */
[----:B------:R-:W-:Y:S01]  /*0de0*/  FMUL.FTZ R6, R43, 0.25 ;  /* 0x3e8000002b067820 */ /* 0x000fe20000410000 */
[----:B------:R-:W-:Y:S01]  /*0df0*/  FMUL.FTZ R17, R20, R17 ;  /* 0x0000001114117220 */ /* 0x000fe20000410000 */
[----:B------:R-:W-:Y:S01]  /*0e00*/  FMUL.FTZ R19, R19, R4 ;  /* 0x0000000413137220 */ /* 0x000fe20000410000 */
[----:B------:R-:W-:Y:S01]  /*0e10*/  FMUL.FTZ R25, R44, R25 ;  /* 0x000000192c197220 */ /* 0x000fe20000410000 */
[----:B------:R-:W-:Y:S01]  /*0e20*/  FMUL.FTZ R43, R43, R6 ;  /* 0x000000062b2b7220 */ /* 0x000fe20000410000 */
[----:B------:R-:W-:Y:S04]  /*0e30*/  STL [R14], R45 ;  /* 0x0000002d0e007387 */ /* 0x000fe80000100800 */
[----:B------:R-:W-:Y:S04]  /*0e40*/  STL [R14+0x4], R47 ;  /* 0x0000042f0e007387 */ /* 0x000fe80000100800 */
        /* <DEDUP_REMOVED lines=11> */
[----:B------:R0:W-:Y:S02]  /*0f00*/  STL [R14+0x3c], R43 ;  /* 0x00003c2b0e007387 */ /* 0x0001e40000100800 */
[----:B0-----:R-:W-:Y:S01]  /*0f10*/  IADD3 R14, R14, 0x40, RZ ;  /* 0x000000400e0e7810 */ /* 0x001fe20007ffe0ff */
[----:B------:R-:W-:Y:S06]  /*0f20*/  @!P1 BRA `(.L_x_565) ;  /* 0xfffff95000009947 */ /* 0x000fec000383ffff */
.L_x_564:
[----:B------:R-:W-:Y:S05]  /*0f30*/  BSYNC B2 ;  /* 0x0000000000027941 */ /* 0x000fea0003800000 */
.L_x_563:
[----:B------:R-:W-:Y:S01]  /*0f40*/  IADD3 R4, R12, -R15, RZ ;  /* 0x8000000f0c047210 */ /* 0x000fe20007ffe0ff */
[----:B------:R-:W-:Y:S03]  /*0f50*/  BSSY B2, `(.L_x_566) ;  /* 0x000003d000027945 */ /* 0x000fe60003800000 */
[----:B------:R-:W-:-:S13]  /*0f60*/  ISETP.GT.AND P1, PT, R4, 0x4, PT ;  /* 0x000000040400780c */ /* 0x000fda0003f24270 */
[----:B------:R-:W-:Y:S05]  /*0f70*/  @!P1 BRA `(.L_x_567) ;  /* 0x000003a000009947 */ /* 0x000fea0003800000 */
[C---:B------:R-:W-:Y:S02]  /*0f80*/  IADD3 R4, P0, R16.reuse, c[0x0][0x170], RZ ;  /* 0x00005c0010047a10 */ /* 0x040fe40007f1e0ff */
[----:B------:R-:W-:Y:S02]  /*0f90*/  IADD3 R6, P1, R16, c[0x0][0x178], RZ ;  /* 0x00005e0010067a10 */ /* 0x000fe40007f3e0ff */
[C---:B------:R-:W-:Y:S02]  /*0fa0*/  IADD3.X R5, R13.reuse, c[0x0][0x174], RZ, P0, !PT ;  /* 0x00005d000d057a10 */ /* 0x040fe400007fe4ff */
[----:B------:R-:W-:-:S03]  /*0fb0*/  IADD3.X R7, R13, c[0x0][0x17c], RZ, P1, !PT ;  /* 0x00005f000d077a10 */ /* 0x000fc60000ffe4ff */
[----:B------:R-:W2:Y:S04]  /*0fc0*/  LDG.E R18, [R4.64] ;  /* 0x0000000604127981 */ /* 0x000ea8000c1e1900 */
[----:B------:R-:W2:Y:S04]  /*0fd0*/  LDG.E R17, [R6.64] ;  /* 0x0000000606117981 */ /* 0x000ea8000c1e1900 */
[----:B0-----:R-:W3:Y:S04]  /*0fe0*/  LDG.E R19, [R6.64+0x4] ;  /* 0x0000040606137981 */ /* 0x001ee8000c1e1900 */
[----:B------:R-:W3:Y:S04]  /*0ff0*/  LDG.E R20, [R4.64+0x4] ;  /* 0x0000040604147981 */ /* 0x000ee8000c1e1900 */
[----:B------:R-:W4:Y:S04]  /*1000*/  LDG.E R23, [R6.64+0xc] ;  /* 0x00000c0606177981 */ /* 0x000f28000c1e1900 */
[----:B------:R-:W4:Y:S04]  /*1010*/  LDG.E R24, [R4.64+0xc] ;  /* 0x00000c0604187981 */ /* 0x000f28000c1e1900 */
[----:B------:R-:W5:Y:S04]  /*1020*/  LDG.E R21, [R6.64+0x8] ;  /* 0x0000080606157981 */ /* 0x000f68000c1e1900 */
[----:B------:R0:W5:Y:S04]  /*1030*/  LDG.E R22, [R4.64+0x8] ;  /* 0x0000080604167981 */ /* 0x000168000c1e1900 */
[----:B------:R-:W5:Y:S04]  /*1040*/  LDG.E R25, [R6.64+0x10] ;  /* 0x0000100606197981 */ /* 0x000f68000c1e1900 */
[----:B------:R-:W5:Y:S04]  /*1050*/  LDG.E R27, [R6.64+0x14] ;  /* 0x00001406061b7981 */ /* 0x000f68000c1e1900 */
[----:B------:R-:W5:Y:S04]  /*1060*/  LDG.E R29, [R6.64+0x18] ;  /* 0x00001806061d7981 */ /* 0x000f68000c1e1900 */
[----:B------:R-:W5:Y:S04]  /*1070*/  LDG.E R31, [R6.64+0x1c] ;  /* 0x00001c06061f7981 */ /* 0x000f68000c1e1900 */
[----:B------:R0:W5:Y:S04]  /*1080*/  LDG.E R26, [R4.64+0x10] ;  /* 0x00001006041a7981 */ /* 0x000168000c1e1900 */
[----:B------:R0:W5:Y:S04]  /*1090*/  LDG.E R28, [R4.64+0x14] ;  /* 0x00001406041c7981 */ /* 0x000168000c1e1900 */
[----:B------:R0:W5:Y:S04]  /*10a0*/  LDG.E R30, [R4.64+0x18] ;  /* 0x00001806041e7981 */ /* 0x000168000c1e1900 */
[----:B------:R0:W5:Y:S01]  /*10b0*/  LDG.E R32, [R4.64+0x1c] ;  /* 0x00001c0604207981 */ /* 0x000162000c1e1900 */
[----:B------:R-:W-:-:S02]  /*10c0*/  IADD3 R16, P1, R16, 0x20, RZ ;  /* 0x0000002010107810 */ /* 0x000fc40007f3e0ff */
[----:B------:R-:W-:Y:S02]  /*10d0*/  PLOP3.LUT P0, PT, PT, PT, PT, 0x8, 0x0 ;  /* 0x000000000000781c */ /* 0x000fe40003f0e170 */
[----:B------:R-:W-:Y:S02]  /*10e0*/  IADD3 R10, R10, 0x8, RZ ;  /* 0x000000080a0a7810 */ /* 0x000fe40007ffe0ff */
[----:B------:R-:W-:Y:S02]  /*10f0*/  IADD3 R15, R15, 0x8, RZ ;  /* 0x000000080f0f7810 */ /* 0x000fe40007ffe0ff */
[----:B------:R-:W-:Y:S01]  /*1100*/  IADD3.X R13, RZ, R13, RZ, P1, !PT ;  /* 0x0000000dff0d7210 */ /* 0x000fe20000ffe4ff */
[----:B--2---:R-:W-:-:S04]  /*1110*/  FADD.FTZ R17, -R17, R18 ;  /* 0x0000001211117221 */ /* 0x004fc80000010100 */
[----:B------:R-:W-:Y:S01]  /*1120*/  FMUL.FTZ R18, R17, 0.25 ;  /* 0x3e80000011127820 */ /* 0x000fe20000410000 */
[----:B---3--:R-:W-:-:S04]  /*1130*/  FADD.FTZ R19, -R19, R20 ;  /* 0x0000001413137221 */ /* 0x008fc80000010100 */
[----:B------:R-:W-:Y:S01]  /*1140*/  FMUL.FTZ R20, R19, 0.25 ;  /* 0x3e80000013147820 */ /* 0x000fe20000410000 */
[----:B----4-:R-:W-:-:S04]  /*1150*/  FADD.FTZ R23, -R23, R24 ;  /* 0x0000001817177221 */ /* 0x010fc80000010100 */
[----:B0-----:R-:W-:Y:S01]  /*1160*/  FMUL.FTZ R4, R23, 0.25 ;  /* 0x3e80000017047820 */ /* 0x001fe20000410000 */
[----:B------:R-:W-:Y:S01]  /*1170*/  FMUL.FTZ R17, R17, R18 ;  /* 0x0000001211117220 */ /* 0x000fe20000410000 */
[----:B-----5:R-:W-:Y:S01]  /*1180*/  FADD.FTZ R21, -R21, R22 ;  /* 0x0000001615157221 */ /* 0x020fe20000010100 */
[----:B------:R-:W-:Y:S01]  /*1190*/  FMUL.FTZ R19, R19, R20 ;  /* 0x0000001413137220 */ /* 0x000fe20000410000 */
[----:B------:R-:W-:Y:S02]  /*11a0*/  FMUL.FTZ R23, R23, R4 ;  /* 0x0000000417177220 */ /* 0x000fe40000410000 */
[----:B------:R-:W-:-:S04]  /*11b0*/  FMUL.FTZ R22, R21, 0.25 ;  /* 0x3e80000015167820 */ /* 0x000fc80000410000 */
[----:B------:R-:W-:Y:S01]  /*11c0*/  FMUL.FTZ R21, R21, R22 ;  /* 0x0000001615157220 */ /* 0x000fe20000410000 */
[----:B------:R-:W-:Y:S01]  /*11d0*/  FADD.FTZ R25, -R25, R26 ;  /* 0x0000001a19197221 */ /* 0x000fe20000010100 */
[----:B------:R-:W-:Y:S01]  /*11e0*/  FADD.FTZ R27, -R27, R28 ;  /* 0x0000001c1b1b7221 */ /* 0x000fe20000010100 */
[----:B------:R-:W-:Y:S01]  /*11f0*/  FADD.FTZ R29, -R29, R30 ;  /* 0x0000001e1d1d7221 */ /* 0x000fe20000010100 */
[----:B------:R-:W-:Y:S01]  /*1200*/  FADD.FTZ R31, -R31, R32 ;  /* 0x000000201f1f7221 */ /* 0x000fe20000010100 */
[----:B------:R-:W-:Y:S01]  /*1210*/  FMUL.FTZ R4, R25, 0.25 ;  /* 0x3e80000019047820 */ /* 0x000fe20000410000 */
[----:B------:R-:W-:Y:S01]  /*1220*/  FMUL.FTZ R6, R27, 0.25 ;  /* 0x3e8000001b067820 */ /* 0x000fe20000410000 */
[----:B------:R-:W-:Y:S01]  /*1230*/  FMUL.FTZ R18, R29, 0.25 ;  /* 0x3e8000001d127820 */ /* 0x000fe20000410000 */
        /* <DEDUP_REMOVED lines=12> */
[----:B------:R0:W-:Y:S02]  /*1300*/  STL [R14+0x1c], R31 ;  /* 0x00001c1f0e007387 */ /* 0x0001e40000100800 */
[----:B0-----:R-:W-:-:S07]  /*1310*/  IADD3 R14, R14, 0x20, RZ ;  /* 0x000000200e0e7810 */ /* 0x001fce0007ffe0ff */
.L_x_567:
[----:B------:R-:W-:Y:S05]  /*1320*/  BSYNC B2 ;  /* 0x0000000000027941 */ /* 0x000fea0003800000 */
.L_x_566:
[----:B------:R-:W-:-:S13]  /*1330*/  ISETP.LT.OR P0, PT, R15, R12, P0 ;  /* 0x0000000c0f00720c */ /* 0x000fda0000701670 */
[----:B------:R-:W-:Y:S05]  /*1340*/  @!P0 BRA `(.L_x_556) ;  /* 0x000001d000008947 */ /* 0x000fea0003800000 */
[C---:B------:R-:W-:Y:S02]  /*1350*/  IADD3 R4, P1, R16.reuse, c[0x0][0x178], RZ ;  /* 0x00005e0010047a10 */ /* 0x040fe40007f3e0ff */
[----:B------:R-:W-:Y:S02]  /*1360*/  IADD3 R16, P0, R16, c[0x0][0x170], RZ ;  /* 0x00005c0010107a10 */ /* 0x000fe40007f1e0ff */
[C---:B------:R-:W-:Y:S02]  /*1370*/  IADD3.X R5, R13.reuse, c[0x0][0x17c], RZ, P1, !PT ;  /* 0x00005f000d057a10 */ /* 0x040fe40000ffe4ff */
[----:B------:R-:W-:-:S03]  /*1380*/  IADD3.X R17, R13, c[0x0][0x174], RZ, P0, !PT ;  /* 0x00005d000d117a10 */ /* 0x000fc600007fe4ff */
[----:B------:R-:W2:Y:S04]  /*1390*/  LDG.E R6, [R4.64] ;  /* 0x0000000604067981 */ /* 0x000ea8000c1e1900 */
[----:B------:R-:W3:Y:S04]  /*13a0*/  LDG.E R13, [R4.64+0x4] ;  /* 0x00000406040d7981 */ /* 0x000ee8000c1e1900 */
[----:B------:R-:W4:Y:S04]  /*13b0*/  LDG.E R15, [R4.64+0x8] ;  /* 0x00000806040f7981 */ /* 0x000f28000c1e1900 */
[----:B0-----:R-:W5:Y:S04]  /*13c0*/  LDG.E R19, [R4.64+0xc] ;  /* 0x00000c0604137981 */ /* 0x001f68000c1e1900 */
[----:B------:R-:W2:Y:S04]  /*13d0*/  LDG.E R7, [R16.64] ;  /* 0x0000000610077981 */ /* 0x000ea8000c1e1900 */
[----:B------:R-:W3:Y:S04]  /*13e0*/  LDG.E R18, [R16.64+0x4] ;  /* 0x0000040610127981 */ /* 0x000ee8000c1e1900 */
[----:B------:R-:W4:Y:S04]  /*13f0*/  LDG.E R20, [R16.64+0x8] ;  /* 0x0000080610147981 */ /* 0x000f28000c1e1900 */
[----:B------:R-:W5:Y:S01]  /*1400*/  LDG.E R22, [R16.64+0xc] ;  /* 0x00000c0610167981 */ /* 0x000f62000c1e1900 */
[----:B------:R-:W-:Y:S01]  /*1410*/  IADD3 R10, R10, 0x4, RZ ;  /* 0x000000040a0a7810 */ /* 0x000fe20007ffe0ff */
[----:B--2---:R-:W-:Y:S01]  /*1420*/  FADD.FTZ R6, -R6, R7 ;  /* 0x0000000706067221 */ /* 0x004fe20000010100 */
[----:B---3--:R-:W-:-:S03]  /*1430*/  FADD.FTZ R13, -R13, R18 ;  /* 0x000000120d0d7221 */ /* 0x008fc60000010100 */
[C---:B------:R-:W-:Y:S01]  /*1440*/  FMUL.FTZ R7, R6.reuse, 0.25 ;  /* 0x3e80000006077820 */ /* 0x040fe20000410000 */
[----:B----4-:R-:W-:Y:S01]  /*1450*/  FADD.FTZ R15, -R15, R20 ;  /* 0x000000140f0f7221 */ /* 0x010fe20000010100 */
[----:B------:R-:W-:Y:S02]  /*1460*/  FMUL.FTZ R18, R13, 0.25 ;  /* 0x3e8000000d127820 */ /* 0x000fe40000410000 */
[----:B------:R-:W-:Y:S01]  /*1470*/  FMUL.FTZ R7, R6, R7 ;  /* 0x0000000706077220 */ /* 0x000fe20000410000 */
[----:B-----5:R-:W-:Y:S01]  /*1480*/  FADD.FTZ R19, -R19, R22 ;  /* 0x0000001613137221 */ /* 0x020fe20000010100 */
[----:B------:R-:W-:Y:S01]  /*1490*/  FMUL.FTZ R4, R15, 0.25 ;  /* 0x3e8000000f047820 */ /* 0x000fe20000410000 */
[----:B------:R-:W-:Y:S02]  /*14a0*/  FMUL.FTZ R13, R13, R18 ;  /* 0x000000120d0d7220 */ /* 0x000fe40000410000 */
[----:B------:R0:W-:Y:S01]  /*14b0*/  STL [R14], R7 ;  /* 0x000000070e007387 */ /* 0x0001e20000100800 */
[----:B------:R-:W-:Y:S01]  /*14c0*/  FMUL.FTZ R20, R19, 0.25 ;  /* 0x3e80000013147820 */ /* 0x000fe20000410000 */
[----:B------:R-:W-:-:S02]  /*14d0*/  FMUL.FTZ R15, R15, R4 ;  /* 0x000000040f0f7220 */ /* 0x000fc40000410000 */
[----:B------:R0:W-:Y:S01]  /*14e0*/  STL [R14+0x4], R13 ;  /* 0x0000040d0e007387 */ /* 0x0001e20000100800 */
[----:B------:R-:W-:-:S03]  /*14f0*/  FMUL.FTZ R19, R19, R20 ;  /* 0x0000001413137220 */ /* 0x000fc60000410000 */
[----:B------:R0:W-:Y:S04]  /*1500*/  STL [R14+0x8], R15 ;  /* 0x0000080f0e007387 */ /* 0x0001e80000100800 */
[----:B------:R0:W-:Y:S02]  /*1510*/  STL [R14+0xc], R19 ;  /* 0x00000c130e007387 */ /* 0x0001e40000100800 */
.L_x_556:
[----:B------:R-:W-:Y:S05]  /*1520*/  BSYNC B0 ;  /* 0x0000000000007941 */ /* 0x000fea0003800000 */
.L_x_555:
[----:B------:R-:W-:-:S04]  /*1530*/  IADD3 R9, R9, 0x1, RZ ;  /* 0x0000000109097810 */ /* 0x000fc80007ffe0ff */
[----:B------:R-:W-:-:S13]  /*1540*/  ISETP.GE.AND P0, PT, R9, R8, PT ;  /* 0x000000080900720c */ /* 0x000fda0003f06270 */
[----:B------:R-:W-:Y:S05]  /*1550*/  @!P0 BRA `(.L_x_568) ;  /* 0xffffee5000008947 */ /* 0x000fea000383ffff */
.L_x_554:
[----:B0-----:R-:W-:Y:S05]  /*1560*/  BSYNC B1 ;  /* 0x0000000000017941 */ /* 0x001fea0003800000 */
.L_x_553:
[----:B------:R-:W-:Y:S01]  /*1570*/  ISETP.GE.AND P0, PT, R10, 0x2, PT ;  /* 0x000000020a00780c */ /* 0x000fe20003f06270 */
[----:B------:R-:W-:-:S12]  /*1580*/  BSSY B0, `(.L_x_569) ;  /* 0x000001a000007945 */ /* 0x000fd80003800000 */
[----:B------:R-:W-:Y:S05]  /*1590*/  @!P0 BRA `(.L_x_570) ;  /* 0x0000018000008947 */ /* 0x000fea0003800000 */
[----:B------:R-:W-:-:S07]  /*15a0*/  MOV R0, 0x1 ;  /* 0x0000000100007802 */ /* 0x000fce0000000f00 */
.L_x_574:
[----:B0-----:R-:W-:-:S05]  /*15b0*/  LEA R4, R0, R1, 0x2 ;  /* 0x0000000100047211 */ /* 0x001fca00078e10ff */
[----:B------:R0:W5:Y:S01]  /*15c0*/  LDL R7, [R4] ;  /* 0x0000000004077983 */ /* 0x0001620000100800 */
[C---:B------:R-:W-:Y:S01]  /*15d0*/  IADD3 R5, R0.reuse, -0x1, RZ ;  /* 0xffffffff00057810 */ /* 0x040fe20007ffe0ff */
[----:B------:R-:W-:Y:S01]  /*15e0*/  BSSY B1, `(.L_x_571) ;  /* 0x0000010000017945 */ /* 0x000fe20003800000 */
[----:B------:R-:W-:Y:S02]  /*15f0*/  MOV R6, R0 ;  /* 0x0000000000067202 */ /* 0x000fe40000000f00 */
[----:B------:R-:W-:Y:S02]  /*1600*/  ISETP.GE.AND P1, PT, R5, RZ, PT ;  /* 0x000000ff0500720c */ /* 0x000fe40003f26270 */
[----:B------:R-:W-:-:S04]  /*1610*/  IADD3 R0, R0, 0x1, RZ ;  /* 0x0000000100007810 */ /* 0x000fc80007ffe0ff */
[----:B------:R-:W-:-:S07]  /*1620*/  ISETP.GE.AND P0, PT, R0, R10, PT ;  /* 0x0000000a0000720c */ /* 0x000fce0003f06270 */
[----:B0-----:R-:W-:Y:S06]  /*1630*/  @!P1 BRA `(.L_x_572) ;  /* 0x000000a000009947 */ /* 0x001fec0003800000 */
.L_x_573:
[----:B------:R-:W-:-:S05]  /*1640*/  LEA R4, R5, R1, 0x2 ;  /* 0x0000000105047211 */ /* 0x000fca00078e10ff */
[----:B------:R-:W2:Y:S01]  /*1650*/  LDL R9, [R4] ;  /* 0x0000000004097983 */ /* 0x000ea20000100800 */
[----:B------:R-:W-:Y:S02]  /*1660*/  MOV R8, R5 ;  /* 0x0000000500087202 */ /* 0x000fe40000000f00 */
[----:B--2--5:R-:W-:-:S13]  /*1670*/  FSETP.GT.FTZ.AND P1, PT, R9, R7, PT ;  /* 0x000000070900720b */ /* 0x024fda0003f34000 */
[----:B------:R-:W-:Y:S05]  /*1680*/  @!P1 BRA `(.L_x_572) ;  /* 0x0000005000009947 */ /* 0x000fea0003800000 */
[----:B------:R0:W-:Y:S01]  /*1690*/  STL [R4+0x4], R9 ;  /* 0x0000040904007387 */ /* 0x0001e20000100800 */
[----:B------:R-:W-:Y:S02]  /*16a0*/  IADD3 R5, R5, -0x1, RZ ;  /* 0xffffffff05057810 */ /* 0x000fe40007ffe0ff */
[----:B------:R-:W-:Y:S02]  /*16b0*/  MOV R6, R8 ;  /* 0x0000000800067202 */ /* 0x000fe40000000f00 */
[----:B------:R-:W-:-:S13]  /*16c0*/  ISETP.GT.AND P1, PT, R5, -0x1, PT ;  /* 0xffffffff0500780c */ /* 0x000fda0003f24270 */
[----:B0-----:R-:W-:Y:S05]  /*16d0*/  @P1 BRA `(.L_x_573) ;  /* 0xffffff6000001947 */ /* 0x001fea000383ffff */
.L_x_572:
[----:B------:R-:W-:Y:S05]  /*16e0*/  BSYNC B1 ;  /* 0x0000000000017941 */ /* 0x000fea0003800000 */
.L_x_571:
[----:B------:R-:W-:-:S05]  /*16f0*/  LEA R4, R6, R1, 0x2 ;  /* 0x0000000106047211 */ /* 0x000fca00078e10ff */
[----:B-----5:R0:W-:Y:S01]  /*1700*/  STL [R4], R7 ;  /* 0x0000000704007387 */ /* 0x0201e20000100800 */
[----:B------:R-:W-:Y:S05]  /*1710*/  @!P0 BRA `(.L_x_574) ;  /* 0xfffffe9000008947 */ /* 0x000fea000383ffff */
.L_x_570:
[----:B------:R-:W-:Y:S05]  /*1720*/  BSYNC B0 ;  /* 0x0000000000007941 */ /* 0x000fea0003800000 */
.L_x_569:
[----:B------:R-:W-:-:S05]  /*1730*/  IMAD R10, R10, 0x7, RZ ;  /* 0x000000070a0a7824 */ /* 0x000fca00078e02ff */
[----:B------:R-:W-:-:S04]  /*1740*/  SHF.R.S32.HI R5, RZ, 0x1f, R10 ;  /* 0x0000001fff057819 */ /* 0x000fc8000001140a */
[----:B------:R-:W-:-:S04]  /*1750*/  LEA.HI R5, R5, R10, RZ, 0x3 ;  /* 0x0000000a05057211 */ /* 0x000fc800078f18ff */
[----:B------:R-:W-:-:S04]  /*1760*/  SHF.R.S32.HI R0, RZ, 0x3, R5 ;  /* 0x00000003ff007819 */ /* 0x000fc80000011405 */
[----:B------:R-:W-:-:S05]  /*1770*/  LEA R0, R0, R1, 0x2 ;  /* 0x0000000100007211 */ /* 0x000fca00078e10ff */
[----:B------:R-:W2:Y:S04]  /*1780*/  LDL R5, [R0] ;  /* 0x0000000000057983 */ /* 0x000ea80000100800 */
[----:B--2---:R-:W-:Y:S01]  /*1790*/  STG.E [R2.64], R5 ;  /* 0x0000000502007986 */ /* 0x004fe2000c101906 */
[----:B------:R-:W-:Y:S05]  /*17a0*/  EXIT ;  /* 0x000000000000794d */ /* 0x000fea0003800000 */
.L_x_552:
[----:B------:R-:W2:Y:S04]  /*17b0*/  LDG.E R4, [R4.64] ;  /* 0x0000000604047981 */ /* 0x000ea8000c1e1900 */
[----:B------:R-:W2:Y:S02]  /*17c0*/  LDG.E R7, [R6.64] ;  /* 0x0000000606077981 */ /* 0x000ea4000c1e1900 */
[----:B--2---:R-:W-:-:S04]  /*17d0*/  FADD.FTZ R0, R4, -R7 ;  /* 0x8000000704007221 */ /* 0x004fc80000010000 */
[----:B------:R-:W-:-:S04]  /*17e0*/  FMUL.FTZ R9, R0, 0.25 ;  /* 0x3e80000000097820 */ /* 0x000fc80000410000 */
[----:B------:R-:W-:-:S05]  /*17f0*/  FMUL.FTZ R9, R0, R9 ;  /* 0x0000000900097220 */ /* 0x000fca0000410000 */
[----:B------:R-:W-:Y:S01]  /*1800*/  STG.E [R2.64], R9 ;  /* 0x0000000902007986 */ /* 0x000fe2000c101906 */
[----:B------:R-:W-:Y:S05]  /*1810*/  EXIT ;  /* 0x000000000000794d */ /* 0x000fea0003800000 */
.L_x_575:
        /* <DEDUP_REMOVED lines=14> */
.L_x_619:


//--------------------- .text.kernel_cuda_filter_detect_outliers --------------------------
	.section	.text.kernel_cuda_filter_detect_outliers,"ax",@progbits
	.sectioninfo	@"SHI_REGISTERS=30"
	.align	128
        .global         kernel_cuda_filter_detect_outliers
        .type           kernel_cuda_filter_detect_outliers,@function
        .size           kernel_cuda_filter_detect_outliers,(.L_x_620 - kernel_cuda_filter_detect_outliers)
        .other          kernel_cuda_filter_detect_outliers,@"STO_CUDA_ENTRY STV_DEFAULT"
kernel_cuda_filter_detect_outliers:
.text.kernel_cuda_filter_detect_outliers:
[----:B------:R-:W-:-:S07]  /*0000*/  IMAD.MOV.U32 R1, RZ, RZ, c[0x0][0x28] ;  /* 0x00000a00ff017624 */ /* 0x000fce00078e00ff */
        /* <DEDUP_REMOVED lines=15> */
[C---:B------:R-:W-:Y:S01]  /*0100*/  IADD3 R0, R4.reuse, -0x2, RZ ;  /* 0xfffffffe04007810 */ /* 0x040fe20007ffe0ff */
[----:B------:R-:W-:Y:S01]  /*0110*/  ULDC UR4, c[0x0][0x180] ;  /* 0x0000600000047ab9 */ /* 0x000fe20000000800 */
[----:B------:R-:W-:Y:S01]  /*0120*/  IADD3 R7, R4, 0x3, RZ ;  /* 0x0000000304077810 */ /* 0x000fe20007ffe0ff */
[----:B------:R-:W-:Y:S01]  /*0130*/  UIADD3 UR4, -UR4, 0x3, URZ ;  /* 0x0000000304047890 */ /* 0x000fe2000fffe13f */
[----:B------:R-:W-:Y:S01]  /*0140*/  IMNMX R12, R0, c[0x0][0x184], !PT ;  /* 0x00006100000c7a17 */ /* 0x000fe20007800200 */
[----:B------:R-:W-:Y:S01]  /*0150*/  ULDC UR5, c[0x0][0x188] ;  /* 0x0000620000057ab9 */ /* 0x000fe20000000800 */
[----:B------:R-:W-:Y:S01]  /*0160*/  IMNMX R7, R7, c[0x0][0x18c], PT ;  /* 0x0000630007077a17 */ /* 0x000fe20003800200 */
[----:B------:R-:W-:Y:S01]  /*0170*/  UIADD3 UR4, UR4, UR5, URZ ;  /* 0x0000000504047290 */ /* 0x000fe2000fffe03f */
[----:B------:R-:W-:Y:S01]  /*0180*/  BSSY B1, `(.L_x_576) ;  /* 0x0000084000017945 */ /* 0x000fe20003800000 */
[----:B------:R-:W-:Y:S01]  /*0190*/  ULDC.64 UR6, c[0x0][0x118] ;  /* 0x0000460000067ab9 */ /* 0x000fe20000000a00 */
[----:B------:R-:W-:Y:S01]  /*01a0*/  ISETP.GE.AND P0, PT, R12, R7, PT ;  /* 0x000000070c00720c */ /* 0x000fe20003f06270 */
[----:B------:R-:W-:Y:S01]  /*01b0*/  ULOP3.LUT UR4, UR4, 0xfffffffc, URZ, 0xc0, !UPT ;  /* 0xfffffffc04047892 */ /* 0x000fe2000f8ec03f */
[----:B------:R-:W-:-:S02]  /*01c0*/  IMAD.MOV.U32 R6, RZ, RZ, RZ ;  /* 0x000000ffff067224 */ /* 0x000fc400078e00ff */
[----:B------:R-:W-:-:S09]  /*01d0*/  IMAD.MOV.U32 R3, RZ, RZ, RZ ;  /* 0x000000ffff037224 */ /* 0x000fd200078e00ff */
[----:B------:R-:W-:Y:S05]  /*01e0*/  @P0 BRA `(.L_x_577) ;  /* 0x000007d000000947 */ /* 0x000fea0003800000 */
[C---:B------:R-:W-:Y:S01]  /*01f0*/  IADD3 R13, R5.reuse, -0x2, RZ ;  /* 0xfffffffe050d7810 */ /* 0x040fe20007ffe0ff */
[----:B------:R-:W-:Y:S01]  /*0200*/  IMAD.MOV.U32 R6, RZ, RZ, RZ ;  /* 0x000000ffff067224 */ /* 0x000fe200078e00ff */
[----:B------:R-:W-:Y:S01]  /*0210*/  IADD3 R14, R5, 0x3, RZ ;  /* 0x00000003050e7810 */ /* 0x000fe20007ffe0ff */
[----:B------:R-:W-:Y:S01]  /*0220*/  IMAD.MOV.U32 R3, RZ, RZ, RZ ;  /* 0x000000ffff037224 */ /* 0x000fe200078e00ff */
[----:B------:R-:W-:Y:S02]  /*0230*/  IADD3 R20, R1, c[0x0][0x20], RZ ;  /* 0x0000080001147a10 */ /* 0x000fe40007ffe0ff */
[----:B------:R-:W-:Y:S02]  /*0240*/  IMNMX R13, R13, c[0x0][0x180], !PT ;  /* 0x000060000d0d7a17 */ /* 0x000fe40007800200 */
[----:B------:R-:W-:-:S07]  /*0250*/  IMNMX R14, R14, c[0x0][0x188], PT ;  /* 0x000062000e0e7a17 */ /* 0x000fce0003800200 */
.L_x_591:
[----:B------:R-:W-:Y:S01]  /*0260*/  ISETP.GE.AND P0, PT, R13, R14, PT ;  /* 0x0000000e0d00720c */ /* 0x000fe20003f06270 */
[----:B------:R-:W-:-:S12]  /*0270*/  BSSY B0, `(.L_x_578) ;  /* 0x0000071000007945 */ /* 0x000fd80003800000 */
[----:B------:R-:W-:Y:S05]  /*0280*/  @P0 BRA `(.L_x_579) ;  /* 0x000006f000000947 */ /* 0x000fea0003800000 */
[----:B------:R-:W-:-:S07]  /*0290*/  MOV R15, R13 ;  /* 0x0000000d000f7202 */ /* 0x000fce0000000f00 */
.L_x_590:
[----:B------:R-:W-:Y:S01]  /*02a0*/  IADD3 R16, R12, -c[0x0][0x184], RZ ;  /* 0x800061000c107a10 */ /* 0x000fe20007ffe0ff */
[----:B------:R-:W-:Y:S01]  /*02b0*/  IMAD.MOV.U32 R19, RZ, RZ, c[0x0][0x190] ;  /* 0x00006400ff137624 */ /* 0x000fe200078e00ff */
[----:B------:R-:W-:Y:S01]  /*02c0*/  IADD3 R9, R15, -c[0x0][0x180], RZ ;  /* 0x800060000f097a10 */ /* 0x000fe20007ffe0ff */
[----:B------:R-:W-:Y:S02]  /*02d0*/  IMAD.MOV.U32 R23, RZ, RZ, 0x4 ;  /* 0x00000004ff177424 */ /* 0x000fe400078e00ff */
[----:B------:R-:W-:Y:S02]  /*02e0*/  IMAD.SHL.U32 R19, R19, 0x4, RZ ;  /* 0x0000000413137824 */ /* 0x000fe400078e00ff */
[----:B------:R-:W-:-:S03]  /*02f0*/  IMAD R16, R16, UR4, R9 ;  /* 0x0000000410107c24 */ /* 0x000fc6000f8e0209 */
[----:B------:R-:W-:Y:S01]  /*0300*/  SHF.R.S32.HI R17, RZ, 0x1f, R19 ;  /* 0x0000001fff117819 */ /* 0x000fe20000011413 */
[----:B------:R-:W-:-:S05]  /*0310*/  IMAD.WIDE R22, R16, R23, c[0x0][0x160] ;  /* 0x0000580010167625 */ /* 0x000fca00078e0217 */
[----:B------:R-:W-:Y:S02]  /*0320*/  IADD3 R10, P0, R22, R19, RZ ;  /* 0x00000013160a7210 */ /* 0x000fe40007f1e0ff */
[----:B------:R-:W2:Y:S03]  /*0330*/  LDG.E R22, [R22.64] ;  /* 0x0000000616167981 */ /* 0x000ea6000c1e1900 */
[----:B------:R-:W-:Y:S01]  /*0340*/  IMAD.X R11, R23, 0x1, R17, P0 ;  /* 0x00000001170b7824 */ /* 0x000fe200000e0611 */
[----:B------:R-:W-:-:S04]  /*0350*/  IADD3 R8, P0, R19, R10, RZ ;  /* 0x0000000a13087210 */ /* 0x000fc80007f1e0ff */
[----:B------:R-:W-:Y:S01]  /*0360*/  IADD3.X R9, R17, R11, RZ, P0, !PT ;  /* 0x0000000b11097210 */ /* 0x000fe200007fe4ff */
[----:B------:R-:W3:Y:S04]  /*0370*/  LDG.E R10, [R10.64] ;  /* 0x000000060a0a7981 */ /* 0x000ee8000c1e1900 */
[----:B------:R-:W4:Y:S01]  /*0380*/  LDG.E R8, [R8.64] ;  /* 0x0000000608087981 */ /* 0x000f22000c1e1900 */
[----:B------:R-:W-:Y:S01]  /*0390*/  ISETP.GE.AND P0, PT, R6, 0x1, PT ;  /* 0x000000010600780c */ /* 0x000fe20003f06270 */
[----:B------:R-:W-:Y:S01]  /*03a0*/  BSSY B2, `(.L_x_580) ;  /* 0x0000011000027945 */ /* 0x000fe20003800000 */
[----:B--2---:R-:W-:Y:S02]  /*03b0*/  FMNMX.FTZ R0, RZ, R22, !PT ;  /* 0x00000016ff007209 */ /* 0x004fe40007810000 */
[----:B---3--:R-:W-:-:S02]  /*03c0*/  FMNMX.FTZ R21, RZ, R10, !PT ;  /* 0x0000000aff157209 */ /* 0x008fc40007810000 */
[----:B----4-:R-:W-:-:S03]  /*03d0*/  FMNMX.FTZ R18, RZ, R8, !PT ;  /* 0x00000008ff127209 */ /* 0x010fc60007810000 */
[----:B------:R-:W-:-:S04]  /*03e0*/  FADD.FTZ R21, R0, R21 ;  /* 0x0000001500157221 */ /* 0x000fc80000010000 */
[----:B------:R-:W-:Y:S01]  /*03f0*/  FADD.FTZ R18, R18, R21 ;  /* 0x0000001512127221 */ /* 0x000fe20000010000 */
[----:B------:R-:W-:-:S03]  /*0400*/  IMAD.MOV.U32 R21, RZ, RZ, RZ ;  /* 0x000000ffff157224 */ /* 0x000fc600078e00ff */
[----:B------:R-:W-:Y:S01]  /*0410*/  FMUL.FTZ R18, R18, 0.3333333432674407959 ;  /* 0x3eaaaaab12127820 */ /* 0x000fe20000410000 */
[----:B------:R-:W-:Y:S06]  /*0420*/  @!P0 BRA `(.L_x_581) ;  /* 0x0000008000008947 */ /* 0x000fec0003800000 */
[----:B------:R-:W-:-:S07]  /*0430*/  IMAD.MOV.U32 R0, RZ, RZ, R1 ;  /* 0x000000ffff007224 */ /* 0x000fce00078e0001 */
.L_x_582:
[----:B------:R-:W2:Y:S02]  /*0440*/  LDL R9, [R0] ;  /* 0x0000000000097983 */ /* 0x000ea40000100800 */
[----:B--2---:R-:W-:-:S13]  /*0450*/  FSETP.GT.FTZ.AND P0, PT, R9, R18, PT ;  /* 0x000000120900720b */ /* 0x004fda0003f14000 */
[----:B------:R-:W-:Y:S05]  /*0460*/  @P0 BRA `(.L_x_581) ;  /* 0x0000004000000947 */ /* 0x000fea0003800000 */
[----:B------:R-:W-:Y:S02]  /*0470*/  IADD3 R21, R21, 0x1, RZ ;  /* 0x0000000115157810 */ /* 0x000fe40007ffe0ff */
[----:B------:R-:W-:Y:S02]  /*0480*/  IADD3 R0, R0, 0x4, RZ ;  /* 0x0000000400007810 */ /* 0x000fe40007ffe0ff */
[----:B------:R-:W-:-:S13]  /*0490*/  ISETP.GE.AND P0, PT, R21, R6, PT ;  /* 0x000000061500720c */ /* 0x000fda0003f06270 */
[----:B------:R-:W-:Y:S05]  /*04a0*/  @!P0 BRA `(.L_x_582) ;  /* 0xffffff9000008947 */ /* 0x000fea000383ffff */
.L_x_581:
[----:B------:R-:W-:Y:S05]  /*04b0*/  BSYNC B2 ;  /* 0x0000000000027941 */ /* 0x000fea0003800000 */
.L_x_580:
[----:B------:R-:W-:Y:S01]  /*04c0*/  ISETP.GT.AND P0, PT, R6, R21, PT ;  /* 0x000000150600720c */ /* 0x000fe20003f04270 */
[----:B------:R-:W-:-:S12]  /*04d0*/  BSSY B2, `(.L_x_583) ;  /* 0x000002d000027945 */ /* 0x000fd80003800000 */
[----:B------:R-:W-:Y:S05]  /*04e0*/  @!P0 BRA `(.L_x_584) ;  /* 0x000002b000008947 */ /* 0x000fea0003800000 */
[----:B------:R-:W-:Y:S01]  /*04f0*/  IMAD.IADD R22, R6, 0x1, -R21 ;  /* 0x0000000106167824 */ /* 0x000fe200078e0a15 */
[----:B------:R-:W-:Y:S01]  /*0500*/  BSSY B3, `(.L_x_585) ;  /* 0x000001a000037945 */ /* 0x000fe20003800000 */
[----:B------:R-:W-:-:S03]  /*0510*/  IMAD.MOV.U32 R0, RZ, RZ, R6 ;  /* 0x000000ffff007224 */ /* 0x000fc600078e0006 */
[----:B------:R-:W-:-:S04]  /*0520*/  LOP3.LUT R8, R22, 0x3, RZ, 0xc0, !PT ;  /* 0x0000000316087812 */ /* 0x000fc800078ec0ff */
[----:B------:R-:W-:-:S13]  /*0530*/  ISETP.NE.AND P0, PT, R8, RZ, PT ;  /* 0x000000ff0800720c */ /* 0x000fda0003f05270 */
[----:B------:R-:W-:Y:S05]  /*0540*/  @!P0 BRA `(.L_x_586) ;  /* 0x0000015000008947 */ /* 0x000fea0003800000 */
[----:B------:R-:W-:Y:S01]  /*0550*/  ISETP.NE.AND P0, PT, R8, 0x1, PT ;  /* 0x000000010800780c */ /* 0x000fe20003f05270 */
[----:B------:R-:W-:Y:S01]  /*0560*/  BSSY B4, `(.L_x_587) ;  /* 0x000000f000047945 */ /* 0x000fe20003800000 */
[----:B------:R-:W-:Y:S02]  /*0570*/  IADD3 R23, R20, -c[0x0][0x20], RZ ;  /* 0x8000080014177a10 */ /* 0x000fe40007ffe0ff */
[----:B------:R-:W-:-:S09]  /*0580*/  MOV R0, R6 ;  /* 0x0000000600007202 */ /* 0x000fd20000000f00 */
[----:B------:R-:W-:Y:S05]  /*0590*/  @!P0 BRA `(.L_x_588) ;  /* 0x000000b000008947 */ /* 0x000fea0003800000 */
[----:B------:R-:W-:Y:S02]  /*05a0*/  ISETP.NE.AND P0, PT, R8, 0x2, PT ;  /* 0x000000020800780c */ /* 0x000fe40003f05270 */
[----:B------:R-:W-:-:S11]  /*05b0*/  IADD3 R11, R20, -c[0x0][0x20], RZ ;  /* 0x80000800140b7a10 */ /* 0x000fd60007ffe0ff */
[----:B------:R-:W-:-:S05]  /*05c0*/  @P0 IMAD R8, R6, 0x4, R11 ;  /* 0x0000000406080824 */ /* 0x000fca00078e020b */
[----:B------:R-:W2:Y:S01]  /*05d0*/  @P0 LDL R9, [R8+-0x4] ;  /* 0xfffffc0008090983 */ /* 0x000ea20000100800 */
[----:B------:R-:W-:Y:S01]  /*05e0*/  IMAD.MOV.U32 R0, RZ, RZ, R6 ;  /* 0x000000ffff007224 */ /* 0x000fe200078e0006 */
[----:B------:R-:W-:-:S05]  /*05f0*/  @P0 IADD3 R0, R6, -0x1, RZ ;  /* 0xffffffff06000810 */ /* 0x000fca0007ffe0ff */
[C---:B------:R-:W-:Y:S01]  /*0600*/  IMAD R10, R0.reuse, 0x4, R11 ;  /* 0x00000004000a7824 */ /* 0x040fe200078e020b */
[----:B--2---:R0:W-:Y:S04]  /*0610*/  @P0 STL [R8], R9 ;  /* 0x0000000908000387 */ /* 0x0041e80000100800 */
[----:B------:R-:W2:Y:S01]  /*0620*/  LDL R11, [R10+-0x4] ;  /* 0xfffffc000a0b7983 */ /* 0x000ea20000100800 */
[----:B------:R-:W-:-:S03]  /*0630*/  IADD3 R0, R0, -0x1, RZ ;  /* 0xffffffff00007810 */ /* 0x000fc60007ffe0ff */
[----:B--2---:R0:W-:Y:S04]  /*0640*/  STL [R10], R11 ;  /* 0x0000000b0a007387 */ /* 0x0041e80000100800 */
.L_x_588:
[----:B------:R-:W-:Y:S05]  /*0650*/  BSYNC B4 ;  /* 0x0000000000047941 */ /* 0x000fea0003800000 */
.L_x_587:
[----:B0-----:R-:W-:-:S05]  /*0660*/  IMAD R8, R0, 0x4, R23 ;  /* 0x0000000400087824 */ /* 0x001fca00078e0217 */
[----:B------:R-:W2:Y:S01]  /*0670*/  LDL R9, [R8+-0x4] ;  /* 0xfffffc0008097983 */ /* 0x000ea20000100800 */
[----:B------:R-:W-:-:S03]  /*0680*/  IADD3 R0, R0, -0x1, RZ ;  /* 0xffffffff00007810 */ /* 0x000fc60007ffe0ff */
[----:B--2---:R0:W-:Y:S04]  /*0690*/  STL [R8], R9 ;  /* 0x0000000908007387 */ /* 0x0041e80000100800 */
.L_x_586:
[----:B------:R-:W-:Y:S05]  /*06a0*/  BSYNC B3 ;  /* 0x0000000000037941 */ /* 0x000fea0003800000 */
.L_x_585:
[----:B------:R-:W-:-:S13]  /*06b0*/  ISETP.GE.U32.AND P0, PT, R22, 0x4, PT ;  /* 0x000000041600780c */ /* 0x000fda0003f06070 */
[----:B------:R-:W-:Y:S05]  /*06c0*/  @!P0 BRA `(.L_x_584) ;  /* 0x000000d000008947 */ /* 0x000fea0003800000 */
[----:B------:R-:W-:-:S07]  /*06d0*/  IADD3 R27, R20, -c[0x0][0x20], RZ ;  /* 0x80000800141b7a10 */ /* 0x000fce0007ffe0ff */
.L_x_589:
[----:B0-----:R-:W-:-:S05]  /*06e0*/  LEA R8, R0, R27, 0x2 ;  /* 0x0000001b00087211 */ /* 0x001fca00078e10ff */
[----:B------:R-:W2:Y:S04]  /*06f0*/  LDL R9, [R8+-0x4] ;  /* 0xfffffc0008097983 */ /* 0x000ea80000100800 */
[----:B------:R-:W3:Y:S04]  /*0700*/  LDL R11, [R8+-0x8] ;  /* 0xfffff800080b7983 */ /* 0x000ee80000100800 */
[----:B------:R-:W4:Y:S04]  /*0710*/  LDL R23, [R8+-0xc] ;  /* 0xfffff40008177983 */ /* 0x000f280000100800 */
[----:B------:R-:W5:Y:S01]  /*0720*/  LDL R25, [R8+-0x10] ;  /* 0xfffff00008197983 */ /* 0x000f620000100800 */
[----:B------:R-:W-:-:S04]  /*0730*/  IADD3 R0, R0, -0x4, RZ ;  /* 0xfffffffc00007810 */ /* 0x000fc80007ffe0ff */
[----:B------:R-:W-:Y:S01]  /*0740*/  ISETP.GT.AND P0, PT, R0, R21, PT ;  /* 0x000000150000720c */ /* 0x000fe20003f04270 */
[----:B--2---:R0:W-:Y:S04]  /*0750*/  STL [R8], R9 ;  /* 0x0000000908007387 */ /* 0x0041e80000100800 */
[----:B---3--:R0:W-:Y:S04]  /*0760*/  STL [R8+-0x4], R11 ;  /* 0xfffffc0b08007387 */ /* 0x0081e80000100800 */
[----:B----4-:R0:W-:Y:S04]  /*0770*/  STL [R8+-0x8], R23 ;  /* 0xfffff81708007387 */ /* 0x0101e80000100800 */
[----:B-----5:R0:W-:Y:S01]  /*0780*/  STL [R8+-0xc], R25 ;  /* 0xfffff41908007387 */ /* 0x0201e20000100800 */
[----:B------:R-:W-:Y:S05]  /*0790*/  @P0 BRA `(.L_x_589) ;  /* 0xffffff4000000947 */ /* 0x000fea000383ffff */
.L_x_584:
[----:B------:R-:W-:Y:S05]  /*07a0*/  BSYNC B2 ;  /* 0x0000000000027941 */ /* 0x000fea0003800000 */
.L_x_583:
[----:B0-----:R-:W-:Y:S02]  /*07b0*/  IMAD.MOV.U32 R9, RZ, RZ, c[0x0][0x190] ;  /* 0x00006400ff097624 */ /* 0x001fe400078e00ff */
[----:B------:R-:W-:-:S02]  /*07c0*/  IMAD.MOV.U32 R11, RZ, RZ, 0x4 ;  /* 0x00000004ff0b7424 */ /* 0x000fc400078e00ff */
[----:B------:R-:W-:-:S04]  /*07d0*/  IMAD R8, R9, 0x3, R16 ;  /* 0x0000000309087824 */ /* 0x000fc800078e0210 */
[----:B------:R-:W-:-:S05]  /*07e0*/  IMAD.WIDE R8, R8, R11, c[0x0][0x160] ;  /* 0x0000580008087625 */ /* 0x000fca00078e020b */
[----:B------:R-:W-:-:S04]  /*07f0*/  IADD3 R10, P0, R19, R8, RZ ;  /* 0x00000008130a7210 */ /* 0x000fc80007f1e0ff */
[----:B------:R-:W-:Y:S01]  /*0800*/  IADD3 R16, P1, R19, R10, RZ ;  /* 0x0000000a13107210 */ /* 0x000fe20007f3e0ff */
[----:B------:R-:W-:Y:S02]  /*0810*/  IMAD.X R11, R9, 0x1, R17, P0 ;  /* 0x00000001090b7824 */ /* 0x000fe400000e0611 */
[----:B------:R-:W2:Y:S02]  /*0820*/  LDG.E R9, [R8.64] ;  /* 0x0000000608097981 */ /* 0x000ea4000c1e1900 */
[----:B------:R-:W-:Y:S02]  /*0830*/  IMAD.X R17, R17, 0x1, R11, P1 ;  /* 0x0000000111117824 */ /* 0x000fe400008e060b */
[----:B------:R-:W3:Y:S04]  /*0840*/  LDG.E R10, [R10.64] ;  /* 0x000000060a0a7981 */ /* 0x000ee8000c1e1900 */
[----:B------:R-:W4:Y:S01]  /*0850*/  LDG.E R17, [R16.64] ;  /* 0x0000000610117981 */ /* 0x000f22000c1e1900 */
[----:B------:R-:W-:-:S02]  /*0860*/  IADD3 R0, R20, -c[0x0][0x20], RZ ;  /* 0x8000080014007a10 */ /* 0x000fc40007ffe0ff */
[----:B------:R-:W-:Y:S02]  /*0870*/  ISETP.NE.AND P0, PT, R12, R4, PT ;  /* 0x000000040c00720c */ /* 0x000fe40003f05270 */
[----:B------:R-:W-:Y:S02]  /*0880*/  LEA R21, R21, R0, 0x2 ;  /* 0x0000000015157211 */ /* 0x000fe400078e10ff */
[C---:B------:R-:W-:Y:S02]  /*0890*/  ISETP.EQ.AND P0, PT, R15.reuse, R5, !P0 ;  /* 0x000000050f00720c */ /* 0x040fe40004702270 */
[----:B------:R-:W-:Y:S01]  /*08a0*/  IADD3 R15, R15, 0x1, RZ ;  /* 0x000000010f0f7810 */ /* 0x000fe20007ffe0ff */
[----:B------:R0:W-:Y:S01]  /*08b0*/  STL [R21], R18 ;  /* 0x0000001215007387 */ /* 0x0001e20000100800 */
[----:B------:R-:W-:Y:S02]  /*08c0*/  IADD3 R6, R6, 0x1, RZ ;  /* 0x0000000106067810 */ /* 0x000fe40007ffe0ff */
[----:B------:R-:W-:-:S07]  /*08d0*/  ISETP.GE.AND P3, PT, R15, R14, PT ;  /* 0x0000000e0f00720c */ /* 0x000fce0003f66270 */
[----:B--2---:R-:W-:Y:S01]  /*08e0*/  @P0 FSETP.GEU.FTZ.AND P1, PT, R9, RZ, PT ;  /* 0x000000ff0900020b */ /* 0x004fe20003f3e000 */
[C---:B---3--:R-:W-:Y:S01]  /*08f0*/  FADD.FTZ R0, R10.reuse, R9 ;  /* 0x000000090a007221 */ /* 0x048fe20000010000 */
[----:B------:R-:W-:-:S03]  /*0900*/  @P0 FSETP.GEU.FTZ.AND P2, PT, R10, RZ, PT ;  /* 0x000000ff0a00020b */ /* 0x000fc60003f5e000 */
[----:B----4-:R-:W-:Y:S01]  /*0910*/  FADD.FTZ R0, R0, R17 ;  /* 0x0000001100007221 */ /* 0x010fe20000010000 */
[----:B------:R-:W-:-:S03]  /*0920*/  @P0 FSETP.GEU.FTZ.AND P4, PT, R17, RZ, PT ;  /* 0x000000ff1100020b */ /* 0x000fc60003f9e000 */
[----:B------:R-:W-:Y:S01]  /*0930*/  FMUL.FTZ R0, R0, 0.3333333432674407959 ;  /* 0x3eaaaaab00007820 */ /* 0x000fe20000410000 */
[----:B------:R-:W-:-:S04]  /*0940*/  @P0 PLOP3.LUT P1, PT, P4, P1, P2, 0x7f, 0x0 ;  /* 0x000000000000081c */ /* 0x000fc80002722f27 */
[----:B------:R-:W-:Y:S02]  /*0950*/  @!P0 FMNMX.FTZ R3, R3, R0, !PT ;  /* 0x0000000003038209 */ /* 0x000fe40007810000 */
[----:B------:R-:W-:Y:S01]  /*0960*/  @P0 FSEL R2, R0, -1, !P1 ;  /* 0xbf80000000020808 */ /* 0x000fe20004800000 */
[----:B0-----:R-:W-:Y:S06]  /*0970*/  @!P3 BRA `(.L_x_590) ;  /* 0xfffff9200000b947 */ /* 0x001fec000383ffff */
.L_x_579:
[----:B------:R-:W-:Y:S05]  /*0980*/  BSYNC B0 ;  /* 0x0000000000007941 */ /* 0x000fea0003800000 */
.L_x_578:
[----:B------:R-:W-:-:S04]  /*0990*/  IADD3 R12, R12, 0x1, RZ ;  /* 0x000000010c0c7810 */ /* 0x000fc80007ffe0ff */
[----:B------:R-:W-:-:S13]  /*09a0*/  ISETP.GE.AND P0, PT, R12, R7, PT ;  /* 0x000000070c00720c */ /* 0x000fda0003f06270 */
[----:B------:R-:W-:Y:S05]  /*09b0*/  @!P0 BRA `(.L_x_591) ;  /* 0xfffff8a000008947 */ /* 0x000fea000383ffff */
.L_x_577:
[----:B------:R-:W-:Y:S05]  /*09c0*/  BSYNC B1 ;  /* 0x0000000000017941 */ /* 0x000fea0003800000 */
.L_x_576:
[----:B------:R-:W-:Y:S01]  /*09d0*/  IADD3 R8, R4, -c[0x0][0x184], RZ ;  /* 0x8000610004087a10 */ /* 0x000fe20007ffe0ff */
[----:B------:R-:W-:Y:S01]  /*09e0*/  IMAD.MOV.U32 R11, RZ, RZ, c[0x0][0x190] ;  /* 0x00006400ff0b7624 */ /* 0x000fe200078e00ff */
[----:B------:R-:W-:Y:S01]  /*09f0*/  IADD3 R7, R5, -c[0x0][0x180], RZ ;  /* 0x8000600005077a10 */ /* 0x000fe20007ffe0ff */
[----:B------:R-:W-:Y:S01]  /*0a00*/  IMAD.MOV.U32 R5, RZ, RZ, 0x4 ;  /* 0x00000004ff057424 */ /* 0x000fe200078e00ff */
[----:B------:R-:W-:Y:S01]  /*0a10*/  I2FP.F32.S32 R0, R6 ;  /* 0x0000000600007245 */ /* 0x000fe20000201400 */
[----:B------:R-:W-:Y:S02]  /*0a20*/  IMAD.SHL.U32 R4, R11, 0x4, RZ ;  /* 0x000000040b047824 */ /* 0x000fe400078e00ff */
[----:B------:R-:W-:Y:S02]  /*0a30*/  IMAD R8, R8, UR4, R7 ;  /* 0x0000000408087c24 */ /* 0x000fe4000f8e0207 */
[----:B------:R-:W-:Y:S01]  /*0a40*/  FMUL.FTZ R9, R0, 0.75 ;  /* 0x3f40000000097820 */ /* 0x000fe20000410000 */
[----:B------:R-:W-:Y:S01]  /*0a50*/  SHF.R.S32.HI R0, RZ, 0x1f, R4 ;  /* 0x0000001fff007819 */ /* 0x000fe20000011404 */
[----:B------:R-:W-:-:S02]  /*0a60*/  IMAD.WIDE R6, R8, R5, c[0x0][0x160] ;  /* 0x0000580008067625 */ /* 0x000fc400078e0205 */
[----:B------:R-:W0:Y:S03]  /*0a70*/  F2I.FTZ.TRUNC.NTZ R16, R9 ;  /* 0x0000000900107305 */ /* 0x000e26000021f100 */
[C---:B------:R-:W-:Y:S02]  /*0a80*/  IADD3 R12, P0, R4.reuse, R6, RZ ;  /* 0x00000006040c7210 */ /* 0x040fe40007f1e0ff */
[----:B------:R-:W2:Y:S03]  /*0a90*/  LDG.E R6, [R6.64] ;  /* 0x0000000606067981 */ /* 0x000ea6000c1e1900 */
[----:B------:R-:W-:Y:S01]  /*0aa0*/  IMAD.X R13, R7, 0x1, R0, P0 ;  /* 0x00000001070d7824 */ /* 0x000fe200000e0600 */
[----:B------:R-:W-:-:S04]  /*0ab0*/  IADD3 R14, P0, R4, R12, RZ ;  /* 0x0000000c040e7210 */ /* 0x000fc80007f1e0ff */
[----:B------:R-:W-:Y:S02]  /*0ac0*/  IADD3.X R15, R0, R13, RZ, P0, !PT ;  /* 0x0000000d000f7210 */ /* 0x000fe400007fe4ff */
[----:B------:R-:W3:Y:S01]  /*0ad0*/  LDG.E R13, [R12.64] ;  /* 0x000000060c0d7981 */ /* 0x000ee2000c1e1900 */
[----:B0-----:R-:W-:-:S03]  /*0ae0*/  IMAD R20, R16, 0x4, R1 ;  /* 0x0000000410147824 */ /* 0x001fc600078e0201 */
[----:B------:R2:W4:Y:S01]  /*0af0*/  LDG.E R15, [R14.64] ;  /* 0x000000060e0f7981 */ /* 0x000522000c1e1900 */
[----:B------:R-:W-:-:S03]  /*0b00*/  IMAD R10, R11, 0x3, R8 ;  /* 0x000000030b0a7824 */ /* 0x000fc600078e0208 */
[----:B------:R-:W5:Y:S01]  /*0b10*/  LDL R20, [R20] ;  /* 0x0000000014147983 */ /* 0x000f620000100800 */
[----:B------:R-:W-:-:S05]  /*0b20*/  IMAD.WIDE R10, R10, R5, c[0x0][0x160] ;  /* 0x000058000a0a7625 */ /* 0x000fca00078e0205 */
[C---:B------:R-:W-:Y:S02]  /*0b30*/  IADD3 R16, P0, R4.reuse, R10, RZ ;  /* 0x0000000a04107210 */ /* 0x040fe40007f1e0ff */
[----:B------:R-:W5:Y:S03]  /*0b40*/  LDG.E R10, [R10.64] ;  /* 0x000000060a0a7981 */ /* 0x000f66000c1e1900 */
[----:B------:R-:W-:Y:S01]  /*0b50*/  IMAD.X R17, R11, 0x1, R0, P0 ;  /* 0x000000010b117824 */ /* 0x000fe200000e0600 */
[----:B------:R-:W-:-:S04]  /*0b60*/  IADD3 R18, P0, R4, R16, RZ ;  /* 0x0000001004127210 */ /* 0x000fc80007f1e0ff */
[----:B------:R-:W5:Y:S01]  /*0b70*/  LDG.E R16, [R16.64] ;  /* 0x0000000610107981 */ /* 0x000f62000c1e1900 */
[----:B------:R-:W-:-:S05]  /*0b80*/  IMAD.X R19, R0, 0x1, R17, P0 ;  /* 0x0000000100137824 */ /* 0x000fca00000e0611 */
[----:B------:R-:W5:Y:S01]  /*0b90*/  LDG.E R18, [R18.64] ;  /* 0x0000000612127981 */ /* 0x000f62000c1e1900 */
[----:B------:R-:W-:Y:S01]  /*0ba0*/  IMAD.MOV.U32 R9, RZ, RZ, 0x40000000 ;  /* 0x40000000ff097424 */ /* 0x000fe200078e00ff */
[----:B------:R-:W-:Y:S01]  /*0bb0*/  BSSY B0, `(.L_x_592) ;  /* 0x0000034000007945 */ /* 0x000fe20003800000 */
[----:B--2---:R-:W-:Y:S02]  /*0bc0*/  FMNMX.FTZ R14, RZ, R6, !PT ;  /* 0x00000006ff0e7209 */ /* 0x004fe40007810000 */
[----:B---3--:R-:W-:Y:S02]  /*0bd0*/  FMNMX.FTZ R13, RZ, R13, !PT ;  /* 0x0000000dff0d7209 */ /* 0x008fe40007810000 */
[----:B----4-:R-:W-:-:S03]  /*0be0*/  FMNMX.FTZ R12, RZ, R15, !PT ;  /* 0x0000000fff0c7209 */ /* 0x010fc60007810000 */
[----:B------:R-:W-:-:S04]  /*0bf0*/  FADD.FTZ R7, R14, R13 ;  /* 0x0000000d0e077221 */ /* 0x000fc80000010000 */
[----:B------:R-:W-:Y:S01]  /*0c00*/  FADD.FTZ R7, R12, R7 ;  /* 0x000000070c077221 */ /* 0x000fe20000010000 */
[----:B-----5:R-:W-:-:S03]  /*0c10*/  FFMA.FTZ R22, R20, R9, -9.9999997473787516356e-06 ;  /* 0xb727c5ac14167423 */ /* 0x020fc60000010009 */
[----:B------:R-:W-:-:S05]  /*0c20*/  FMUL.FTZ R20, R7, 0.3333333432674407959 ;  /* 0x3eaaaaab07147820 */ /* 0x000fca0000410000 */
[----:B------:R-:W-:Y:S02]  /*0c30*/  FSETP.GT.FTZ.AND P0, PT, R20, R22, PT ;  /* 0x000000161400720b */ /* 0x000fe40003f14000 */
[----:B------:R-:W-:Y:S02]  /*0c40*/  FMNMX.FTZ R15, RZ, R10, !PT ;  /* 0x0000000aff0f7209 */ /* 0x000fe40007810000 */
[----:B------:R-:W-:Y:S02]  /*0c50*/  FMNMX.FTZ R10, RZ, R16, !PT ;  /* 0x00000010ff0a7209 */ /* 0x000fe40007810000 */
[----:B------:R-:W-:-:S07]  /*0c60*/  FMNMX.FTZ R9, RZ, R18, !PT ;  /* 0x00000012ff097209 */ /* 0x000fce0007810000 */
[----:B------:R-:W-:Y:S05]  /*0c70*/  @!P0 BRA `(.L_x_593) ;  /* 0x0000026000008947 */ /* 0x000fea0003800000 */
[----:B------:R-:W-:Y:S01]  /*0c80*/  FADD.FTZ R3, R3, 9.9999997473787516356e-05 ;  /* 0x38d1b71703037421 */ /* 0x000fe20000010000 */
[----:B------:R-:W-:Y:S01]  /*0c90*/  FSETP.GEU.FTZ.AND P1, PT, R2, RZ, PT ;  /* 0x000000ff0200720b */ /* 0x000fe20003f3e000 */
[----:B------:R-:W-:Y:S02]  /*0ca0*/  IMAD.WIDE R6, R8, R5, c[0x0][0x170] ;  /* 0x00005c0008067625 */ /* 0x000fe400078e0205 */
[----:B------:R-:W-:-:S04]  /*0cb0*/  FADD.FTZ R11, R3, 9.9999997473787516356e-06 ;  /* 0x3727c5ac030b7421 */ /* 0x000fc80000010000 */
[----:B------:R-:W-:-:S05]  /*0cc0*/  FMUL.FTZ R3, R11, 9 ;  /* 0x411000000b037820 */ /* 0x000fca0000410000 */
[----:B------:R-:W-:-:S04]  /*0cd0*/  FSETP.GT.FTZ.AND P0, PT, R2, R3, PT ;  /* 0x000000030200720b */ /* 0x000fc80003f14000 */
[----:B------:R-:W-:-:S13]  /*0ce0*/  PLOP3.LUT P0, PT, P1, P0, PT, 0x8a, 0x0 ;  /* 0x000000000000781c */ /* 0x000fda0000f01172 */
[----:B------:R-:W-:Y:S05]  /*0cf0*/  @P0 BRA `(.L_x_594) ;  /* 0x0000013000000947 */ /* 0x000fea0003800000 */
[----:B------:R-:W0:Y:S02]  /*0d00*/  MUFU.SQRT R3, R2 ;  /* 0x0000000200037308 */ /* 0x000e240000002000 */
[----:B0-----:R-:W-:-:S05]  /*0d10*/  FFMA.FTZ R3, R3, -3, R20 ;  /* 0xc040000003037823 */ /* 0x001fca0000010014 */
[----:B------:R-:W-:-:S13]  /*0d20*/  FSETP.GEU.FTZ.AND P0, PT, R3, R22, PT ;  /* 0x000000160300720b */ /* 0x000fda0003f1e000 */
[----:B------:R-:W-:Y:S05]  /*0d30*/  @P0 BRA `(.L_x_595) ;  /* 0x000000d000000947 */ /* 0x000fea0003800000 */
[----:B------:R-:W2:Y:S01]  /*0d40*/  LDG.E R2, [R6.64] ;  /* 0x0000000606027981 */ /* 0x000ea2000c1e1900 */
[----:B------:R-:W0:Y:S02]  /*0d50*/  MUFU.RCP R11, R20 ;  /* 0x00000014000b7308 */ /* 0x000e240000001000 */
[----:B0-----:R-:W-:-:S04]  /*0d60*/  FMUL.FTZ R11, R22, R11 ;  /* 0x0000000b160b7220 */ /* 0x001fc80000410000 */
[-C--:B------:R-:W-:Y:S01]  /*0d70*/  FMUL.FTZ R14, R14, R11.reuse ;  /* 0x0000000b0e0e7220 */ /* 0x080fe20000410000 */
[-C--:B------:R-:W-:Y:S01]  /*0d80*/  FMUL.FTZ R13, R13, R11.reuse ;  /* 0x0000000b0d0d7220 */ /* 0x080fe20000410000 */
[-C--:B------:R-:W-:Y:S01]  /*0d90*/  FMUL.FTZ R12, R12, R11.reuse ;  /* 0x0000000b0c0c7220 */ /* 0x080fe20000410000 */
[----:B--2---:R-:W-:Y:S01]  /*0da0*/  FADD.FTZ R3, -R2, -RZ ;  /* 0x800000ff02037221 */ /* 0x004fe20000010100 */
[----:B------:R-:W-:-:S04]  /*0db0*/  FMUL.FTZ R2, R11, R11 ;  /* 0x0000000b0b027220 */ /* 0x000fc80000410000 */
[----:B------:R0:W-:Y:S01]  /*0dc0*/  STG.E [R6.64], R3 ;  /* 0x0000000306007986 */ /* 0x0001e2000c101906 */
[-C--:B------:R-:W-:Y:S01]  /*0dd0*/  FMUL.FTZ R11, R15, R2.reuse ;  /* 0x000000020f0b7220 */ /* 0x080fe20000410000 */
[-C--:B------:R-:W-:Y:S01]  /*0de0*/  FMUL.FTZ R10, R10, R2.reuse ;  /* 0x000000020a0a7220 */ /* 0x080fe20000410000 */
[----:B------:R-:W-:Y:S01]  /*0df0*/  FMUL.FTZ R9, R9, R2 ;  /* 0x0000000209097220 */ /* 0x000fe20000410000 */
[----:B------:R-:W-:Y:S06]  /*0e00*/  BRA `(.L_x_596) ;  /* 0x000000e000007947 */ /* 0x000fec0003800000 */
.L_x_595:
[----:B------:R-:W-:Y:S01]  /*0e10*/  MOV R11, R15 ;  /* 0x0000000f000b7202 */ /* 0x000fe20000000f00 */
[----:B------:R-:W-:Y:S06]  /*0e20*/  BRA `(.L_x_596) ;  /* 0x000000c000007947 */ /* 0x000fec0003800000 */
.L_x_594:
[----:B------:R-:W2:Y:S01]  /*0e30*/  LDG.E R3, [R6.64] ;  /* 0x0000000606037981 */ /* 0x000ea2000c1e1900 */
[----:B------:R-:W0:Y:S01]  /*0e40*/  MUFU.RCP R9, R20 ;  /* 0x0000001400097308 */ /* 0x000e220000001000 */
[----:B------:R-:W-:Y:S01]  /*0e50*/  IMAD.MOV.U32 R10, RZ, RZ, R11 ;  /* 0x000000ffff0a7224 */ /* 0x000fe200078e000b */
[----:B0-----:R-:W-:-:S04]  /*0e60*/  FMUL.FTZ R9, R22, R9 ;  /* 0x0000000916097220 */ /* 0x001fc80000410000 */
[-C--:B------:R-:W-:Y:S01]  /*0e70*/  FMUL.FTZ R14, R14, R9.reuse ;  /* 0x000000090e0e7220 */ /* 0x080fe20000410000 */
[-C--:B------:R-:W-:Y:S01]  /*0e80*/  FMUL.FTZ R13, R13, R9.reuse ;  /* 0x000000090d0d7220 */ /* 0x080fe20000410000 */
[----:B------:R-:W-:Y:S01]  /*0e90*/  FMUL.FTZ R12, R12, R9 ;  /* 0x000000090c0c7220 */ /* 0x000fe20000410000 */
[----:B------:R-:W-:Y:S01]  /*0ea0*/  IMAD.MOV.U32 R9, RZ, RZ, R11 ;  /* 0x000000ffff097224 */ /* 0x000fe200078e000b */
[----:B--2---:R-:W-:-:S05]  /*0eb0*/  FADD.FTZ R3, -R3, -RZ ;  /* 0x800000ff03037221 */ /* 0x004fca0000010100 */
[----:B------:R0:W-:Y:S01]  /*0ec0*/  STG.E [R6.64], R3 ;  /* 0x0000000306007986 */ /* 0x0001e2000c101906 */
[----:B------:R-:W-:Y:S05]  /*0ed0*/  BRA `(.L_x_596) ;  /* 0x0000001000007947 */ /* 0x000fea0003800000 */
.L_x_593:
[----:B------:R-:W-:-:S07]  /*0ee0*/  IMAD.MOV.U32 R11, RZ, RZ, R15 ;  /* 0x000000ffff0b7224 */ /* 0x000fce00078e000f */
.L_x_596:
[----:B------:R-:W-:Y:S05]  /*0ef0*/  BSYNC B0 ;  /* 0x0000000000007941 */ /* 0x000fea0003800000 */
.L_x_592:
[----:B------:R-:W-:Y:S01]  /*0f00*/  FADD.FTZ R15, R13, 1 ;  /* 0x3f8000000d0f7421 */ /* 0x000fe20000010000 */
[----:B------:R-:W-:Y:S01]  /*0f10*/  FADD.FTZ R14, R14, 1 ;  /* 0x3f8000000e0e7421 */ /* 0x000fe20000010000 */
[----:B------:R-:W-:Y:S01]  /*0f20*/  FADD.FTZ R16, R12, 1 ;  /* 0x3f8000000c107421 */ /* 0x000fe20000010000 */
[CC--:B------:R-:W-:Y:S01]  /*0f30*/  IMAD.WIDE R12, R8.reuse, R5.reuse, c[0x0][0x178] ;  /* 0x00005e00080c7625 */ /* 0x0c0fe200078e0205 */
[----:B------:R-:W1:Y:S01]  /*0f40*/  MUFU.RCP R19, R15 ;  /* 0x0000000f00137308 */ /* 0x000e620000001000 */
[----:B------:R-:W2:Y:S01]  /*0f50*/  MUFU.RCP R17, R14 ;  /* 0x0000000e00117308 */ /* 0x000ea20000001000 */
[----:B0-----:R-:W0:Y:S01]  /*0f60*/  MUFU.LG2 R3, R14 ;  /* 0x0000000e00037308 */ /* 0x001e220000000c00 */
[----:B------:R-:W3:Y:S01]  /*0f70*/  MUFU.RCP R22, R16 ;  /* 0x0000001000167308 */ /* 0x000ee20000001000 */
[----:B------:R4:W5:Y:S01]  /*0f80*/  MUFU.LG2 R18, R15 ;  /* 0x0000000f00127308 */ /* 0x0009620000000c00 */
[----:B------:R-:W3:Y:S01]  /*0f90*/  MUFU.LG2 R20, R16 ;  /* 0x0000001000147308 */ /* 0x000ee20000000c00 */
[----:B------:R-:W-:Y:S01]  /*0fa0*/  IMAD.WIDE R6, R8, R5, c[0x0][0x168] ;  /* 0x00005a0008067625 */ /* 0x000fe200078e0205 */
[----:B------:R-:W-:Y:S01]  /*0fb0*/  IADD3 R2, P0, R4, R12, RZ ;  /* 0x0000000c04027210 */ /* 0x000fe20007f1e0ff */
[----:B-1----:R-:W-:Y:S01]  /*0fc0*/  FMUL.FTZ R5, R19, R19 ;  /* 0x0000001313057220 */ /* 0x002fe20000410000 */
[----:B--2---:R-:W-:Y:S01]  /*0fd0*/  FMUL.FTZ R8, R17, R17 ;  /* 0x0000001111087220 */ /* 0x004fe20000410000 */
[----:B0-----:R-:W-:-:S02]  /*0fe0*/  FMUL.FTZ R21, R3, 0.69314718246459960938 ;  /* 0x3f31721803157820 */ /* 0x001fc40000410000 */
[----:B------:R-:W-:Y:S01]  /*0ff0*/  IMAD.X R3, R13, 0x1, R0, P0 ;  /* 0x000000010d037824 */ /* 0x000fe200000e0600 */
[----:B----4-:R-:W-:Y:S01]  /*1000*/  FMUL.FTZ R15, R5, R10 ;  /* 0x0000000a050f7220 */ /* 0x010fe20000410000 */
[----:B------:R-:W-:Y:S01]  /*1010*/  FMUL.FTZ R17, R8, R11 ;  /* 0x0000000b08117220 */ /* 0x000fe20000410000 */
[----:B------:R-:W-:Y:S01]  /*1020*/  IADD3 R10, P1, R4, R6, RZ ;  /* 0x00000006040a7210 */ /* 0x000fe20007f3e0ff */
[----:B---3--:R-:W-:Y:S01]  /*1030*/  FMUL.FTZ R14, R22, R22 ;  /* 0x00000016160e7220 */ /* 0x008fe20000410000 */
[C---:B------:R-:W-:Y:S01]  /*1040*/  IADD3 R8, P0, R4.reuse, R2, RZ ;  /* 0x0000000204087210 */ /* 0x040fe20007f1e0ff */
[----:B------:R0:W-:Y:S01]  /*1050*/  STG.E [R12.64], R21 ;  /* 0x000000150c007986 */ /* 0x0001e2000c101906 */
[----:B------:R-:W-:Y:S01]  /*1060*/  IADD3 R4, P2, R4, R10, RZ ;  /* 0x0000000a04047210 */ /* 0x000fe20007f5e0ff */
[----:B------:R-:W-:Y:S01]  /*1070*/  FMUL.FTZ R19, R14, R9 ;  /* 0x000000090e137220 */ /* 0x000fe20000410000 */
[----:B------:R-:W-:Y:S01]  /*1080*/  IADD3.X R11, R7, R0, RZ, P1, !PT ;  /* 0x00000000070b7210 */ /* 0x000fe20000ffe4ff */
[----:B-----5:R-:W-:Y:S01]  /*1090*/  FMUL.FTZ R23, R18, 0.69314718246459960938 ;  /* 0x3f31721812177820 */ /* 0x020fe20000410000 */
[----:B------:R-:W-:-:S03]  /*10a0*/  IMAD.X R9, R0, 0x1, R3, P0 ;  /* 0x0000000100097824 */ /* 0x000fc600000e0603 */
[----:B------:R-:W-:Y:S01]  /*10b0*/  IMAD.X R5, R0, 0x1, R11, P2 ;  /* 0x0000000100057824 */ /* 0x000fe200010e060b */
[----:B------:R-:W-:Y:S01]  /*10c0*/  STG.E [R2.64], R23 ;  /* 0x0000001702007986 */ /* 0x000fe2000c101906 */
[----:B0-----:R-:W-:-:S05]  /*10d0*/  FMUL.FTZ R13, R20, 0.69314718246459960938 ;  /* 0x3f317218140d7820 */ /* 0x001fca0000410000 */
[----:B------:R-:W-:Y:S04]  /*10e0*/  STG.E [R8.64], R13 ;  /* 0x0000000d08007986 */ /* 0x000fe8000c101906 */
[----:B------:R-:W-:Y:S04]  /*10f0*/  STG.E [R6.64], R17 ;  /* 0x0000001106007986 */ /* 0x000fe8000c101906 */
[----:B------:R-:W-:Y:S04]  /*1100*/  STG.E [R10.64], R15 ;  /* 0x0000000f0a007986 */ /* 0x000fe8000c101906 */
[----:B------:R-:W-:Y:S01]  /*1110*/  STG.E [R4.64], R19 ;  /* 0x0000001304007986 */ /* 0x000fe2000c101906 */
[----:B------:R-:W-:Y:S05]  /*1120*/  EXIT ;  /* 0x000000000000794d */ /* 0x000fea0003800000 */
.L_x_597:
        /* <DEDUP_REMOVED lines=13> */
.L_x_620:


//--------------------- .text.kernel_cuda_filter_write_feature --------------------------
	.section	.text.kernel_cuda_filter_write_feature,"ax",@progbits
	.sectioninfo	@"SHI_REGISTERS=9"
	.align	128
        .global         kernel_cuda_filter_write_feature
        .type           kernel_cuda_filter_write_feature,@function
        .size           kernel_cuda_filter_write_feature,(.L_x_621 - kernel_cuda_filter_write_feature)
        .other          kernel_cuda_filter_write_feature,@"STO_CUDA_ENTRY STV_DEFAULT"
kernel_cuda_filter_write_feature:
.text.kernel_cuda_filter_write_feature:
        /* <DEDUP_REMOVED lines=10> */
[----:B------:R-:W-:Y:S01]  /*00a0*/  ULDC UR4, c[0x0][0x1b0] ;  /* 0x00006c0000047ab9 */ /* 0x000fe20000000800 */
[----:B------:R-:W-:Y:S01]  /*00b0*/  IADD3 R4, R2, c[0x0][0x184], RZ ;  /* 0x0000610002047a10 */ /* 0x000fe20007ffe0ff */
[----:B------:R-:W-:Y:S01]  /*00c0*/  UIADD3 UR4, -UR4, 0x3, URZ ;  /* 0x0000000304047890 */ /* 0x000fe2000fffe13f */
[----:B------:R-:W-:Y:S01]  /*00d0*/  IADD3 R0, R0, c[0x0][0x180], RZ ;  /* 0x0000600000007a10 */ /* 0x000fe20007ffe0ff */
[----:B------:R-:W-:Y:S01]  /*00e0*/  ULDC UR5, c[0x0][0x1b8] ;  /* 0x00006e0000057ab9 */ /* 0x000fe20000000800 */
[----:B------:R-:W-:Y:S01]  /*00f0*/  IADD3 R2, R4, -c[0x0][0x1b4], RZ ;  /* 0x80006d0004027a10 */ /* 0x000fe20007ffe0ff */
[----:B------:R-:W-:Y:S01]  /*0100*/  UIADD3 UR4, UR4, UR5, URZ ;  /* 0x0000000504047290 */ /* 0x000fe2000fffe03f */
[----:B------:R-:W-:Y:S02]  /*0110*/  IADD3 R3, R0, -c[0x0][0x1b0], RZ ;  /* 0x80006c0000037a10 */ /* 0x000fe40007ffe0ff */
[----:B------:R-:W-:Y:S01]  /*0120*/  MOV R6, 0x4 ;  /* 0x0000000400067802 */ /* 0x000fe20000000f00 */
[----:B------:R-:W-:-:S06]  /*0130*/  ULOP3.LUT UR4, UR4, 0xfffffffc, URZ, 0xc0, !UPT ;  /* 0xfffffffc04047892 */ /* 0x000fcc000f8ec03f */
[----:B------:R-:W-:Y:S01]  /*0140*/  IMAD R2, R2, UR4, R3 ;  /* 0x0000000402027c24 */ /* 0x000fe2000f8e0203 */
[----:B------:R-:W-:-:S03]  /*0150*/  ULDC.64 UR4, c[0x0][0x118] ;  /* 0x0000460000047ab9 */ /* 0x000fc60000000a00 */
[----:B------:R-:W-:-:S06]  /*0160*/  IMAD.WIDE R2, R2, R6, c[0x0][0x190] ;  /* 0x0000640002027625 */ /* 0x000fcc00078e0206 */
[----:B------:R-:W2:Y:S01]  /*0170*/  LDG.E R3, [R2.64] ;  /* 0x0000000402037981 */ /* 0x000ea2000c1e1900 */
[----:B------:R-:W-:Y:S02]  /*0180*/  IADD3 R5, R0, c[0x0][0x170], RZ ;  /* 0x00005c0000057a10 */ /* 0x000fe40007ffe0ff */
[----:B------:R-:W-:-:S03]  /*0190*/  MOV R0, c[0x0][0x178] ;  /* 0x00005e0000007a02 */ /* 0x000fc60000000f00 */
[----:B------:R-:W-:-:S04]  /*01a0*/  IMAD R5, R4, c[0x0][0x174], R5 ;  /* 0x00005d0004057a24 */ /* 0x000fc800078e0205 */
[----:B------:R-:W-:-:S04]  /*01b0*/  IMAD R5, R5, R0, c[0x0][0x1a0] ;  /* 0x0000680005057624 */ /* 0x000fc800078e0200 */
[----:B------:R-:W-:-:S05]  /*01c0*/  IMAD.WIDE R4, R5, R6, c[0x0][0x198] ;  /* 0x0000660005047625 */ /* 0x000fca00078e0206 */
[----:B--2---:R-:W-:Y:S01]  /*01d0*/  STG.E [R4.64], R3 ;  /* 0x0000000304007986 */ /* 0x004fe2000c101904 */
[----:B------:R-:W-:Y:S05]  /*01e0*/  EXIT ;  /* 0x000000000000794d */ /* 0x000fea0003800000 */
.L_x_598:
        /* <DEDUP_REMOVED lines=9> */
.L_x_621:


//--------------------- .text.kernel_cuda_filter_get_feature --------------------------
	.section	.text.kernel_cuda_filter_get_feature,"ax",@progbits
	.sectioninfo	@"SHI_REGISTERS=18"
	.align	128
        .global         kernel_cuda_filter_get_feature
        .type           kernel_cuda_filter_get_feature,@function
        .size           kernel_cuda_filter_get_feature,(.L_x_622 - kernel_cuda_filter_get_feature)
        .other          kernel_cuda_filter_get_feature,@"STO_CUDA_ENTRY STV_DEFAULT"
kernel_cuda_filter_get_feature:
.text.kernel_cuda_filter_get_feature:
[----:B------:R-:W-:-:S07]  /*0000*/  IMAD.MOV.U32 R1, RZ, RZ, c[0x0][0x28] ;  /* 0x00000a00ff017624 */ /* 0x000fce00078e00ff */
[----:B------:R-:W0:Y:S01]  /*0010*/  S2UR UR4, SR_CTAID.Y ;  /* 0x00000000000479c3 */ /* 0x000e220000002600 */
[----:B------:R-:W1:Y:S01]  /*0020*/  S2R R0, SR_CTAID.X ;  /* 0x0000000000007919 */ /* 0x000e620000002500 */
[----:B------:R-:W-:Y:S01]  /*0030*/  ULDC UR5, c[0x0][0x4] ;  /* 0x0000010000057ab9 */ /* 0x000fe20000000800 */
[----:B------:R-:W-:Y:S01]  /*0040*/  IMAD.MOV.U32 R3, RZ, RZ, c[0x0][0x0] ;  /* 0x00000000ff037624 */ /* 0x000fe200078e00ff */
[----:B------:R-:W-:Y:S01]  /*0050*/  ULDC UR6, c[0x0][0x194] ;  /* 0x0000650000067ab9 */ /* 0x000fe20000000800 */
[----:B------:R-:W2:Y:S04]  /*0060*/  S2R R8, SR_TID.Y ;  /* 0x0000000000087919 */ /* 0x000ea80000002200 */
[----:B------:R-:W3:Y:S01]  /*0070*/  S2R R5, SR_TID.X ;  /* 0x0000000000057919 */ /* 0x000ee20000002100 */
[----:B0-----:R-:W-:Y:S01]  /*0080*/  UIMAD UR4, UR4, UR5, UR6 ;  /* 0x00000005040472a4 */ /* 0x001fe2000f8e0206 */
[----:B-1----:R-:W-:-:S05]  /*0090*/  IMAD R2, R0, R3, c[0x0][0x190] ;  /* 0x0000640000027624 */ /* 0x002fca00078e0203 */
[----:B--2---:R-:W-:Y:S01]  /*00a0*/  IADD3 R8, R8, UR4, RZ ;  /* 0x0000000408087c10 */ /* 0x004fe2000fffe0ff */
[----:B---3--:R-:W-:-:S03]  /*00b0*/  IMAD.IADD R4, R2, 0x1, R5 ;  /* 0x0000000102047824 */ /* 0x008fc600078e0205 */
[----:B------:R-:W-:-:S04]  /*00c0*/  ISETP.GE.AND P0, PT, R8, c[0x0][0x19c], PT ;  /* 0x0000670008007a0c */ /* 0x000fc80003f06270 */
[----:B------:R-:W-:-:S13]  /*00d0*/  ISETP.LT.AND P0, PT, R4, c[0x0][0x198], !P0 ;  /* 0x0000660004007a0c */ /* 0x000fda0004701270 */
[----:B------:R-:W-:Y:S05]  /*00e0*/  @!P0 EXIT ;  /* 0x000000000000894d */ /* 0x000fea0003800000 */
[----:B------:R-:W-:Y:S02]  /*00f0*/  ULDC.64 UR4, c[0x0][0x168] ;  /* 0x00005a0000047ab9 */ /* 0x000fe40000000a00 */
[----:B------:R-:W-:Y:S02]  /*0100*/  UIADD3 UR4, UP0, UR4, 0x4c, URZ ;  /* 0x0000004c04047890 */ /* 0x000fe4000ff1e03f */
[----:B------:R-:W-:Y:S02]  /*0110*/  ULDC.64 UR6, c[0x0][0x118] ;  /* 0x0000460000067ab9 */ /* 0x000fe40000000a00 */
[----:B------:R-:W-:Y:S02]  /*0120*/  UIADD3.X UR5, URZ, UR5, URZ, UP0, !UPT ;  /* 0x000000053f057290 */ /* 0x000fe400087fe43f */
[----:B------:R-:W-:-:S04]  /*0130*/  IMAD.U32 R2, RZ, RZ, UR4 ;  /* 0x00000004ff027e24 */ /* 0x000fc8000f8e00ff */
[----:B------:R-:W-:-:S05]  /*0140*/  IMAD.U32 R3, RZ, RZ, UR5 ;  /* 0x00000005ff037e24 */ /* 0x000fca000f8e00ff */
[----:B------:R-:W2:Y:S04]  /*0150*/  LDG.E R7, [R2.64] ;  /* 0x0000000602077981 */ /* 0x000ea8000c1e1900 */
[----:B------:R-:W3:Y:S01]  /*0160*/  LDG.E R9, [R2.64+0x10] ;  /* 0x0000100602097981 */ /* 0x000ee2000c1e1900 */
[----:B--2---:R-:W-:Y:S02]  /*0170*/  ISETP.GE.AND P0, PT, R4, R7, PT ;  /* 0x000000070400720c */ /* 0x004fe40003f06270 */
[----:B---3--:R-:W-:-:S11]  /*0180*/  ISETP.GE.AND P2, PT, R8, R9, PT ;  /* 0x000000090800720c */ /* 0x008fd60003f46270 */
[----:B------:R-:W2:Y:S04]  /*0190*/  @P0 LDG.E R7, [R2.64+0x4] ;  /* 0x0000040602070981 */ /* 0x000ea8000c1e1900 */
[----:B------:R-:W3:Y:S01]  /*01a0*/  @P2 LDG.E R9, [R2.64+0x14] ;  /* 0x0000140602092981 */ /* 0x000ee2000c1e1900 */
[----:B------:R-:W-:Y:S02]  /*01b0*/  @P0 IMAD.MOV.U32 R6, RZ, RZ, 0x1 ;  /* 0x00000001ff060424 */ /* 0x000fe400078e00ff */
[----:B------:R-:W-:Y:S02]  /*01c0*/  IMAD.MOV.U32 R12, RZ, RZ, 0x3 ;  /* 0x00000003ff0c7424 */ /* 0x000fe400078e00ff */
[----:B------:R-:W-:Y:S01]  /*01d0*/  IMAD.MOV.U32 R10, RZ, RZ, RZ ;  /* 0x000000ffff0a7224 */ /* 0x000fe200078e00ff */
[----:B--2---:R-:W-:Y:S01]  /*01e0*/  @P0 ISETP.GE.AND P1, PT, R4, R7, PT ;  /* 0x000000070400020c */ /* 0x004fe20003f26270 */
[----:B------:R-:W-:Y:S01]  /*01f0*/  IMAD.MOV.U32 R7, RZ, RZ, RZ ;  /* 0x000000ffff077224 */ /* 0x000fe200078e00ff */
[----:B---3--:R-:W-:-:S02]  /*0200*/  @P2 ISETP.GE.AND P3, PT, R8, R9, PT ;  /* 0x000000090800220c */ /* 0x008fc40003f66270 */
[----:B------:R-:W-:Y:S02]  /*0210*/  @P0 SEL R10, R6, 0x2, !P1 ;  /* 0x00000002060a0807 */ /* 0x000fe40004800000 */
[----:B------:R-:W-:-:S05]  /*0220*/  @P2 SEL R7, R12, 0x6, !P3 ;  /* 0x000000060c072807 */ /* 0x000fca0005800000 */
[----:B------:R-:W-:-:S05]  /*0230*/  IMAD.IADD R10, R7, 0x1, R10 ;  /* 0x00000001070a7824 */ /* 0x000fca00078e020a */
[----:B------:R-:W-:-:S04]  /*0240*/  LEA R6, P0, R10, c[0x0][0x168], 0x2 ;  /* 0x00005a000a067a11 */ /* 0x000fc800078010ff */
[----:B------:R-:W-:-:S05]  /*0250*/  LEA.HI.X R7, R10, c[0x0][0x16c], RZ, 0x2, P0 ;  /* 0x00005b000a077a11 */ /* 0x000fca00000f14ff */
[----:B------:R-:W2:Y:S04]  /*0260*/  LDG.E R11, [R6.64] ;  /* 0x00000006060b7981 */ /* 0x000ea8000c1e1900 */
[----:B------:R-:W3:Y:S01]  /*0270*/  LDG.E R9, [R6.64+0x24] ;  /* 0x0000240606097981 */ /* 0x000ee2000c1e1900 */
[----:B------:R-:W-:-:S04]  /*0280*/  LEA R2, P0, R10, c[0x0][0x168], 0x3 ;  /* 0x00005a000a027a11 */ /* 0x000fc800078018ff */
[----:B------:R-:W-:-:S06]  /*0290*/  LEA.HI.X R3, R10, c[0x0][0x16c], RZ, 0x3, P0 ;  /* 0x00005b000a037a11 */ /* 0x000fcc00000f1cff */
[----:B------:R-:W4:Y:S01]  /*02a0*/  LDG.E.64 R2, [R2.64+0xb0] ;  /* 0x0000b00602027981 */ /* 0x000f22000c1e1b00 */
[----:B------:R-:W-:Y:S02]  /*02b0*/  ULDC UR4, c[0x0][0x1a4] ;  /* 0x0000690000047ab9 */ /* 0x000fe40000000800 */
[----:B------:R-:W-:Y:S01]  /*02c0*/  USHF.R.S32.HI UR4, URZ, 0x1f, UR4 ;  /* 0x0000001f3f047899 */ /* 0x000fe20008011404 */
[----:B--2---:R-:W-:Y:S02]  /*02d0*/  IMAD.IADD R11, R4, 0x1, R11 ;  /* 0x00000001040b7824 */ /* 0x004fe400078e020b */
[----:B------:R-:W-:Y:S02]  /*02e0*/  IMAD.MOV.U32 R4, RZ, RZ, c[0x0][0x170] ;  /* 0x00005c00ff047624 */ /* 0x000fe400078e00ff */
[----:B---3--:R-:W-:-:S04]  /*02f0*/  IMAD R9, R8, R9, R11 ;  /* 0x0000000908097224 */ /* 0x008fc800078e020b */
[----:B------:R-:W-:-:S05]  /*0300*/  IMAD R9, R9, c[0x0][0x1a0], RZ ;  /* 0x0000680009097a24 */ /* 0x000fca00078e02ff */
[----:B------:R-:W-:-:S04]  /*0310*/  IADD3 R10, P0, R9, c[0x0][0x1a4], RZ ;  /* 0x00006900090a7a10 */ /* 0x000fc80007f1e0ff */
[----:B------:R-:W-:Y:S02]  /*0320*/  LEA.HI.X.SX32 R13, R9, UR4, 0x1, P0 ;  /* 0x00000004090d7c11 */ /* 0x000fe400080f0eff */
[----:B------:R-:W-:-:S04]  /*0330*/  IADD3 R7, P0, R10, c[0x0][0x170], RZ ;  /* 0x00005c000a077a10 */ /* 0x000fc80007f1e0ff */
[----:B------:R-:W-:Y:S02]  /*0340*/  LEA.HI.X.SX32 R4, R4, R13, 0x1, P0 ;  /* 0x0000000d04047211 */ /* 0x000fe400000f0eff */
[----:B----4-:R-:W-:-:S04]  /*0350*/  LEA R6, P0, R7, R2, 0x2 ;  /* 0x0000000207067211 */ /* 0x010fc800078010ff */
[----:B------:R-:W-:-:S05]  /*0360*/  LEA.HI.X R7, R7, R3, R4, 0x2, P0 ;  /* 0x0000000307077211 */ /* 0x000fca00000f1404 */
[----:B------:R-:W2:Y:S01]  /*0370*/  LD.E R6, [R6.64] ;  /* 0x0000000606067980 */ /* 0x000ea2000c101900 */
[----:B------:R-:W-:Y:S01]  /*0380*/  IADD3 R4, R12, -c[0x0][0x190], RZ ;  /* 0x800064000c047a10 */ /* 0x000fe20007ffe0ff */
[----:B------:R-:W-:Y:S01]  /*0390*/  IMAD R0, R0, c[0x0][0x0], R5 ;  /* 0x0000000000007a24 */ /* 0x000fe200078e0205 */
[----:B------:R-:W-:Y:S01]  /*03a0*/  IADD3 R9, R8, -c[0x0][0x194], RZ ;  /* 0x8000650008097a10 */ /* 0x000fe20007ffe0ff */
[----:B------:R-:W-:Y:S01]  /*03b0*/  IMAD.MOV.U32 R11, RZ, RZ, 0x4 ;  /* 0x00000004ff0b7424 */ /* 0x000fe200078e00ff */
[----:B------:R-:W-:Y:S02]  /*03c0*/  IADD3 R4, R4, c[0x0][0x198], RZ ;  /* 0x0000660004047a10 */ /* 0x000fe40007ffe0ff */
[----:B------:R-:W-:Y:S02]  /*03d0*/  ISETP.LE.AND P0, PT, RZ, c[0x0][0x174], PT ;  /* 0x00005d00ff007a0c */ /* 0x000fe40003f03270 */
[----:B------:R-:W-:-:S05]  /*03e0*/  LOP3.LUT R4, R4, 0xfffffffc, RZ, 0xc0, !PT ;  /* 0xfffffffc04047812 */ /* 0x000fca00078ec0ff */
[----:B------:R-:W-:-:S04]  /*03f0*/  IMAD R0, R4, R9, R0 ;  /* 0x0000000904007224 */ /* 0x000fc800078e0200 */
[----:B------:R-:W-:Y:S01]  /*0400*/  IMAD.WIDE R4, R0, R11, c[0x0][0x178] ;  /* 0x00005e0000047625 */ /* 0x000fe200078e020b */
[----:B--2---:R-:W-:-:S05]  /*0410*/  FMUL.FTZ R15, R6, c[0x0][0x188] ;  /* 0x00006200060f7a20 */ /* 0x004fca0000410000 */
[----:B------:R0:W-:Y:S01]  /*0420*/  STG.E [R4.64], R15 ;  /* 0x0000000f04007986 */ /* 0x0001e2000c101906 */
[----:B------:R-:W-:Y:S05]  /*0430*/  @!P0 EXIT ;  /* 0x000000000000894d */ /* 0x000fea0003800000 */
[----:B------:R-:W-:Y:S02]  /*0440*/  IMAD.MOV.U32 R6, RZ, RZ, c[0x0][0x160] ;  /* 0x00005800ff067624 */ /* 0x000fe400078e00ff */
[----:B0-----:R-:W-:-:S03]  /*0450*/  IMAD.WIDE R4, R0, R11, c[0x0][0x180] ;  /* 0x0000600000047625 */ /* 0x001fc600078e020b */
[----:B------:R-:W-:-:S13]  /*0460*/  ISETP.GT.AND P0, PT, R6, 0x1, PT ;  /* 0x000000010600780c */ /* 0x000fda0003f04270 */
[----:B------:R-:W-:-:S05]  /*0470*/  @!P0 IMAD.MOV.U32 R7, RZ, RZ, 0x501502f9 ;  /* 0x501502f9ff078424 */ /* 0x000fca00078e00ff */
[----:B------:R0:W-:Y:S01]  /*0480*/  @!P0 STG.E [R4.64], R7 ;  /* 0x0000000704008986 */ /* 0x0001e2000c101906 */
[----:B------:R-:W-:Y:S05]  /*0490*/  @!P0 EXIT ;  /* 0x000000000000894d */ /* 0x000fea0003800000 */
[----:B------:R-:W-:Y:S01]  /*04a0*/  IMAD.MOV.U32 R0, RZ, RZ, c[0x0][0x174] ;  /* 0x00005d00ff007624 */ /* 0x000fe200078e00ff */
[----:B0-----:R-:W-:-:S04]  /*04b0*/  IADD3 R7, P0, R10, c[0x0][0x174], RZ ;  /* 0x00005d000a077a10 */ /* 0x001fc80007f1e0ff */
[----:B------:R-:W-:Y:S02]  /*04c0*/  LEA.HI.X.SX32 R0, R0, R13, 0x1, P0 ;  /* 0x0000000d00007211 */ /* 0x000fe400000f0eff */
[----:B------:R-:W-:-:S04]  /*04d0*/  LEA R2, P0, R7, R2, 0x2 ;  /* 0x0000000207027211 */ /* 0x000fc800078010ff */
[----:B------:R-:W-:-:S06]  /*04e0*/  LEA.HI.X R3, R7, R3, R0, 0x2, P0 ;  /* 0x0000000307037211 */ /* 0x000fcc00000f1400 */
[----:B------:R-:W2:Y:S01]  /*04f0*/  LD.E R3, [R2.64] ;  /* 0x0000000602037980 */ /* 0x000ea2000c101900 */
[----:B------:R-:W-:Y:S01]  /*0500*/  IADD3 R0, R6, -0x1, RZ ;  /* 0xffffffff06007810 */ /* 0x000fe20007ffe0ff */
[----:B------:R-:W-:-:S04]  /*0510*/  FMUL.FTZ R7, R15, R15 ;  /* 0x0000000f0f077220 */ /* 0x000fc80000410000 */
[----:B------:R-:W-:-:S05]  /*0520*/  IMAD R0, R0, c[0x0][0x160], RZ ;  /* 0x0000580000007a24 */ /* 0x000fca00078e02ff */
[----:B------:R-:W-:Y:S02]  /*0530*/  I2FP.F32.S32 R6, R0 ;  /* 0x0000000000067245 */ /* 0x000fe40000201400 */
[----:B------:R-:W-:Y:S02]  /*0540*/  I2FP.F32.S32 R0, c[0x0][0x160] ;  /* 0x0000580000007a45 */ /* 0x000fe40000201400 */
[----:B------:R-:W0:Y:S03]  /*0550*/  MUFU.RCP R9, R6 ;  /* 0x0000000600097308 */ /* 0x000e260000001000 */
[----:B--2---:R-:W-:-:S04]  /*0560*/  FFMA.FTZ R0, -R0, R7, R3 ;  /* 0x0000000700007223 */ /* 0x004fc80000010103 */
[----:B0-----:R-:W-:-:S05]  /*0570*/  FMUL.FTZ R0, R0, R9 ;  /* 0x0000000900007220 */ /* 0x001fca0000410000 */
[----:B------:R-:W-:-:S05]  /*0580*/  FMNMX.FTZ R7, RZ, R0, !PT ;  /* 0x00000000ff077209 */ /* 0x000fca0007810000 */
[----:B------:R-:W-:Y:S01]  /*0590*/  STG.E [R4.64], R7 ;  /* 0x0000000704007986 */ /* 0x000fe2000c101906 */
[----:B------:R-:W-:Y:S05]  /*05a0*/  EXIT ;  /* 0x000000000000794d */ /* 0x000fea0003800000 */
.L_x_599:
        /* <DEDUP_REMOVED lines=13> */
.L_x_622:


//--------------------- .text.kernel_cuda_filter_divide_shadow --------------------------
	.section	.text.kernel_cuda_filter_divide_shadow,"ax",@progbits
	.sectioninfo	@"SHI_REGISTERS=20"
	.align	128
        .global         kernel_cuda_filter_divide_shadow
        .type           kernel_cuda_filter_divide_shadow,@function
        .size           kernel_cuda_filter_divide_shadow,(.L_x_623 - kernel_cuda_filter_divide_shadow)
        .other          kernel_cuda_filter_divide_shadow,@"STO_CUDA_ENTRY STV_DEFAULT"
kernel_cuda_filter_divide_shadow:
.text.kernel_cuda_filter_divide_shadow:
        /* <DEDUP_REMOVED lines=27> */
[----:B------:R-:W-:Y:S01]  /*01b0*/  IMAD.MOV.U32 R14, RZ, RZ, 0x3 ;  /* 0x00000003ff0e7424 */ /* 0x000fe200078e00ff */
[----:B------:R-:W-:Y:S02]  /*01c0*/  MOV R9, RZ ;  /* 0x000000ff00097202 */ /* 0x000fe40000000f00 */
[----:B--2---:R-:W-:Y:S01]  /*01d0*/  @P0 ISETP.GE.AND P1, PT, R0, R7, PT ;  /* 0x000000070000020c */ /* 0x004fe20003f26270 */
[----:B------:R-:W-:Y:S01]  /*01e0*/  IMAD.MOV.U32 R0, RZ, RZ, 0x1 ;  /* 0x00000001ff007424 */ /* 0x000fe200078e00ff */
[----:B---3--:R-:W-:Y:S01]  /*01f0*/  @P2 ISETP.GE.AND P3, PT, R11, R6, PT ;  /* 0x000000060b00220c */ /* 0x008fe20003f66270 */
[----:B------:R-:W-:-:S03]  /*0200*/  IMAD.MOV.U32 R6, RZ, RZ, RZ ;  /* 0x000000ffff067224 */ /* 0x000fc600078e00ff */
[----:B------:R-:W-:Y:S02]  /*0210*/  @P0 SEL R9, R0, 0x2, !P1 ;  /* 0x0000000200090807 */ /* 0x000fe40004800000 */
[----:B------:R-:W-:-:S04]  /*0220*/  @P2 SEL R6, R14, 0x6, !P3 ;  /* 0x000000060e062807 */ /* 0x000fc80005800000 */
[----:B------:R-:W-:-:S04]  /*0230*/  IADD3 R9, R6, R9, RZ ;  /* 0x0000000906097210 */ /* 0x000fc80007ffe0ff */
[----:B------:R-:W-:-:S04]  /*0240*/  LEA R6, P0, R9, c[0x0][0x168], 0x2 ;  /* 0x00005a0009067a11 */ /* 0x000fc800078010ff */
[----:B------:R-:W-:-:S05]  /*0250*/  LEA.HI.X R7, R9, c[0x0][0x16c], RZ, 0x2, P0 ;  /* 0x00005b0009077a11 */ /* 0x000fca00000f14ff */
[----:B------:R-:W2:Y:S04]  /*0260*/  LDG.E R13, [R6.64] ;  /* 0x00000008060d7981 */ /* 0x000ea8000c1e1900 */
[----:B------:R-:W3:Y:S01]  /*0270*/  LDG.E R12, [R6.64+0x24] ;  /* 0x00002408060c7981 */ /* 0x000ee2000c1e1900 */
[----:B------:R-:W-:-:S04]  /*0280*/  LEA R8, P0, R9, c[0x0][0x168], 0x3 ;  /* 0x00005a0009087a11 */ /* 0x000fc800078018ff */
[----:B------:R-:W-:-:S05]  /*0290*/  LEA.HI.X R9, R9, c[0x0][0x16c], RZ, 0x3, P0 ;  /* 0x00005b0009097a11 */ /* 0x000fca00000f1cff */
[----:B------:R-:W4:Y:S01]  /*02a0*/  LDG.E.64 R2, [R8.64+0xb0] ;  /* 0x0000b00808027981 */ /* 0x000f22000c1e1b00 */
[----:B------:R-:W-:Y:S02]  /*02b0*/  ULDC UR4, c[0x0][0x1b4] ;  /* 0x00006d0000047ab9 */ /* 0x000fe40000000800 */
[----:B------:R-:W-:Y:S01]  /*02c0*/  USHF.R.S32.HI UR4, URZ, 0x1f, UR4 ;  /* 0x0000001f3f047899 */ /* 0x000fe20008011404 */
[----:B--2---:R-:W-:-:S05]  /*02d0*/  IADD3 R13, R13, R10, R5 ;  /* 0x0000000a0d0d7210 */ /* 0x004fca0007ffe005 */
[----:B---3--:R-:W-:-:S04]  /*02e0*/  IMAD R12, R11, R12, R13 ;  /* 0x0000000c0b0c7224 */ /* 0x008fc800078e020d */
[----:B------:R-:W-:-:S05]  /*02f0*/  IMAD R12, R12, c[0x0][0x1b0], RZ ;  /* 0x00006c000c0c7a24 */ /* 0x000fca00078e02ff */
[----:B------:R-:W-:-:S04]  /*0300*/  IADD3 R13, P0, R12, c[0x0][0x1b4], RZ ;  /* 0x00006d000c0d7a10 */ /* 0x000fc80007f1e0ff */
[----:B------:R-:W-:Y:S02]  /*0310*/  LEA.HI.X.SX32 R12, R12, UR4, 0x1, P0 ;  /* 0x000000040c0c7c11 */ /* 0x000fe400080f0eff */
[----:B----4-:R-:W-:-:S04]  /*0320*/  LEA R2, P0, R13, R2, 0x2 ;  /* 0x000000020d027211 */ /* 0x010fc800078010ff */
[----:B------:R-:W-:-:S05]  /*0330*/  LEA.HI.X R3, R13, R3, R12, 0x2, P0 ;  /* 0x000000030d037211 */ /* 0x000fca00000f140c */
[----:B------:R-:W2:Y:S04]  /*0340*/  LD.E R6, [R2.64+0x38] ;  /* 0x0000380802067980 */ /* 0x000ea8000c101900 */
[----:B------:R-:W3:Y:S01]  /*0350*/  LD.E R10, [R2.64+0x3c] ;  /* 0x00003c08020a7980 */ /* 0x000ee2000c101900 */
[----:B------:R-:W-:Y:S01]  /*0360*/  IADD3 R9, R11, -c[0x0][0x1a4], RZ ;  /* 0x800069000b097a10 */ /* 0x000fe20007ffe0ff */
[----:B------:R-:W-:Y:S02]  /*0370*/  IMAD R4, R4, c[0x0][0x0], R5 ;  /* 0x0000000004047a24 */ /* 0x000fe400078e0205 */
[----:B------:R-:W-:Y:S01]  /*0380*/  IMAD.MOV.U32 R8, RZ, RZ, 0x4 ;  /* 0x00000004ff087424 */ /* 0x000fe200078e00ff */
[----:B--2---:R-:W-:Y:S02]  /*0390*/  FMNMX.FTZ R7, R6, 1.0000000116860974231e-07, !PT ;  /* 0x33d6bf9506077809 */ /* 0x004fe40007810000 */
[----:B------:R-:W-:-:S04]  /*03a0*/  IADD3 R6, R14, -c[0x0][0x1a0], RZ ;  /* 0x800068000e067a10 */ /* 0x000fc80007ffe0ff */
[----:B------:R-:W3:Y:S01]  /*03b0*/  MUFU.RCP R7, R7 ;  /* 0x0000000700077308 */ /* 0x000ee20000001000 */
[----:B------:R-:W-:-:S04]  /*03c0*/  IADD3 R6, R6, c[0x0][0x1a8], RZ ;  /* 0x00006a0006067a10 */ /* 0x000fc80007ffe0ff */
[----:B------:R-:W-:-:S05]  /*03d0*/  LOP3.LUT R6, R6, 0xfffffffc, RZ, 0xc0, !PT ;  /* 0xfffffffc06067812 */ /* 0x000fca00078ec0ff */
[----:B------:R-:W-:-:S04]  /*03e0*/  IMAD R9, R6, R9, R4 ;  /* 0x0000000906097224 */ /* 0x000fc800078e0204 */
[----:B------:R-:W-:Y:S01]  /*03f0*/  IMAD.WIDE R4, R9, R8, c[0x0][0x170] ;  /* 0x00005c0009047625 */ /* 0x000fe200078e0208 */
[----:B---3--:R-:W-:-:S05]  /*0400*/  FMUL.FTZ R11, R10, R7 ;  /* 0x000000070a0b7220 */ /* 0x008fca0000410000 */
[----:B------:R-:W-:Y:S04]  /*0410*/  STG.E [R4.64], R11 ;  /* 0x0000000b04007986 */ /* 0x000fe8000c101908 */
[----:B------:R-:W2:Y:S04]  /*0420*/  LD.E R6, [R2.64+0x44] ;  /* 0x0000440802067980 */ /* 0x000ea8000c101900 */
[----:B------:R-:W3:Y:S01]  /*0430*/  LD.E R12, [R2.64+0x48] ;  /* 0x00004808020c7980 */ /* 0x000ee2000c101900 */
[----:B------:R-:W-:Y:S02]  /*0440*/  ULDC UR6, c[0x0][0x160] ;  /* 0x0000580000067ab9 */ /* 0x000fe40000000800 */
[----:B------:R-:W-:Y:S01]  /*0450*/  ULDC UR7, c[0x0][0x160] ;  /* 0x0000580000077ab9 */ /* 0x000fe20000000800 */
[----:B--2---:R-:W-:Y:S01]  /*0460*/  FMNMX.FTZ R10, R6, 1.0000000116860974231e-07, !PT ;  /* 0x33d6bf95060a7809 */ /* 0x004fe20007810000 */
[----:B------:R-:W-:-:S03]  /*0470*/  IMAD.WIDE R6, R9, R8, c[0x0][0x178] ;  /* 0x00005e0009067625 */ /* 0x000fc600078e0208 */
[----:B------:R-:W3:Y:S02]  /*0480*/  MUFU.RCP R13, R10 ;  /* 0x0000000a000d7308 */ /* 0x000ee40000001000 */
[----:B---3--:R-:W-:-:S05]  /*0490*/  FMUL.FTZ R13, R12, R13 ;  /* 0x0000000d0c0d7220 */ /* 0x008fca0000410000 */
[----:B------:R0:W-:Y:S04]  /*04a0*/  STG.E [R6.64], R13 ;  /* 0x0000000d06007986 */ /* 0x0001e8000c101908 */
[----:B------:R1:W2:Y:S04]  /*04b0*/  LD.E R14, [R2.64+0x4c] ;  /* 0x00004c08020e7980 */ /* 0x0002a8000c101900 */
[----:B------:R-:W3:Y:S04]  /*04c0*/  LDG.E R12, [R4.64] ;  /* 0x00000008040c7981 */ /* 0x000ee8000c1e1900 */
[----:B------:R1:W4:Y:S01]  /*04d0*/  LD.E R15, [R2.64+0x40] ;  /* 0x00004008020f7980 */ /* 0x000322000c101900 */
[----:B------:R-:W-:Y:S01]  /*04e0*/  ULEA.HI UR4, UR6, UR7, URZ, 0x1 ;  /* 0x0000000706047291 */ /* 0x000fe2000f8f083f */
[----:B------:R-:W-:Y:S01]  /*04f0*/  IADD3 R0, R0, c[0x0][0x160], RZ ;  /* 0x0000580000007a10 */ /* 0x000fe20007ffe0ff */
[----:B0-----:R-:W-:-:S02]  /*0500*/  FMUL.FTZ R13, R13, R13 ;  /* 0x0000000d0d0d7220 */ /* 0x001fc40000410000 */
[----:B------:R-:W-:Y:S01]  /*0510*/  USHF.R.S32.HI UR4, URZ, 0x1, UR4 ;  /* 0x000000013f047899 */ /* 0x000fe20008011404 */
[----:B------:R-:W-:-:S03]  /*0520*/  LEA.HI R0, R0, R0, RZ, 0x1 ;  /* 0x0000000000007211 */ /* 0x000fc600078f08ff */
[----:B------:R-:W-:Y:S01]  /*0530*/  UIADD3 UR5, UR4, -0x1, URZ ;  /* 0xffffffff04057890 */ /* 0x000fe2000fffe03f */
[----:B------:R-:W-:Y:S02]  /*0540*/  SHF.R.S32.HI R0, RZ, 0x1, R0 ;  /* 0x00000001ff007819 */ /* 0x000fe40000011400 */
[----:B-1----:R-:W-:Y:S01]  /*0550*/  I2FP.F32.S32 R2, UR4 ;  /* 0x0000000400027c45 */ /* 0x002fe20008201400 */
[----:B------:R-:W-:Y:S01]  /*0560*/  UISETP.LT.AND UP0, UPT, UR5, 0x1, UPT ;  /* 0x000000010500788c */ /* 0x000fe2000bf01270 */
[----:B------:R-:W-:Y:S01]  /*0570*/  IADD3 R3, R0, -0x1, RZ ;  /* 0xffffffff00037810 */ /* 0x000fe20007ffe0ff */
[----:B------:R-:W-:Y:S02]  /*0580*/  UIMAD UR4, UR6, UR7, URZ ;  /* 0x00000007060472a4 */ /* 0x000fe4000f8e023f */
[----:B------:R-:W-:Y:S01]  /*0590*/  USEL UR5, UR5, 0x1, !UP0 ;  /* 0x0000000105057887 */ /* 0x000fe2000c000000 */
[----:B------:R-:W-:-:S04]  /*05a0*/  IMNMX R3, R3, 0x1, !PT ;  /* 0x0000000103037817 */ /* 0x000fc80007800200 */
[----:B------:R-:W-:Y:S02]  /*05b0*/  I2FP.F32.S32 R10, R3 ;  /* 0x00000003000a7245 */ /* 0x000fe40000201400 */
[----:B------:R-:W-:Y:S02]  /*05c0*/  I2FP.F32.S32 R11, UR5 ;  /* 0x00000005000b7c45 */ /* 0x000fe40008201400 */
[----:B------:R-:W-:Y:S02]  /*05d0*/  I2FP.F32.S32 R3, R0 ;  /* 0x0000000000037245 */ /* 0x000fe40000201400 */
[----:B------:R-:W-:Y:S02]  /*05e0*/  I2FP.F32.S32 R0, c[0x0][0x160] ;  /* 0x0000580000007a45 */ /* 0x000fe40000201400 */
[----:B------:R-:W0:Y:S01]  /*05f0*/  MUFU.RCP R11, R11 ;  /* 0x0000000b000b7308 */ /* 0x000e220000001000 */
[----:B--2---:R-:W-:Y:S02]  /*0600*/  FFMA.FTZ R2, R13, -R2, R14 ;  /* 0x800000020d027223 */ /* 0x004fe4000001000e */
[----:B------:R-:W1:Y:S01]  /*0610*/  MUFU.RCP R13, R10 ;  /* 0x0000000a000d7308 */ /* 0x000e620000001000 */
[----:B---3--:R-:W-:-:S02]  /*0620*/  FMUL.FTZ R12, R12, R12 ;  /* 0x0000000c0c0c7220 */ /* 0x008fc40000410000 */
[----:B------:R-:W-:Y:S02]  /*0630*/  FMNMX.FTZ R2, RZ, R2, !PT ;  /* 0x00000002ff027209 */ /* 0x000fe40007810000 */
[----:B----4-:R-:W-:Y:S01]  /*0640*/  FFMA.FTZ R3, R12, -R3, R15 ;  /* 0x800000030c037223 */ /* 0x010fe2000001000f */
[----:B------:R-:W-:Y:S02]  /*0650*/  I2FP.F32.S32 R12, UR4 ;  /* 0x00000004000c7c45 */ /* 0x000fe40008201400 */
[----:B0-----:R-:W-:Y:S02]  /*0660*/  FMUL.FTZ R2, R2, R11 ;  /* 0x0000000b02027220 */ /* 0x001fe40000410000 */
[----:B------:R-:W0:Y:S01]  /*0670*/  MUFU.RCP R11, R0 ;  /* 0x00000000000b7308 */ /* 0x000e220000001000 */
[----:B------:R-:W-:Y:S01]  /*0680*/  FMNMX.FTZ R3, RZ, R3, !PT ;  /* 0x00000003ff037209 */ /* 0x000fe20007810000 */
[----:B------:R-:W2:Y:S04]  /*0690*/  MUFU.RCP R15, R12 ;  /* 0x0000000c000f7308 */ /* 0x000ea80000001000 */
[CCC-:B-1----:R-:W-:Y:S01]  /*06a0*/  FFMA.FTZ R10, R3.reuse, R13.reuse, -R2.reuse ;  /* 0x0000000d030a7223 */ /* 0x1c2fe20000010802 */
[----:B------:R-:W-:-:S03]  /*06b0*/  FFMA.FTZ R2, R3, R13, R2 ;  /* 0x0000000d03027223 */ /* 0x000fc60000010002 */
[----:B------:R-:W-:Y:S01]  /*06c0*/  FMUL.FTZ R3, R10, 0.5 ;  /* 0x3f0000000a037820 */ /* 0x000fe20000410000 */
[----:B------:R-:W-:-:S03]  /*06d0*/  FMUL.FTZ R2, R2, 0.5 ;  /* 0x3f00000002027820 */ /* 0x000fc60000410000 */
[----:B------:R-:W-:Y:S01]  /*06e0*/  FMUL.FTZ R10, R10, R3 ;  /* 0x000000030a0a7220 */ /* 0x000fe20000410000 */
[----:B0-----:R-:W-:Y:S01]  /*06f0*/  FMUL.FTZ R13, R2, R11 ;  /* 0x0000000b020d7220 */ /* 0x001fe20000410000 */
[CC--:B------:R-:W-:Y:S02]  /*0700*/  IMAD.WIDE R2, R9.reuse, R8.reuse, c[0x0][0x180] ;  /* 0x0000600009027625 */ /* 0x0c0fe400078e0208 */
[----:B--2---:R-:W-:Y:S02]  /*0710*/  FMUL.FTZ R15, R10, R15 ;  /* 0x0000000f0a0f7220 */ /* 0x004fe40000410000 */
[CC--:B------:R-:W-:Y:S01]  /*0720*/  IMAD.WIDE R10, R9.reuse, R8.reuse, c[0x0][0x188] ;  /* 0x00006200090a7625 */ /* 0x0c0fe200078e0208 */
[----:B------:R-:W-:Y:S04]  /*0730*/  STG.E [R2.64], R13 ;  /* 0x0000000d02007986 */ /* 0x000fe8000c101908 */
[----:B------:R-:W-:Y:S04]  /*0740*/  STG.E [R10.64], R15 ;  /* 0x0000000f0a007986 */ /* 0x000fe8000c101908 */
[----:B------:R-:W2:Y:S04]  /*0750*/  LDG.E R6, [R6.64] ;  /* 0x0000000806067981 */ /* 0x000ea8000c1e1900 */
[----:B------:R-:W2:Y:S01]  /*0760*/  LDG.E R5, [R4.64] ;  /* 0x0000000804057981 */ /* 0x000ea2000c1e1900 */
[----:B------:R-:W-:Y:S01]  /*0770*/  IMAD.WIDE R8, R9, R8, c[0x0][0x190] ;  /* 0x0000640009087625 */ /* 0x000fe200078e0208 */
[----:B--2---:R-:W-:-:S04]  /*0780*/  FADD.FTZ R0, -R6, R5 ;  /* 0x0000000506007221 */ /* 0x004fc80000010100 */
[----:B------:R-:W-:-:S04]  /*0790*/  FMUL.FTZ R17, R0, 0.5 ;  /* 0x3f00000000117820 */ /* 0x000fc80000410000 */
[----:B------:R-:W-:-:S05]  /*07a0*/  FMUL.FTZ R17, R0, R17 ;  /* 0x0000001100117220 */ /* 0x000fca0000410000 */
[----:B------:R-:W-:Y:S01]  /*07b0*/  STG.E [R8.64], R17 ;  /* 0x0000001108007986 */ /* 0x000fe2000c101908 */
[----:B------:R-:W-:Y:S05]  /*07c0*/  EXIT ;  /* 0x000000000000794d */ /* 0x000fea0003800000 */
.L_x_600:
        /* <DEDUP_REMOVED lines=11> */
.L_x_623:


//--------------------- .text.kernel_cuda_filter_convert_from_rgb --------------------------
	.section	.text.kernel_cuda_filter_convert_from_rgb,"ax",@progbits
	.sectioninfo	@"SHI_REGISTERS=14"
	.align	128
        .global         kernel_cuda_filter_convert_from_rgb
        .type           kernel_cuda_filter_convert_from_rgb,@function
        .size           kernel_cuda_filter_convert_from_rgb,(.L_x_624 - kernel_cuda_filter_convert_from_rgb)
        .other          kernel_cuda_filter_convert_from_rgb,@"STO_CUDA_ENTRY STV_DEFAULT"
kernel_cuda_filter_convert_from_rgb:
.text.kernel_cuda_filter_convert_from_rgb:
        /* <DEDUP_REMOVED lines=10> */
[----:B------:R-:W-:Y:S01]  /*00a0*/  IADD3 R2, R0, c[0x0][0x170], RZ ;  /* 0x00005c0000027a10 */ /* 0x000fe20007ffe0ff */
[----:B------:R-:W-:Y:S01]  /*00b0*/  ULDC.64 UR4, c[0x0][0x118] ;  /* 0x0000460000047ab9 */ /* 0x000fe20000000a00 */
[----:B------:R-:W-:Y:S02]  /*00c0*/  IADD3 R3, R4, c[0x0][0x174], RZ ;  /* 0x00005d0004037a10 */ /* 0x000fe40007ffe0ff */
[----:B------:R-:W-:-:S03]  /*00d0*/  MOV R9, 0x4 ;  /* 0x0000000400097802 */ /* 0x000fc60000000f00 */
[----:B------:R-:W-:-:S04]  /*00e0*/  IMAD R2, R3, c[0x0][0x178], R2 ;  /* 0x00005e0003027a24 */ /* 0x000fc800078e0202 */
[----:B------:R-:W-:-:S04]  /*00f0*/  IMAD R2, R2, 0x3, RZ ;  /* 0x0000000302027824 */ /* 0x000fc800078e02ff */
[----:B------:R-:W-:-:S05]  /*0100*/  IMAD.WIDE R2, R2, R9, c[0x0][0x160] ;  /* 0x0000580002027625 */ /* 0x000fca00078e0209 */
[----:B------:R-:W2:Y:S01]  /*0110*/  LDG.E R7, [R2.64] ;  /* 0x0000000402077981 */ /* 0x000ea2000c1e1900 */
[----:B------:R-:W-:Y:S02]  /*0120*/  MOV R5, c[0x0][0x180] ;  /* 0x0000600000057a02 */ /* 0x000fe40000000f00 */
[----:B------:R-:W-:Y:S02]  /*0130*/  IADD3 R4, R4, c[0x0][0x184], RZ ;  /* 0x0000610004047a10 */ /* 0x000fe40007ffe0ff */
[----:B------:R-:W-:Y:S02]  /*0140*/  IADD3 R5, R0, c[0x0][0x190], R5 ;  /* 0x0000640000057a10 */ /* 0x000fe40007ffe005 */
[----:B------:R-:W-:-:S03]  /*0150*/  I2FP.F32.S32 R0, c[0x0][0x19c] ;  /* 0x0000670000007a45 */ /* 0x000fc60000201400 */
[----:B------:R-:W-:-:S04]  /*0160*/  IMAD R4, R4, c[0x0][0x194], R5 ;  /* 0x0000650004047a24 */ /* 0x000fc800078e0205 */
[----:B------:R-:W-:-:S04]  /*0170*/  IMAD R4, R4, c[0x0][0x198], RZ ;  /* 0x0000660004047a24 */ /* 0x000fc800078e02ff */
[----:B------:R-:W-:Y:S01]  /*0180*/  IMAD.WIDE R4, R4, R9, c[0x0][0x168] ;  /* 0x00005a0004047625 */ /* 0x000fe200078e0209 */
[----:B--2---:R-:W-:-:S05]  /*0190*/  FMUL.FTZ R7, R0, R7 ;  /* 0x0000000700077220 */ /* 0x004fca0000410000 */
[----:B------:R-:W-:Y:S04]  /*01a0*/  STG.E [R4.64], R7 ;  /* 0x0000000704007986 */ /* 0x000fe8000c101904 */
[----:B------:R-:W2:Y:S02]  /*01b0*/  LDG.E R9, [R2.64+0x4] ;  /* 0x0000040402097981 */ /* 0x000ea4000c1e1900 */
[----:B--2---:R-:W-:-:S05]  /*01c0*/  FMUL.FTZ R9, R0, R9 ;  /* 0x0000000900097220 */ /* 0x004fca0000410000 */
[----:B------:R-:W-:Y:S04]  /*01d0*/  STG.E [R4.64+0x4], R9 ;  /* 0x0000040904007986 */ /* 0x000fe8000c101904 */
[----:B------:R-:W2:Y:S02]  /*01e0*/  LDG.E R11, [R2.64+0x8] ;  /* 0x00000804020b7981 */ /* 0x000ea4000c1e1900 */
[----:B--2---:R-:W-:-:S05]  /*01f0*/  FMUL.FTZ R11, R0, R11 ;  /* 0x0000000b000b7220 */ /* 0x004fca0000410000 */
[----:B------:R-:W-:Y:S01]  /*0200*/  STG.E [R4.64+0x8], R11 ;  /* 0x0000080b04007986 */ /* 0x000fe2000c101904 */
[----:B------:R-:W-:Y:S05]  /*0210*/  EXIT ;  /* 0x000000000000794d */ /* 0x000fea0003800000 */
.L_x_601:
        /* <DEDUP_REMOVED lines=14> */
.L_x_624:


//--------------------- .text.kernel_cuda_filter_convert_to_rgb --------------------------
	.section	.text.kernel_cuda_filter_convert_to_rgb,"ax",@progbits
	.sectioninfo	@"SHI_REGISTERS=16"
	.align	128
        .global         kernel_cuda_filter_convert_to_rgb
        .type           kernel_cuda_filter_convert_to_rgb,@function
        .size           kernel_cuda_filter_convert_to_rgb,(.L_x_625 - kernel_cuda_filter_convert_to_rgb)
        .other          kernel_cuda_filter_convert_to_rgb,@"STO_CUDA_ENTRY STV_DEFAULT"
kernel_cuda_filter_convert_to_rgb:
.text.kernel_cuda_filter_convert_to_rgb:
[----:B------:R-:W-:-:S07]  /*0000*/  IMAD.MOV.U32 R1, RZ, RZ, c[0x0][0x28] ;  /* 0x00000a00ff017624 */ /* 0x000fce00078e00ff */
        /* <DEDUP_REMOVED lines=9> */
[----:B------:R-:W-:Y:S01]  /*00a0*/  IMAD.MOV.U32 R2, RZ, RZ, c[0x0][0x18c] ;  /* 0x00006300ff027624 */ /* 0x000fe200078e00ff */
[----:B------:R-:W-:-:S04]  /*00b0*/  ULDC.64 UR6, c[0x0][0x118] ;  /* 0x0000460000067ab9 */ /* 0x000fc80000000a00 */
[C---:B------:R-:W-:Y:S02]  /*00c0*/  ISETP.GE.AND P2, PT, R2.reuse, 0x1, PT ;  /* 0x000000010200780c */ /* 0x040fe40003f46270 */
[C---:B------:R-:W-:Y:S02]  /*00d0*/  ISETP.GE.AND P0, PT, R2.reuse, 0x2, PT ;  /* 0x000000020200780c */ /* 0x040fe40003f06270 */
[----:B------:R-:W-:-:S09]  /*00e0*/  ISETP.GE.AND P1, PT, R2, 0x3, PT ;  /* 0x000000030200780c */ /* 0x000fd20003f26270 */
[----:B------:R-:W-:Y:S05]  /*00f0*/  @!P2 BRA `(.L_x_602) ;  /* 0x000001f00000a947 */ /* 0x000fea0003800000 */
[----:B------:R-:W-:Y:S02]  /*0100*/  IMAD.MOV.U32 R4, RZ, RZ, c[0x0][0x178] ;  /* 0x00005e00ff047624 */ /* 0x000fe400078e00ff */
[----:B------:R-:W-:Y:S02]  /*0110*/  IMAD R2, R0, c[0x0][0x17c], RZ ;  /* 0x00005f0000027a24 */ /* 0x000fe400078e02ff */
[----:B------:R-:W-:-:S05]  /*0120*/  IMAD R4, R3, R4, c[0x0][0x180] ;  /* 0x0000600003047624 */ /* 0x000fca00078e0204 */
[----:B------:R-:W-:-:S04]  /*0130*/  SHF.R.S32.HI R5, RZ, 0x1f, R4 ;  /* 0x0000001fff057819 */ /* 0x000fc80000011404 */
[--C-:B------:R-:W-:Y:S02]  /*0140*/  SHF.R.U64 R7, R4, 0x2, R5.reuse ;  /* 0x0000000204077819 */ /* 0x100fe40000001205 */
[----:B------:R-:W-:Y:S02]  /*0150*/  SHF.R.U32.HI R9, RZ, 0x2, R5 ;  /* 0x00000002ff097819 */ /* 0x000fe40000011605 */
[----:B------:R-:W-:-:S04]  /*0160*/  IADD3 R5, P2, R2, R7, RZ ;  /* 0x0000000702057210 */ /* 0x000fc80007f5e0ff */
[----:B------:R-:W-:Y:S02]  /*0170*/  LEA.HI.X.SX32 R2, R2, R9, 0x1, P2 ;  /* 0x0000000902027211 */ /* 0x000fe400010f0eff */
[----:B------:R-:W-:-:S04]  /*0180*/  LEA R4, P2, R5, c[0x0][0x168], 0x2 ;  /* 0x00005a0005047a11 */ /* 0x000fc800078410ff */
[----:B------:R-:W-:-:S05]  /*0190*/  LEA.HI.X R5, R5, c[0x0][0x16c], R2, 0x2, P2 ;  /* 0x00005b0005057a11 */ /* 0x000fca00010f1402 */
[----:B------:R-:W2:Y:S01]  /*01a0*/  LDG.E R6, [R4.64] ;  /* 0x0000000604067981 */ /* 0x000ea2000c1e1900 */
[----:B------:R-:W-:Y:S01]  /*01b0*/  I2FP.F32.S32 R8, c[0x0][0x190] ;  /* 0x0000640000087a45 */ /* 0x000fe20000201400 */
[----:B------:R-:W-:Y:S02]  /*01c0*/  IMAD R2, R3, c[0x0][0x170], R0 ;  /* 0x00005c0003027a24 */ /* 0x000fe400078e0200 */
[----:B------:R-:W-:Y:S01]  /*01d0*/  IMAD.MOV.U32 R7, RZ, RZ, 0x4 ;  /* 0x00000004ff077424 */ /* 0x000fe200078e00ff */
[----:B------:R-:W2:Y:S01]  /*01e0*/  MUFU.RCP R13, R8 ;  /* 0x00000008000d7308 */ /* 0x000ea20000001000 */
[----:B------:R-:W-:Y:S01]  /*01f0*/  IMAD R2, R2, 0x3, RZ ;  /* 0x0000000302027824 */ /* 0x000fe200078e02ff */
[----:B--2---:R-:W-:-:S05]  /*0200*/  FMUL.FTZ R6, R6, R13 ;  /* 0x0000000d06067220 */ /* 0x004fca0000410000 */
[----:B------:R-:W-:Y:S01]  /*0210*/  FMNMX.FTZ R9, RZ, R6, !PT ;  /* 0x00000006ff097209 */ /* 0x000fe20007810000 */
[----:B------:R-:W-:-:S03]  /*0220*/  IMAD.WIDE R6, R2, R7, c[0x0][0x160] ;  /* 0x0000580002067625 */ /* 0x000fc600078e0207 */
[----:B------:R-:W-:-:S05]  /*0230*/  FMNMX.FTZ R9, R9, 10000, PT ;  /* 0x461c400009097809 */ /* 0x000fca0003810000 */
[----:B------:R0:W-:Y:S04]  /*0240*/  STG.E [R6.64], R9 ;  /* 0x0000000906007986 */ /* 0x0001e8000c101906 */
[----:B------:R-:W2:Y:S02]  /*0250*/  LDG.E R2, [R4.64+0x4] ;  /* 0x0000040604027981 */ /* 0x000ea4000c1e1900 */
[----:B--2---:R-:W-:-:S05]  /*0260*/  FMUL.FTZ R2, R2, R13 ;  /* 0x0000000d02027220 */ /* 0x004fca0000410000 */
[----:B------:R-:W-:-:S04]  /*0270*/  FMNMX.FTZ R2, RZ, R2, !PT ;  /* 0x00000002ff027209 */ /* 0x000fc80007810000 */
[----:B------:R-:W-:-:S05]  /*0280*/  FMNMX.FTZ R11, R2, 10000, PT ;  /* 0x461c4000020b7809 */ /* 0x000fca0003810000 */
[----:B------:R0:W-:Y:S04]  /*0290*/  STG.E [R6.64+0x4], R11 ;  /* 0x0000040b06007986 */ /* 0x0001e8000c101906 */
[----:B------:R-:W2:Y:S02]  /*02a0*/  LDG.E R2, [R4.64+0x8] ;  /* 0x0000080604027981 */ /* 0x000ea4000c1e1900 */
[----:B--2---:R-:W-:-:S05]  /*02b0*/  FMUL.FTZ R2, R2, R13 ;  /* 0x0000000d02027220 */ /* 0x004fca0000410000 */
[----:B------:R-:W-:-:S04]  /*02c0*/  FMNMX.FTZ R2, RZ, R2, !PT ;  /* 0x00000002ff027209 */ /* 0x000fc80007810000 */
[----:B------:R-:W-:-:S05]  /*02d0*/  FMNMX.FTZ R13, R2, 10000, PT ;  /* 0x461c4000020d7809 */ /* 0x000fca0003810000 */
[----:B------:R0:W-:Y:S02]  /*02e0*/  STG.E [R6.64+0x8], R13 ;  /* 0x0000080d06007986 */ /* 0x0001e4000c101906 */
.L_x_602:
[----:B------:R-:W-:Y:S05]  /*02f0*/  @!P0 BRA `(.L_x_603) ;  /* 0x000001f000008947 */ /* 0x000fea0003800000 */
[----:B------:R-:W-:Y:S01]  /*0300*/  IMAD.MOV.U32 R2, RZ, RZ, c[0x0][0x178] ;  /* 0x00005e00ff027624 */ /* 0x000fe200078e00ff */
[----:B------:R-:W-:Y:S01]  /*0310*/  ULDC.64 UR4, c[0x0][0x170] ;  /* 0x00005c0000047ab9 */ /* 0x000fe20000000a00 */
        /* <DEDUP_REMOVED lines=11> */
[----:B------:R-:W-:Y:S01]  /*03d0*/  UIMAD UR4, UR4, UR5, URZ ;  /* 0x00000005040472a4 */ /* 0x000fe2000f8e023f */
[----:B0-----:R-:W-:Y:S02]  /*03e0*/  IMAD R6, R3, c[0x0][0x170], R0 ;  /* 0x00005c0003067a24 */ /* 0x001fe400078e0200 */
[----:B------:R-:W2:Y:S01]  /*03f0*/  MUFU.RCP R13, R10 ;  /* 0x0000000a000d7308 */ /* 0x000ea20000001000 */
[----:B------:R-:W-:Y:S01]  /*0400*/  UIMAD UR4, UR4, 0x3, URZ ;  /* 0x00000003040478a4 */ /* 0x000fe2000f8e023f */
[----:B------:R-:W-:-:S03]  /*0410*/  IMAD R6, R6, 0x3, RZ ;  /* 0x0000000306067824 */ /* 0x000fc600078e02ff */
[----:B------:R-:W-:Y:S02]  /*0420*/  USHF.R.S32.HI UR5, URZ, 0x1f, UR4 ;  /* 0x0000001f3f057899 */ /* 0x000fe40008011404 */
[----:B------:R-:W-:-:S04]  /*0430*/  IADD3 R7, P0, R6, UR4, RZ ;  /* 0x0000000406077c10 */ /* 0x000fc8000ff1e0ff */
[----:B------:R-:W-:Y:S02]  /*0440*/  LEA.HI.X.SX32 R8, R6, UR5, 0x1, P0 ;  /* 0x0000000506087c11 */ /* 0x000fe400080f0eff */
[----:B------:R-:W-:-:S04]  /*0450*/  LEA R6, P0, R7, c[0x0][0x160], 0x2 ;  /* 0x0000580007067a11 */ /* 0x000fc800078010ff */
[----:B------:R-:W-:Y:S01]  /*0460*/  LEA.HI.X R7, R7, c[0x0][0x164], R8, 0x2, P0 ;  /* 0x0000590007077a11 */ /* 0x000fe200000f1408 */
[----:B--2---:R-:W-:-:S05]  /*0470*/  FMUL.FTZ R9, R2, R13 ;  /* 0x0000000d02097220 */ /* 0x004fca0000410000 */
[----:B------:R0:W-:Y:S04]  /*0480*/  STG.E [R6.64], R9 ;  /* 0x0000000906007986 */ /* 0x0001e8000c101906 */
[----:B------:R-:W2:Y:S02]  /*0490*/  LDG.E R2, [R4.64+0x4] ;  /* 0x0000040604027981 */ /* 0x000ea4000c1e1900 */
[----:B--2---:R-:W-:-:S05]  /*04a0*/  FMUL.FTZ R11, R2, R13 ;  /* 0x0000000d020b7220 */ /* 0x004fca0000410000 */
[----:B------:R0:W-:Y:S04]  /*04b0*/  STG.E [R6.64+0x4], R11 ;  /* 0x0000040b06007986 */ /* 0x0001e8000c101906 */
[----:B------:R-:W2:Y:S02]  /*04c0*/  LDG.E R2, [R4.64+0x8] ;  /* 0x0000080604027981 */ /* 0x000ea4000c1e1900 */
[----:B--2---:R-:W-:-:S05]  /*04d0*/  FMUL.FTZ R13, R2, R13 ;  /* 0x0000000d020d7220 */ /* 0x004fca0000410000 */
[----:B------:R0:W-:Y:S02]  /*04e0*/  STG.E [R6.64+0x8], R13 ;  /* 0x0000080d06007986 */ /* 0x0001e4000c101906 */
.L_x_603:
[----:B------:R-:W-:Y:S05]  /*04f0*/  @!P1 EXIT ;  /* 0x000000000000994d */ /* 0x000fea0003800000 */
        /* <DEDUP_REMOVED lines=11> */
[----:B0-----:R-:W2:Y:S01]  /*05b0*/  LDG.E R6, [R4.64] ;  /* 0x0000000604067981 */ /* 0x001ea2000c1e1900 */
[----:B------:R-:W-:Y:S01]  /*05c0*/  I2FP.F32.S32 R8, c[0x0][0x190] ;  /* 0x0000640000087a45 */ /* 0x000fe20000201400 */
[----:B------:R-:W-:Y:S01]  /*05d0*/  UIMAD UR4, UR4, UR5, URZ ;  /* 0x00000005040472a4 */ /* 0x000fe2000f8e023f */
[----:B------:R-:W-:Y:S02]  /*05e0*/  IMAD R0, R3, c[0x0][0x170], R0 ;  /* 0x00005c0003007a24 */ /* 0x000fe400078e0200 */
        /* <DEDUP_REMOVED lines=17> */
.L_x_604:
        /* <DEDUP_REMOVED lines=16> */
.L_x_625:


//--------------------- .text.kernel_cuda_filter_copy_input --------------------------
	.section	.text.kernel_cuda_filter_copy_input,"ax",@progbits
	.sectioninfo	@"SHI_REGISTERS=28"
	.align	128
        .global         kernel_cuda_filter_copy_input
        .type           kernel_cuda_filter_copy_input,@function
        .size           kernel_cuda_filter_copy_input,(.L_x_626 - kernel_cuda_filter_copy_input)
        .other          kernel_cuda_filter_copy_input,@"STO_CUDA_ENTRY STV_DEFAULT"
kernel_cuda_filter_copy_input:
.text.kernel_cuda_filter_copy_input:
[----:B------:R-:W-:-:S07]  /*0000*/  IMAD.MOV.U32 R1, RZ, RZ, c[0x0][0x28] ;  /* 0x00000a00ff017624 */ /* 0x000fce00078e00ff */
[----:B------:R-:W0:Y:S01]  /*0010*/  S2R R5, SR_CTAID.Y ;  /* 0x0000000000057919 */ /* 0x000e220000002600 */
[----:B------:R-:W-:Y:S02]  /*0020*/  IMAD.MOV.U32 R2, RZ, RZ, c[0x0][0x4] ;  /* 0x00000100ff027624 */ /* 0x000fe400078e00ff */
[----:B------:R-:W-:Y:S01]  /*0030*/  IMAD.MOV.U32 R0, RZ, RZ, c[0x0][0x0] ;  /* 0x00000000ff007624 */ /* 0x000fe200078e00ff */
[----:B------:R-:W1:Y:S04]  /*0040*/  S2R R11, SR_CTAID.X ;  /* 0x00000000000b7919 */ /* 0x000e680000002500 */
[----:B------:R-:W2:Y:S04]  /*0050*/  S2R R4, SR_TID.Y ;  /* 0x0000000000047919 */ /* 0x000ea80000002200 */
[----:B------:R-:W3:Y:S01]  /*0060*/  S2R R12, SR_TID.X ;  /* 0x00000000000c7919 */ /* 0x000ee20000002100 */
[----:B0-----:R-:W-:-:S02]  /*0070*/  IMAD R3, R5, R2, c[0x0][0x174] ;  /* 0x00005d0005037624 */ /* 0x001fc400078e0202 */
[----:B-1----:R-:W-:Y:S02]  /*0080*/  IMAD R0, R11, R0, c[0x0][0x170] ;  /* 0x00005c000b007624 */ /* 0x002fe400078e0200 */
[----:B--2---:R-:W-:Y:S02]  /*0090*/  IMAD.IADD R8, R3, 0x1, R4 ;  /* 0x0000000103087824 */ /* 0x004fe400078e0204 */
        /* <DEDUP_REMOVED lines=16> */
[----:B------:R-:W-:Y:S02]  /*01a0*/  IMAD.MOV.U32 R10, RZ, RZ, 0x1 ;  /* 0x00000001ff0a7424 */ /* 0x000fe400078e00ff */
[----:B------:R-:W-:Y:S01]  /*01b0*/  IMAD.MOV.U32 R6, RZ, RZ, RZ ;  /* 0x000000ffff067224 */ /* 0x000fe200078e00ff */
[----:B--2---:R-:W-:Y:S01]  /*01c0*/  @P0 ISETP.GE.AND P1, PT, R0, R7, PT ;  /* 0x000000070000020c */ /* 0x004fe20003f26270 */
[----:B------:R-:W-:Y:S01]  /*01d0*/  @P2 IMAD.MOV.U32 R7, RZ, RZ, 0x3 ;  /* 0x00000003ff072424 */ /* 0x000fe200078e00ff */
[----:B---3--:R-:W-:Y:S01]  /*01e0*/  @P2 ISETP.GE.AND P3, PT, R8, R9, PT ;  /* 0x000000090800220c */ /* 0x008fe20003f66270 */
[----:B------:R-:W-:Y:S01]  /*01f0*/  IMAD.MOV.U32 R9, RZ, RZ, RZ ;  /* 0x000000ffff097224 */ /* 0x000fe200078e00ff */
[----:B------:R-:W-:-:S02]  /*0200*/  @P0 SEL R6, R10, 0x2, !P1 ;  /* 0x000000020a060807 */ /* 0x000fc40004800000 */
[----:B------:R-:W-:-:S05]  /*0210*/  @P2 SEL R9, R7, 0x6, !P3 ;  /* 0x0000000607092807 */ /* 0x000fca0005800000 */
[----:B------:R-:W-:-:S05]  /*0220*/  IMAD.IADD R9, R9, 0x1, R6 ;  /* 0x0000000109097824 */ /* 0x000fca00078e0206 */
[----:B------:R-:W-:-:S04]  /*0230*/  LEA R6, P0, R9, c[0x0][0x168], 0x2 ;  /* 0x00005a0009067a11 */ /* 0x000fc800078010ff */
[C---:B------:R-:W-:Y:S02]  /*0240*/  LEA.HI.X R7, R9.reuse, c[0x0][0x16c], RZ, 0x2, P0 ;  /* 0x00005b0009077a11 */ /* 0x040fe400000f14ff */
[----:B------:R-:W-:Y:S02]  /*0250*/  ISETP.LE.AND P0, PT, R10, c[0x0][0x180], PT ;  /* 0x000060000a007a0c */ /* 0x000fe40003f03270 */
[C---:B------:R-:W-:Y:S01]  /*0260*/  LEA R2, P1, R9.reuse, c[0x0][0x168], 0x3 ;  /* 0x00005a0009027a11 */ /* 0x040fe200078218ff */
[----:B------:R0:W5:Y:S04]  /*0270*/  LDG.E R15, [R6.64] ;  /* 0x00000006060f7981 */ /* 0x000168000c1e1900 */
[----:B------:R0:W5:Y:S01]  /*0280*/  LDG.E R13, [R6.64+0x24] ;  /* 0x00002406060d7981 */ /* 0x000162000c1e1900 */
[----:B------:R-:W-:-:S05]  /*0290*/  LEA.HI.X R3, R9, c[0x0][0x16c], RZ, 0x3, P1 ;  /* 0x00005b0009037a11 */ /* 0x000fca00008f1cff */
[----:B------:R-:W-:Y:S05]  /*02a0*/  @!P0 EXIT ;  /* 0x000000000000894d */ /* 0x000fea0003800000 */
[----:B------:R-:W-:Y:S01]  /*02b0*/  IMAD.MOV.U32 R10, RZ, RZ, 0x3 ;  /* 0x00000003ff0a7424 */ /* 0x000fe200078e00ff */
[----:B------:R-:W5:Y:S02]  /*02c0*/  LDG.E.64 R2, [R2.64+0xb0] ;  /* 0x0000b00602027981 */ /* 0x000f64000c1e1b00 */
[----:B0----5:R-:W-:Y:S01]  /*02d0*/  IMAD.IADD R7, R0, 0x1, R15 ;  /* 0x0000000100077824 */ /* 0x021fe200078e020f */
[----:B------:R-:W-:Y:S01]  /*02e0*/  ULDC UR4, c[0x0][0x178] ;  /* 0x00005e0000047ab9 */ /* 0x000fe20000000800 */
[----:B------:R-:W-:Y:S01]  /*02f0*/  IMAD R6, R11, c[0x0][0x0], R12 ;  /* 0x000000000b067a24 */ /* 0x000fe200078e020c */
[----:B------:R-:W-:Y:S01]  /*0300*/  LOP3.LUT R10, R10, c[0x0][0x180], RZ, 0xc0, !PT ;  /* 0x000060000a0a7a12 */ /* 0x000fe200078ec0ff */
[----:B------:R-:W-:Y:S01]  /*0310*/  ULDC UR5, c[0x0][0x170] ;  /* 0x00005c0000057ab9 */ /* 0x000fe20000000800 */
[----:B------:R-:W-:Y:S01]  /*0320*/  IMAD R7, R8, R13, R7 ;  /* 0x0000000d08077224 */ /* 0x000fe200078e0207 */
[----:B------:R-:W-:Y:S01]  /*0330*/  UIADD3 UR4, UR4, -UR5, URZ ;  /* 0x8000000504047290 */ /* 0x000fe2000fffe03f */
[----:B------:R-:W-:Y:S01]  /*0340*/  ISETP.NE.AND P0, PT, R10, RZ, PT ;  /* 0x000000ff0a00720c */ /* 0x000fe20003f05270 */
[----:B------:R-:W-:-:S02]  /*0350*/  IMAD.MOV.U32 R0, RZ, RZ, RZ ;  /* 0x000000ffff007224 */ /* 0x000fc400078e00ff */
[----:B------:R-:W-:-:S10]  /*0360*/  IMAD R7, R7, c[0x0][0x180], RZ ;  /* 0x0000600007077a24 */ /* 0x000fd400078e02ff */
[----:B------:R-:W-:Y:S05]  /*0370*/  @!P0 BRA `(.L_x_605) ;  /* 0x0000021000008947 */ /* 0x000fea0003800000 */
[----:B------:R-:W-:Y:S02]  /*0380*/  ISETP.NE.AND P0, PT, R10, 0x1, PT ;  /* 0x000000010a00780c */ /* 0x000fe40003f05270 */
[----:B------:R-:W-:Y:S02]  /*0390*/  IADD3 R9, R8, -c[0x0][0x174], RZ ;  /* 0x80005d0008097a10 */ /* 0x000fe40007ffe0ff */
[----:B------:R-:W-:-:S03]  /*03a0*/  SHF.R.S32.HI R19, RZ, 0x1f, R7 ;  /* 0x0000001fff137819 */ /* 0x000fc60000011407 */
[----:B------:R-:W-:-:S04]  /*03b0*/  IMAD R9, R9, UR4, R6 ;  /* 0x0000000409097c24 */ /* 0x000fc8000f8e0206 */
[----:B------:R-:W-:Y:S02]  /*03c0*/  IMAD R15, R9, c[0x0][0x180], RZ ;  /* 0x00006000090f7a24 */ /* 0x000fe400078e02ff */
[----:B------:R-:W-:Y:S05]  /*03d0*/  @!P0 BRA `(.L_x_606) ;  /* 0x0000011000008947 */ /* 0x000fea0003800000 */
[----:B------:R-:W-:-:S13]  /*03e0*/  ISETP.NE.AND P0, PT, R10, 0x2, PT ;  /* 0x000000020a00780c */ /* 0x000fda0003f05270 */
[----:B------:R-:W-:-:S04]  /*03f0*/  @P0 LEA R10, P1, R7, R2, 0x2 ;  /* 0x00000002070a0211 */ /* 0x000fc800078210ff */
[----:B------:R-:W-:-:S05]  /*0400*/  @P0 LEA.HI.X R11, R7, R3, R19, 0x2, P1 ;  /* 0x00000003070b0211 */ /* 0x000fca00008f1413 */
[----:B------:R-:W2:Y:S01]  /*0410*/  @P0 LD.E R17, [R10.64] ;  /* 0x000000060a110980 */ /* 0x000ea2000c101900 */
[----:B------:R-:W-:Y:S02]  /*0420*/  @P0 IMAD.MOV.U32 R0, RZ, RZ, 0x1 ;  /* 0x00000001ff000424 */ /* 0x000fe400078e00ff */
[----:B------:R-:W-:-:S03]  /*0430*/  IMAD.MOV.U32 R16, RZ, RZ, 0x4 ;  /* 0x00000004ff107424 */ /* 0x000fc600078e00ff */
[----:B------:R-:W-:Y:S01]  /*0440*/  IADD3 R13, P1, R7, R0, RZ ;  /* 0x00000000070d7210 */ /* 0x000fe20007f3e0ff */
[----:B------:R-:W-:-:S04]  /*0450*/  @P0 IMAD.WIDE R8, R15, R16, c[0x0][0x160] ;  /* 0x000058000f080625 */ /* 0x000fc800078e0210 */
[----:B------:R-:W-:Y:S01]  /*0460*/  IMAD.X R14, RZ, RZ, R19, P1 ;  /* 0x000000ffff0e7224 */ /* 0x000fe200008e0613 */
[----:B------:R-:W-:-:S04]  /*0470*/  LEA R12, P1, R13, R2, 0x2 ;  /* 0x000000020d0c7211 */ /* 0x000fc800078210ff */
[----:B------:R-:W-:Y:S01]  /*0480*/  LEA.HI.X R13, R13, R3, R14, 0x2, P1 ;  /* 0x000000030d0d7211 */ /* 0x000fe200008f140e */
[----:B--2---:R0:W-:Y:S05]  /*0490*/  @P0 STG.E [R8.64], R17 ;  /* 0x0000001108000986 */ /* 0x0041ea000c101906 */
[----:B------:R-:W2:Y:S01]  /*04a0*/  LD.E R13, [R12.64] ;  /* 0x000000060c0d7980 */ /* 0x000ea2000c101900 */
[----:B------:R-:W-:Y:S01]  /*04b0*/  IMAD.IADD R14, R15, 0x1, R0 ;  /* 0x000000010f0e7824 */ /* 0x000fe200078e0200 */
[----:B------:R-:W-:-:S03]  /*04c0*/  IADD3 R0, R0, 0x1, RZ ;  /* 0x0000000100007810 */ /* 0x000fc60007ffe0ff */
[----:B------:R-:W-:-:S05]  /*04d0*/  IMAD.WIDE R10, R14, R16, c[0x0][0x160] ;  /* 0x000058000e0a7625 */ /* 0x000fca00078e0210 */
[----:B--2---:R0:W-:Y:S02]  /*04e0*/  STG.E [R10.64], R13 ;  /* 0x0000000d0a007986 */ /* 0x0041e4000c101906 */
.L_x_606:
[----:B0-----:R-:W-:-:S04]  /*04f0*/  IADD3 R11, P0, R7, R0, RZ ;  /* 0x00000000070b7210 */ /* 0x001fc80007f1e0ff */
[----:B------:R-:W-:Y:S02]  /*0500*/  LEA.HI.X.SX32 R9, R0, R19, 0x1, P0 ;  /* 0x0000001300097211 */ /* 0x000fe400000f0eff */
[----:B------:R-:W-:-:S04]  /*0510*/  LEA R8, P0, R11, R2, 0x2 ;  /* 0x000000020b087211 */ /* 0x000fc800078010ff */
[----:B------:R-:W-:-:S06]  /*0520*/  LEA.HI.X R9, R11, R3, R9, 0x2, P0 ;  /* 0x000000030b097211 */ /* 0x000fcc00000f1409 */
[----:B------:R-:W2:Y:S01]  /*0530*/  LD.E R9, [R8.64] ;  /* 0x0000000608097980 */ /* 0x000ea2000c101900 */
[----:B------:R-:W-:Y:S02]  /*0540*/  IMAD.MOV.U32 R11, RZ, RZ, 0x4 ;  /* 0x00000004ff0b7424 */ /* 0x000fe400078e00ff */
[----:B------:R-:W-:Y:S01]  /*0550*/  IMAD.IADD R10, R15, 0x1, R0 ;  /* 0x000000010f0a7824 */ /* 0x000fe200078e0200 */
[----:B------:R-:W-:-:S03]  /*0560*/  IADD3 R0, R0, 0x1, RZ ;  /* 0x0000000100007810 */ /* 0x000fc60007ffe0ff */
[----:B------:R-:W-:-:S05]  /*0570*/  IMAD.WIDE R10, R10, R11, c[0x0][0x160] ;  /* 0x000058000a0a7625 */ /* 0x000fca00078e020b */
[----:B--2---:R0:W-:Y:S02]  /*0580*/  STG.E [R10.64], R9 ;  /* 0x000000090a007986 */ /* 0x0041e4000c101906 */
.L_x_605:
[----:B------:R-:W-:-:S05]  /*0590*/  IMAD.MOV.U32 R8, RZ, RZ, 0x4 ;  /* 0x00000004ff087424 */ /* 0x000fca00078e00ff */
[----:B------:R-:W-:-:S13]  /*05a0*/  ISETP.LE.U32.AND P0, PT, R8, c[0x0][0x180], PT ;  /* 0x0000600008007a0c */ /* 0x000fda0003f03070 */
[----:B------:R-:W-:Y:S05]  /*05b0*/  @!P0 EXIT ;  /* 0x000000000000894d */ /* 0x000fea0003800000 */
[----:B------:R-:W-:Y:S01]  /*05c0*/  IMAD R5, R5, c[0x0][0x4], R4 ;  /* 0x0000010005057a24 */ /* 0x000fe200078e0204 */
[C---:B------:R-:W-:Y:S01]  /*05d0*/  IADD3 R4, -R0.reuse, c[0x0][0x180], RZ ;  /* 0x0000600000047a10 */ /* 0x040fe20007ffe1ff */
[----:B0-----:R-:W-:Y:S01]  /*05e0*/  IMAD.WIDE R10, R0, 0x4, RZ ;  /* 0x00000004000a7825 */ /* 0x001fe200078e02ff */
[----:B------:R-:W-:Y:S02]  /*05f0*/  PLOP3.LUT P0, PT, PT, PT, PT, 0x80, 0x0 ;  /* 0x000000000000781c */ /* 0x000fe40003f0f070 */
[----:B------:R-:W-:Y:S01]  /*0600*/  ISETP.GT.AND P1, PT, R4, 0xc, PT ;  /* 0x0000000c0400780c */ /* 0x000fe20003f24270 */
[----:B------:R-:W-:Y:S02]  /*0610*/  IMAD R5, R5, UR4, R6 ;  /* 0x0000000405057c24 */ /* 0x000fe4000f8e0206 */
[----:B------:R-:W-:-:S04]  /*0620*/  IMAD.WIDE R2, R7, 0x4, R2 ;  /* 0x0000000407027825 */ /* 0x000fc800078e0202 */
[----:B------:R-:W-:Y:S02]  /*0630*/  IMAD R5, R5, c[0x0][0x180], RZ ;  /* 0x0000600005057a24 */ /* 0x000fe400078e02ff */
[----:B------:R-:W-:Y:S02]  /*0640*/  IMAD.MOV.U32 R13, RZ, RZ, R10 ;  /* 0x000000ffff0d7224 */ /* 0x000fe400078e000a */
[----:B------:R-:W-:Y:S02]  /*0650*/  IMAD.WIDE R4, R5, R8, c[0x0][0x160] ;  /* 0x0000580005047625 */ /* 0x000fe400078e0208 */
[----:B------:R-:W-:Y:S05]  /*0660*/  @!P1 BRA `(.L_x_607) ;  /* 0x000002c000009947 */ /* 0x000fea0003800000 */
[----:B------:R-:W-:Y:S01]  /*0670*/  PLOP3.LUT P0, PT, PT, PT, PT, 0x8, 0x0 ;  /* 0x000000000000781c */ /* 0x000fe20003f0e170 */
[----:B------:R-:W-:Y:S02]  /*0680*/  ULDC UR4, c[0x0][0x180] ;  /* 0x0000600000047ab9 */ /* 0x000fe40000000800 */
[----:B------:R-:W-:-:S13]  /*0690*/  UIADD3 UR4, UR4, -0xc, URZ ;  /* 0xfffffff404047890 */ /* 0x000fda000fffe03f */
.L_x_608:
[----:B------:R-:W-:-:S05]  /*06a0*/  IADD3 R8, P1, R2, R13, RZ ;  /* 0x0000000d02087210 */ /* 0x000fca0007f3e0ff */
[----:B------:R-:W-:-:S05]  /*06b0*/  IMAD.X R9, R3, 0x1, R11, P1 ;  /* 0x0000000103097824 */ /* 0x000fca00008e060b */
[----:B----4-:R-:W2:Y:S01]  /*06c0*/  LD.E R15, [R8.64] ;  /* 0x00000006080f7980 */ /* 0x010ea2000c101900 */
[----:B------:R-:W-:-:S05]  /*06d0*/  IADD3 R6, P1, R4, R13, RZ ;  /* 0x0000000d04067210 */ /* 0x000fca0007f3e0ff */
[----:B------:R-:W-:-:S05]  /*06e0*/  IMAD.X R7, R5, 0x1, R11, P1 ;  /* 0x0000000105077824 */ /* 0x000fca00008e060b */
[----:B--2---:R0:W-:Y:S04]  /*06f0*/  STG.E [R6.64], R15 ;  /* 0x0000000f06007986 */ /* 0x0041e8000c101906 */
[----:B------:R-:W2:Y:S04]  /*0700*/  LD.E R17, [R8.64+0x4] ;  /* 0x0000040608117980 */ /* 0x000ea8000c101900 */
[----:B--2---:R1:W-:Y:S04]  /*0710*/  STG.E [R6.64+0x4], R17 ;  /* 0x0000041106007986 */ /* 0x0043e8000c101906 */
[----:B------:R-:W2:Y:S04]  /*0720*/  LD.E R19, [R8.64+0x8] ;  /* 0x0000080608137980 */ /* 0x000ea8000c101900 */
[----:B--2---:R2:W-:Y:S04]  /*0730*/  STG.E [R6.64+0x8], R19 ;  /* 0x0000081306007986 */ /* 0x0045e8000c101906 */
[----:B------:R-:W3:Y:S04]  /*0740*/  LD.E R21, [R8.64+0xc] ;  /* 0x00000c0608157980 */ /* 0x000ee8000c101900 */
[----:B---3--:R3:W-:Y:S04]  /*0750*/  STG.E [R6.64+0xc], R21 ;  /* 0x00000c1506007986 */ /* 0x0087e8000c101906 */
[----:B------:R-:W4:Y:S04]  /*0760*/  LD.E R23, [R8.64+0x10] ;  /* 0x0000100608177980 */ /* 0x000f28000c101900 */
[----:B----4-:R4:W-:Y:S04]  /*0770*/  STG.E [R6.64+0x10], R23 ;  /* 0x0000101706007986 */ /* 0x0109e8000c101906 */
[----:B------:R-:W5:Y:S04]  /*0780*/  LD.E R25, [R8.64+0x14] ;  /* 0x0000140608197980 */ /* 0x000f68000c101900 */
[----:B-----5:R5:W-:Y:S04]  /*0790*/  STG.E [R6.64+0x14], R25 ;  /* 0x0000141906007986 */ /* 0x020be8000c101906 */
[----:B0-----:R-:W2:Y:S04]  /*07a0*/  LD.E R15, [R8.64+0x18] ;  /* 0x00001806080f7980 */ /* 0x001ea8000c101900 */
[----:B--2---:R0:W-:Y:S04]  /*07b0*/  STG.E [R6.64+0x18], R15 ;  /* 0x0000180f06007986 */ /* 0x0041e8000c101906 */
[----:B-1----:R-:W2:Y:S04]  /*07c0*/  LD.E R17, [R8.64+0x1c] ;  /* 0x00001c0608117980 */ /* 0x002ea8000c101900 */
[----:B--2---:R1:W-:Y:S04]  /*07d0*/  STG.E [R6.64+0x1c], R17 ;  /* 0x00001c1106007986 */ /* 0x0043e8000c101906 */
[----:B------:R-:W2:Y:S04]  /*07e0*/  LD.E R19, [R8.64+0x20] ;  /* 0x0000200608137980 */ /* 0x000ea8000c101900 */
[----:B--2---:R2:W-:Y:S04]  /*07f0*/  STG.E [R6.64+0x20], R19 ;  /* 0x0000201306007986 */ /* 0x0045e8000c101906 */
[----:B---3--:R-:W3:Y:S04]  /*0800*/  LD.E R21, [R8.64+0x24] ;  /* 0x0000240608157980 */ /* 0x008ee8000c101900 */
[----:B---3--:R3:W-:Y:S04]  /*0810*/  STG.E [R6.64+0x24], R21 ;  /* 0x0000241506007986 */ /* 0x0087e8000c101906 */
[----:B----4-:R-:W4:Y:S04]  /*0820*/  LD.E R23, [R8.64+0x28] ;  /* 0x0000280608177980 */ /* 0x010f28000c101900 */
[----:B----4-:R4:W-:Y:S04]  /*0830*/  STG.E [R6.64+0x28], R23 ;  /* 0x0000281706007986 */ /* 0x0109e8000c101906 */
[----:B-----5:R-:W5:Y:S04]  /*0840*/  LD.E R25, [R8.64+0x2c] ;  /* 0x00002c0608197980 */ /* 0x020f68000c101900 */
[----:B-----5:R4:W-:Y:S04]  /*0850*/  STG.E [R6.64+0x2c], R25 ;  /* 0x00002c1906007986 */ /* 0x0209e8000c101906 */
[----:B0-----:R-:W5:Y:S04]  /*0860*/  LD.E R15, [R8.64+0x30] ;  /* 0x00003006080f7980 */ /* 0x001f68000c101900 */
[----:B-----5:R4:W-:Y:S04]  /*0870*/  STG.E [R6.64+0x30], R15 ;  /* 0x0000300f06007986 */ /* 0x0209e8000c101906 */
[----:B-1----:R-:W5:Y:S04]  /*0880*/  LD.E R17, [R8.64+0x34] ;  /* 0x0000340608117980 */ /* 0x002f68000c101900 */
[----:B-----5:R4:W-:Y:S04]  /*0890*/  STG.E [R6.64+0x34], R17 ;  /* 0x0000341106007986 */ /* 0x0209e8000c101906 */
[----:B--2---:R-:W2:Y:S01]  /*08a0*/  LD.E R19, [R8.64+0x38] ;  /* 0x0000380608137980 */ /* 0x004ea2000c101900 */
[----:B------:R-:W-:-:S04]  /*08b0*/  IADD3 R0, R0, 0x10, RZ ;  /* 0x0000001000007810 */ /* 0x000fc80007ffe0ff */
[----:B------:R-:W-:Y:S01]  /*08c0*/  ISETP.GE.AND P1, PT, R0, UR4, PT ;  /* 0x0000000400007c0c */ /* 0x000fe2000bf26270 */
[----:B--2---:R4:W-:Y:S04]  /*08d0*/  STG.E [R6.64+0x38], R19 ;  /* 0x0000381306007986 */ /* 0x0049e8000c101906 */
[----:B---3--:R-:W2:Y:S01]  /*08e0*/  LD.E R21, [R8.64+0x3c] ;  /* 0x00003c0608157980 */ /* 0x008ea2000c101900 */
[----:B------:R-:W-:-:S05]  /*08f0*/  IADD3 R13, P2, R13, 0x40, RZ ;  /* 0x000000400d0d7810 */ /* 0x000fca0007f5e0ff */
[----:B------:R-:W-:Y:S01]  /*0900*/  IMAD.X R11, RZ, RZ, R11, P2 ;  /* 0x000000ffff0b7224 */ /* 0x000fe200010e060b */
[----:B--2---:R4:W-:Y:S01]  /*0910*/  STG.E [R6.64+0x3c], R21 ;  /* 0x00003c1506007986 */ /* 0x0049e2000c101906 */
[----:B------:R-:W-:Y:S06]  /*0920*/  @!P1 BRA `(.L_x_608) ;  /* 0xfffffd7000009947 */ /* 0x000fec000383ffff */
.L_x_607:
[----:B----4-:R-:W-:-:S04]  /*0930*/  IADD3 R6, -R0, c[0x0][0x180], RZ ;  /* 0x0000600000067a10 */ /* 0x010fc80007ffe1ff */
[----:B------:R-:W-:-:S13]  /*0940*/  ISETP.GT.AND P1, PT, R6, 0x4, PT ;  /* 0x000000040600780c */ /* 0x000fda0003f24270 */
[----:B------:R-:W-:Y:S05]  /*0950*/  @!P1 BRA `(.L_x_609) ;  /* 0x0000018000009947 */ /* 0x000fea0003800000 */
[----:B------:R-:W-:-:S05]  /*0960*/  IADD3 R6, P0, R2, R13, RZ ;  /* 0x0000000d02067210 */ /* 0x000fca0007f1e0ff */
[----:B------:R-:W-:-:S05]  /*0970*/  IMAD.X R7, R3, 0x1, R11, P0 ;  /* 0x0000000103077824 */ /* 0x000fca00000e060b */
[----:B------:R-:W2:Y:S01]  /*0980*/  LD.E R15, [R6.64] ;  /* 0x00000006060f7980 */ /* 0x000ea2000c101900 */
        /* <DEDUP_REMOVED lines=9> */
[----:B------:R-:W3:Y:S04]  /*0a20*/  LD.E R23, [R6.64+0x10] ;  /* 0x0000100606177980 */ /* 0x000ee8000c101900 */
[----:B---3--:R2:W-:Y:S04]  /*0a30*/  STG.E [R8.64+0x10], R23 ;  /* 0x0000101708007986 */ /* 0x0085e8000c101906 */
[----:B------:R-:W3:Y:S04]  /*0a40*/  LD.E R25, [R6.64+0x14] ;  /* 0x0000140606197980 */ /* 0x000ee8000c101900 */
[----:B---3--:R2:W-:Y:S04]  /*0a50*/  STG.E [R8.64+0x14], R25 ;  /* 0x0000141908007986 */ /* 0x0085e8000c101906 */
[----:B0-----:R-:W3:Y:S04]  /*0a60*/  LD.E R15, [R6.64+0x18] ;  /* 0x00001806060f7980 */ /* 0x001ee8000c101900 */
[----:B---3--:R2:W-:Y:S04]  /*0a70*/  STG.E [R8.64+0x18], R15 ;  /* 0x0000180f08007986 */ /* 0x0085e8000c101906 */
[----:B-1----:R-:W3:Y:S01]  /*0a80*/  LD.E R17, [R6.64+0x1c] ;  /* 0x00001c0606117980 */ /* 0x002ee2000c101900 */
[----:B------:R-:W-:-:S02]  /*0a90*/  IADD3 R13, P1, R13, 0x20, RZ ;  /* 0x000000200d0d7810 */ /* 0x000fc40007f3e0ff */
[----:B------:R-:W-:Y:S02]  /*0aa0*/  PLOP3.LUT P0, PT, PT, PT, PT, 0x8, 0x0 ;  /* 0x000000000000781c */ /* 0x000fe40003f0e170 */
[----:B------:R-:W-:Y:S01]  /*0ab0*/  IADD3 R0, R0, 0x8, RZ ;  /* 0x0000000800007810 */ /* 0x000fe20007ffe0ff */
[----:B------:R-:W-:Y:S01]  /*0ac0*/  IMAD.X R11, RZ, RZ, R11, P1 ;  /* 0x000000ffff0b7224 */ /* 0x000fe200008e060b */
[----:B---3--:R2:W-:Y:S09]  /*0ad0*/  STG.E [R8.64+0x1c], R17 ;  /* 0x00001c1108007986 */ /* 0x0085f2000c101906 */
.L_x_609:
[----:B------:R-:W-:-:S13]  /*0ae0*/  ISETP.LT.OR P0, PT, R0, c[0x0][0x180], P0 ;  /* 0x0000600000007a0c */ /* 0x000fda0000701670 */
[----:B------:R-:W-:Y:S05]  /*0af0*/  @!P0 EXIT ;  /* 0x000000000000894d */ /* 0x000fea0003800000 */
[----:B------:R-:W-:-:S05]  /*0b00*/  IADD3 R2, P0, R2, R13, RZ ;  /* 0x0000000d02027210 */ /* 0x000fca0007f1e0ff */
[----:B------:R-:W-:-:S05]  /*0b10*/  IMAD.X R3, R3, 0x1, R11, P0 ;  /* 0x0000000103037824 */ /* 0x000fca00000e060b */
[----:B------:R-:W3:Y:S01]  /*0b20*/  LD.E R7, [R2.64] ;  /* 0x0000000602077980 */ /* 0x000ee2000c101900 */
[----:B------:R-:W-:-:S05]  /*0b30*/  IADD3 R4, P0, R4, R13, RZ ;  /* 0x0000000d04047210 */ /* 0x000fca0007f1e0ff */
[----:B------:R-:W-:-:S05]  /*0b40*/  IMAD.X R5, R5, 0x1, R11, P0 ;  /* 0x0000000105057824 */ /* 0x000fca00000e060b */
[----:B---3--:R-:W-:Y:S04]  /*0b50*/  STG.E [R4.64], R7 ;  /* 0x0000000704007986 */ /* 0x008fe8000c101906 */
[----:B--2---:R-:W2:Y:S04]  /*0b60*/  LD.E R9, [R2.64+0x4] ;  /* 0x0000040602097980 */ /* 0x004ea8000c101900 */
[----:B--2---:R-:W-:Y:S04]  /*0b70*/  STG.E [R4.64+0x4], R9 ;  /* 0x0000040904007986 */ /* 0x004fe8000c101906 */
[----:B------:R-:W2:Y:S04]  /*0b80*/  LD.E R11, [R2.64+0x8] ;  /* 0x00000806020b7980 */ /* 0x000ea8000c101900 */
[----:B--2---:R-:W-:Y:S04]  /*0b90*/  STG.E [R4.64+0x8], R11 ;  /* 0x0000080b04007986 */ /* 0x004fe8000c101906 */
[----:B------:R-:W2:Y:S04]  /*0ba0*/  LD.E R13, [R2.64+0xc] ;  /* 0x00000c06020d7980 */ /* 0x000ea8000c101900 */
[----:B--2---:R-:W-:Y:S01]  /*0bb0*/  STG.E [R4.64+0xc], R13 ;  /* 0x00000c0d04007986 */ /* 0x004fe2000c101906 */
[----:B------:R-:W-:Y:S05]  /*0bc0*/  EXIT ;  /* 0x000000000000794d */ /* 0x000fea0003800000 */
.L_x_610:
        /* <DEDUP_REMOVED lines=11> */
.L_x_626:


//--------------------- .nv.shared.kernel_cuda_filter_nlm_construct_gramian --------------------------
	.section	.nv.shared.kernel_cuda_filter_nlm_construct_gramian,"aw",@nobits
	.align	4
.nv.shared.kernel_cuda_filter_nlm_construct_gramian:
	.zero		12288


//--------------------- .nv.shared.kernel_cuda_filter_construct_transform --------------------------
	.section	.nv.shared.kernel_cuda_filter_construct_transform,"aw",@nobits
	.align	4
.nv.shared.kernel_cuda_filter_construct_transform:
	.zero		11264
